// auto-generated by cutlass_sweep.epilogue — config: {"arch": "sm_90", "cluster_m": 1, "cluster_n": 1, "dtype": "e4m3", "fusion": "silu", "tile_k": 64, "tile_m": 256, "tile_n": 64}
#include "cutlass/cutlass.h"
#include "cutlass/gemm/collective/collective_builder.hpp"
#include "cutlass/gemm/device/gemm_universal_adapter.h"
#include "cutlass/gemm/kernel/gemm_universal.hpp"
#include "cutlass/epilogue/collective/collective_builder.hpp"
#include "cutlass/epilogue/fusion/operations.hpp"
#include "cutlass/epilogue/thread/activation.h"

using Elem = cutlass::float_e4m3_t;
using Acc  = float;
using TileShape    = cute::Shape<cute::_256, cute::_64, cute::_64>;
using ClusterShape = cute::Shape<cute::_1, cute::_1, cute::_1>;
using FusionOp     = cutlass::epilogue::fusion::LinCombEltAct<cutlass::epilogue::thread::SiLu, Elem, Acc>;

using CollectiveEpilogue = typename cutlass::epilogue::collective::CollectiveBuilder<
    cutlass::arch::Sm90, cutlass::arch::OpClassTensorOp,
    TileShape, ClusterShape,
    cutlass::epilogue::collective::EpilogueTileAuto,
    Acc, Acc,
    Elem, cutlass::layout::RowMajor, 128 / cutlass::sizeof_bits<Elem>::value,
    Elem, cutlass::layout::RowMajor, 128 / cutlass::sizeof_bits<Elem>::value,
    cutlass::epilogue::TmaWarpSpecializedCooperative,
    FusionOp
  >::CollectiveOp;

using CollectiveMainloop = typename cutlass::gemm::collective::CollectiveBuilder<
    cutlass::arch::Sm90, cutlass::arch::OpClassTensorOp,
    Elem, cutlass::layout::RowMajor, 128 / cutlass::sizeof_bits<Elem>::value,
    Elem, cutlass::layout::ColumnMajor, 128 / cutlass::sizeof_bits<Elem>::value,
    Acc,
    TileShape, ClusterShape,
    cutlass::gemm::collective::StageCountAutoCarveout<
        static_cast<int>(sizeof(typename CollectiveEpilogue::SharedStorage))>,
    cutlass::gemm::KernelTmaWarpSpecializedCooperative
  >::CollectiveOp;

using GemmKernel = cutlass::gemm::kernel::GemmUniversal<
    cute::Shape<int,int,int,int>, CollectiveMainloop, CollectiveEpilogue>;
using Gemm = cutlass::gemm::device::GemmUniversalAdapter<GemmKernel>;

auto* _anchor = &cutlass::device_kernel<GemmKernel>;


// ===== COMPILED SASS (sm_90a) =====

	.target	sm_90a

	.elftype	@"ET_EXEC"


//--------------------- .note.nv.tkinfo           --------------------------
	.section	.note.nv.tkinfo,"",@"SHT_NOTE"
	.sectionflags	@"SHF_NOTE_NV_TKINFO"
	.tkinfo
        /*0018*/ 	.word	0x00000002
        /*0030*/ 	.string	""
        /*0030*/ 	.string	"ptxas"
        /*0030*/ 	.string	"Cuda compilation tools, release 13.0, V13.0.88"
        /*0030*/ 	.string	"Build cuda_13.0.r13.0/compiler.36424714_0"
        /*0030*/ 	.string	"-arch sm_90a -m 64 "



//--------------------- .note.nv.cuinfo           --------------------------
	.section	.note.nv.cuinfo,"",@"SHT_NOTE"
	.sectionflags	@"SHF_NOTE_NV_CUINFO"
        /*0018*/ 	.short	0x0002
        /*001a*/ 	.short	0x005a
        /*001c*/ 	.short	0x0082
	.zero		2


//--------------------- .nv.info                  --------------------------
	.section	.nv.info,"",@"SHT_CUDA_INFO"
	.align	4


	//----- nvinfo : EIATTR_REGCOUNT
	.align		4
        /*0000*/ 	.byte	0x04, 0x2f
        /*0002*/ 	.short	(.L_16 - .L_15)
	.align		4
.L_15:
        /*0004*/ 	.word	index@(_ZN7cutlass13device_kernelINS_4gemm6kernel13GemmUniversalIN4cute5tupleIJiiiiEEENS1_10collective13CollectiveMmaINS1_37MainloopSm90TmaGmmaWarpSpecializedFP8ILi10ENS5_IJNS4_1CILi1EEESB_SB_EEENS1_35KernelTmaWarpSpecializedCooperativeEEENS5_IJNSA_ILi256EEENSA_ILi64EEESG_EEENS_12float_e4m3_tENS5_IJlSB_lEEESI_SJ_NS4_8TiledMMAINS4_8MMA_AtomIJNS4_4SM904GMMA30MMA_64x64x32_F32E4M3E4M3_SS_TNILNSN_7ScaleInE1ELSP_1EEEEEENS4_6LayoutINS5_IJNSA_ILi2EEESB_SB_EEENS5_IJSB_NSA_ILi0EEESV_EEEEENS5_IJNS4_10UnderscoreESY_SY_EEEEENS4_13SM90_TMA_LOADENS4_14ComposedLayoutINS4_7SwizzleILi2ELi4ELi3EEENS4_18smem_ptr_flag_bitsILi8EEENSS_INS5_IJNSA_ILi8EEESG_EEENS5_IJSG_SB_EEEEEEEvNS4_8identityES11_S1B_vS1C_EENS_8epilogue10collective18CollectiveEpilogueINS1E_22Sm90TmaWarpSpecializedILi4ELi2ELi16ELb0ELb0EEEJSH_NS5_IJNSA_ILi128EEENSA_ILi32EEEEEESI_SJ_SI_SJ_NS1E_6fusion15FusionCallbacksIS1I_NS1M_13LinCombEltActINS1E_6thread4SiLuESI_fSI_fLNS_15FloatRoundStyleE2EEESH_S1L_JEEES11_NS12_INS13_ILi1ELi4ELi3EEES16_NSS_INS5_IJS17_S1K_EEENS5_IJS1K_SB_EEEEEEENS4_39AutoVectorizingCopyWithAssumedAlignmentILi128EEENS4_14SM90_TMA_STOREES1Y_S20_NS4_9Copy_AtomIJNS4_17SM90_U32x4_STSM_NENS_6half_tEEEEvEEEvvEEEEvNT_6ParamsE)
        /*0008*/ 	.word	0x000000a8


	//----- nvinfo : EIATTR_FRAME_SIZE
	.align		4
.L_16:
        /*000c*/ 	.byte	0x04, 0x11
        /*000e*/ 	.short	(.L_18 - .L_17)
	.align		4
.L_17:
        /*0010*/ 	.word	index@($__internal_0_$__cuda_sm20_rcp_rn_f32_slowpath)
        /*0014*/ 	.word	0x00000000


	//----- nvinfo : EIATTR_FRAME_SIZE
	.align		4
.L_18:
        /*0018*/ 	.byte	0x04, 0x11
        /*001a*/ 	.short	(.L_20 - .L_19)
	.align		4
.L_19:
        /*001c*/ 	.word	index@(_ZN7cutlass13device_kernelINS_4gemm6kernel13GemmUniversalIN4cute5tupleIJiiiiEEENS1_10collective13CollectiveMmaINS1_37MainloopSm90TmaGmmaWarpSpecializedFP8ILi10ENS5_IJNS4_1CILi1EEESB_SB_EEENS1_35KernelTmaWarpSpecializedCooperativeEEENS5_IJNSA_ILi256EEENSA_ILi64EEESG_EEENS_12float_e4m3_tENS5_IJlSB_lEEESI_SJ_NS4_8TiledMMAINS4_8MMA_AtomIJNS4_4SM904GMMA30MMA_64x64x32_F32E4M3E4M3_SS_TNILNSN_7ScaleInE1ELSP_1EEEEEENS4_6LayoutINS5_IJNSA_ILi2EEESB_SB_EEENS5_IJSB_NSA_ILi0EEESV_EEEEENS5_IJNS4_10UnderscoreESY_SY_EEEEENS4_13SM90_TMA_LOADENS4_14ComposedLayoutINS4_7SwizzleILi2ELi4ELi3EEENS4_18smem_ptr_flag_bitsILi8EEENSS_INS5_IJNSA_ILi8EEESG_EEENS5_IJSG_SB_EEEEEEEvNS4_8identityES11_S1B_vS1C_EENS_8epilogue10collective18CollectiveEpilogueINS1E_22Sm90TmaWarpSpecializedILi4ELi2ELi16ELb0ELb0EEEJSH_NS5_IJNSA_ILi128EEENSA_ILi32EEEEEESI_SJ_SI_SJ_NS1E_6fusion15FusionCallbacksIS1I_NS1M_13LinCombEltActINS1E_6thread4SiLuESI_fSI_fLNS_15FloatRoundStyleE2EEESH_S1L_JEEES11_NS12_INS13_ILi1ELi4ELi3EEES16_NSS_INS5_IJS17_S1K_EEENS5_IJS1K_SB_EEEEEEENS4_39AutoVectorizingCopyWithAssumedAlignmentILi128EEENS4_14SM90_TMA_STOREES1Y_S20_NS4_9Copy_AtomIJNS4_17SM90_U32x4_STSM_NENS_6half_tEEEEvEEEvvEEEEvNT_6ParamsE)
        /*0020*/ 	.word	0x00000000


	//----- nvinfo : EIATTR_MIN_STACK_SIZE
	.align		4
.L_20:
        /*0024*/ 	.byte	0x04, 0x12
        /*0026*/ 	.short	(.L_22 - .L_21)
	.align		4
.L_21:
        /*0028*/ 	.word	index@(_ZN7cutlass13device_kernelINS_4gemm6kernel13GemmUniversalIN4cute5tupleIJiiiiEEENS1_10collective13CollectiveMmaINS1_37MainloopSm90TmaGmmaWarpSpecializedFP8ILi10ENS5_IJNS4_1CILi1EEESB_SB_EEENS1_35KernelTmaWarpSpecializedCooperativeEEENS5_IJNSA_ILi256EEENSA_ILi64EEESG_EEENS_12float_e4m3_tENS5_IJlSB_lEEESI_SJ_NS4_8TiledMMAINS4_8MMA_AtomIJNS4_4SM904GMMA30MMA_64x64x32_F32E4M3E4M3_SS_TNILNSN_7ScaleInE1ELSP_1EEEEEENS4_6LayoutINS5_IJNSA_ILi2EEESB_SB_EEENS5_IJSB_NSA_ILi0EEESV_EEEEENS5_IJNS4_10UnderscoreESY_SY_EEEEENS4_13SM90_TMA_LOADENS4_14ComposedLayoutINS4_7SwizzleILi2ELi4ELi3EEENS4_18smem_ptr_flag_bitsILi8EEENSS_INS5_IJNSA_ILi8EEESG_EEENS5_IJSG_SB_EEEEEEEvNS4_8identityES11_S1B_vS1C_EENS_8epilogue10collective18CollectiveEpilogueINS1E_22Sm90TmaWarpSpecializedILi4ELi2ELi16ELb0ELb0EEEJSH_NS5_IJNSA_ILi128EEENSA_ILi32EEEEEESI_SJ_SI_SJ_NS1E_6fusion15FusionCallbacksIS1I_NS1M_13LinCombEltActINS1E_6thread4SiLuESI_fSI_fLNS_15FloatRoundStyleE2EEESH_S1L_JEEES11_NS12_INS13_ILi1ELi4ELi3EEES16_NSS_INS5_IJS17_S1K_EEENS5_IJS1K_SB_EEEEEEENS4_39AutoVectorizingCopyWithAssumedAlignmentILi128EEENS4_14SM90_TMA_STOREES1Y_S20_NS4_9Copy_AtomIJNS4_17SM90_U32x4_STSM_NENS_6half_tEEEEvEEEvvEEEEvNT_6ParamsE)
        /*002c*/ 	.word	0x00000000
.L_22:


//--------------------- .nv.compat                --------------------------
	.section	.nv.compat,"",@"SHT_CUDA_COMPAT_INFO"
	.align	4
        /*0000*/ 	.byte	0x02, 0x09, 0x01, 0x00, 0x02, 0x02, 0x04, 0x00, 0x02, 0x05, 0x05, 0x00, 0x03, 0x07, 0x01, 0x01
        /*0010*/ 	.byte	0x02, 0x03, 0x01, 0x00, 0x02, 0x06, 0x01, 0x00, 0x04, 0x0b, 0x08, 0x00, 0x00, 0x00, 0x00, 0x00
        /*0020*/ 	.byte	0x00, 0x00, 0x00, 0x00


//--------------------- .nv.info._ZN7cutlass13device_kernelINS_4gemm6kernel13GemmUniversalIN4cute5tupleIJiiiiEEENS1_10collective13CollectiveMmaINS1_37MainloopSm90TmaGmmaWarpSpecializedFP8ILi10ENS5_IJNS4_1CILi1EEESB_SB_EEENS1_35KernelTmaWarpSpecializedCooperativeEEENS5_IJNSA_ILi256EEENSA_ILi64EEESG_EEENS_12float_e4m3_tENS5_IJlSB_lEEESI_SJ_NS4_8TiledMMAINS4_8MMA_AtomIJNS4_4SM904GMMA30MMA_64x64x32_F32E4M3E4M3_SS_TNILNSN_7ScaleInE1ELSP_1EEEEEENS4_6LayoutINS5_IJNSA_ILi2EEESB_SB_EEENS5_IJSB_NSA_ILi0EEESV_EEEEENS5_IJNS4_10UnderscoreESY_SY_EEEEENS4_13SM90_TMA_LOADENS4_14ComposedLayoutINS4_7SwizzleILi2ELi4ELi3EEENS4_18smem_ptr_flag_bitsILi8EEENSS_INS5_IJNSA_ILi8EEESG_EEENS5_IJSG_SB_EEEEEEEvNS4_8identityES11_S1B_vS1C_EENS_8epilogue10collective18CollectiveEpilogueINS1E_22Sm90TmaWarpSpecializedILi4ELi2ELi16ELb0ELb0EEEJSH_NS5_IJNSA_ILi128EEENSA_ILi32EEEEEESI_SJ_SI_SJ_NS1E_6fusion15FusionCallbacksIS1I_NS1M_13LinCombEltActINS1E_6thread4SiLuESI_fSI_fLNS_15FloatRoundStyleE2EEESH_S1L_JEEES11_NS12_INS13_ILi1ELi4ELi3EEES16_NSS_INS5_IJS17_S1K_EEENS5_IJS1K_SB_EEEEEEENS4_39AutoVectorizingCopyWithAssumedAlignmentILi128EEENS4_14SM90_TMA_STOREES1Y_S20_NS4_9Copy_AtomIJNS4_17SM90_U32x4_STSM_NENS_6half_tEEEEvEEEvvEEEEvNT_6ParamsE --------------------------
	.section	.nv.info._ZN7cutlass13device_kernelINS_4gemm6kernel13GemmUniversalIN4cute5tupleIJiiiiEEENS1_10collective13CollectiveMmaINS1_37MainloopSm90TmaGmmaWarpSpecializedFP8ILi10ENS5_IJNS4_1CILi1EEESB_SB_EEENS1_35KernelTmaWarpSpecializedCooperativeEEENS5_IJNSA_ILi256EEENSA_ILi64EEESG_EEENS_12float_e4m3_tENS5_IJlSB_lEEESI_SJ_NS4_8TiledMMAINS4_8MMA_AtomIJNS4_4SM904GMMA30MMA_64x64x32_F32E4M3E4M3_SS_TNILNSN_7ScaleInE1ELSP_1EEEEEENS4_6LayoutINS5_IJNSA_ILi2EEESB_SB_EEENS5_IJSB_NSA_ILi0EEESV_EEEEENS5_IJNS4_10UnderscoreESY_SY_EEEEENS4_13SM90_TMA_LOADENS4_14ComposedLayoutINS4_7SwizzleILi2ELi4ELi3EEENS4_18smem_ptr_flag_bitsILi8EEENSS_INS5_IJNSA_ILi8EEESG_EEENS5_IJSG_SB_EEEEEEEvNS4_8identityES11_S1B_vS1C_EENS_8epilogue10collective18CollectiveEpilogueINS1E_22Sm90TmaWarpSpecializedILi4ELi2ELi16ELb0ELb0EEEJSH_NS5_IJNSA_ILi128EEENSA_ILi32EEEEEESI_SJ_SI_SJ_NS1E_6fusion15FusionCallbacksIS1I_NS1M_13LinCombEltActINS1E_6thread4SiLuESI_fSI_fLNS_15FloatRoundStyleE2EEESH_S1L_JEEES11_NS12_INS13_ILi1ELi4ELi3EEES16_NSS_INS5_IJS17_S1K_EEENS5_IJS1K_SB_EEEEEEENS4_39AutoVectorizingCopyWithAssumedAlignmentILi128EEENS4_14SM90_TMA_STOREES1Y_S20_NS4_9Copy_AtomIJNS4_17SM90_U32x4_STSM_NENS_6half_tEEEEvEEEvvEEEEvNT_6ParamsE,"",@"SHT_CUDA_INFO"
	.sectionflags	@""
	.align	4


	//----- nvinfo : EIATTR_CUDA_API_VERSION
	.align		4
        /*0000*/ 	.byte	0x04, 0x37
        /*0002*/ 	.short	(.L_24 - .L_23)
.L_23:
        /*0004*/ 	.word	0x00000082


	//----- nvinfo : EIATTR_KPARAM_INFO
	.align		4
.L_24:
        /*0008*/ 	.byte	0x04, 0x17
        /*000a*/ 	.short	(.L_26 - .L_25)
.L_25:
        /*000c*/ 	.word	0x00000000
        /*0010*/ 	.short	0x0000
        /*0012*/ 	.short	0x0070
        /*0014*/ 	.byte	0x00, 0xf0, 0x01, 0x1c


	//----- nvinfo : EIATTR_SPARSE_MMA_MASK
	.align		4
.L_26:
        /*0018*/ 	.byte	0x03, 0x50
        /*001a*/ 	.short	0x0000


	//----- nvinfo : EIATTR_MAXREG_COUNT
	.align		4
        /*001c*/ 	.byte	0x03, 0x1b
        /*001e*/ 	.short	0x00a8


	//----- nvinfo : EIATTR_NUM_BARRIERS
	.align		4
        /*0020*/ 	.byte	0x02, 0x4c
        /*0022*/ 	.byte	0x02
	.zero		1


	//----- nvinfo : EIATTR_EXTERNS
	.align		4
        /*0024*/ 	.byte	0x04, 0x0f
        /*0026*/ 	.short	(.L_28 - .L_27)


	//   ....[0]....
	.align		4
.L_27:
        /*0028*/ 	.word	index@(__assertfail)


	//----- nvinfo : EIATTR_MERCURY_ISA_VERSION
	.align		4
.L_28:
        /*002c*/ 	.byte	0x03, 0x5f
        /*002e*/ 	.short	0x0101


	//----- nvinfo : EIATTR_INT_WARP_WIDE_INSTR_OFFSETS
	.align		4
        /*0030*/ 	.byte	0x04, 0x31
        /*0032*/ 	.short	(.L_30 - .L_29)


	//   ....[0]....
.L_29:
        /*0034*/ 	.word	0x000009a0


	//   ....[1]....
        /*0038*/ 	.word	0x000009b0


	//   ....[2]....
        /*003c*/ 	.word	0x00000a30


	//----- nvinfo : EIATTR_COOP_GROUP_MASK_REGIDS
	.align		4
.L_30:
        /*0040*/ 	.byte	0x04, 0x29
        /*0042*/ 	.short	(.L_32 - .L_31)


	//   ....[0]....
.L_31:
        /*0044*/ 	.word	0xffffffff


	//   ....[1]....
        /*0048*/ 	.word	0xffffffff


	//   ....[2]....
        /*004c*/ 	.word	0xffffffff


	//   ....[3]....
        /*0050*/ 	.word	0xffffffff


	//   ....[4]....
        /*0054*/ 	.word	0xffffffff


	//   ....[5]....
        /*0058*/ 	.word	0xffffffff


	//----- nvinfo : EIATTR_COOP_GROUP_INSTR_OFFSETS
	.align		4
.L_32:
        /*005c*/ 	.byte	0x04, 0x28
        /*005e*/ 	.short	(.L_34 - .L_33)


	//   ....[0]....
.L_33:
        /*0060*/ 	.word	0x00000070


	//   ....[1]....
        /*0064*/ 	.word	0x00000080


	//   ....[2]....
        /*0068*/ 	.word	0x00000440


	//   ....[3]....
        /*006c*/ 	.word	0x000006c0


	//   ....[4]....
        /*0070*/ 	.word	0x00000870


	//   ....[5]....
        /*0074*/ 	.word	0x00001540


	//----- nvinfo : EIATTR_REG_RECONFIG
	.align		4
.L_34:
        /*0078*/ 	.byte	0x01, 0x54
	.zero		2


	//----- nvinfo : EIATTR_SYSCALL_OFFSETS
	.align		4
        /*007c*/ 	.byte	0x04, 0x46
        /*007e*/ 	.short	(.L_36 - .L_35)


	//   ....[0]....
.L_35:
        /*0080*/ 	.word	0x00003490


	//   ....[1]....
        /*0084*/ 	.word	0x000035d0


	//----- nvinfo : EIATTR_MBARRIER_INSTR_OFFSETS
	.align		4
.L_36:
        /*0088*/ 	.byte	0x04, 0x39
        /*008a*/ 	.short	(.L_38 - .L_37)


	//   ....[0]....
.L_37:
        /*008c*/ 	.word	0x00000560
        /*0090*/ 	.word	0x000000ff
        /*0094*/ 	.word	0x00000000
        /*0098*/ 	.short	0x0100
        /*009a*/ 	.byte	0x08
	.zero		1


	//   ....[1]....
        /*009c*/ 	.word	0x00000570
        /*00a0*/ 	.word	0x000000ff
        /*00a4*/ 	.word	0x00000050
        /*00a8*/ 	.short	0x0100
        /*00aa*/ 	.byte	0x08
	.zero		1


	//   ....[2]....
        /*00ac*/ 	.word	0x00000580
        /*00b0*/ 	.word	0x000000ff
        /*00b4*/ 	.word	0x00000008
        /*00b8*/ 	.short	0x0100
        /*00ba*/ 	.byte	0x08
	.zero		1


	//   ....[3]....
        /*00bc*/ 	.word	0x00000590
        /*00c0*/ 	.word	0x000000ff
        /*00c4*/ 	.word	0x00000058
        /*00c8*/ 	.short	0x0100
        /*00ca*/ 	.byte	0x08
	.zero		1


	//   ....[4]....
        /*00cc*/ 	.word	0x000005a0
        /*00d0*/ 	.word	0x000000ff
        /*00d4*/ 	.word	0x00000010
        /*00d8*/ 	.short	0x0100
        /*00da*/ 	.byte	0x08
	.zero		1


	//   ....[5]....
        /*00dc*/ 	.word	0x000005b0
        /*00e0*/ 	.word	0x000000ff
        /*00e4*/ 	.word	0x00000060
        /*00e8*/ 	.short	0x0100
        /*00ea*/ 	.byte	0x08
	.zero		1


	//   ....[6]....
        /*00ec*/ 	.word	0x000005c0
        /*00f0*/ 	.word	0x000000ff
        /*00f4*/ 	.word	0x00000018
        /*00f8*/ 	.short	0x0100
        /*00fa*/ 	.byte	0x08
	.zero		1


	//   ....[7]....
        /*00fc*/ 	.word	0x000005d0
        /*0100*/ 	.word	0x000000ff
        /*0104*/ 	.word	0x00000068
        /*0108*/ 	.short	0x0100
        /*010a*/ 	.byte	0x08
	.zero		1


	//   ....[8]....
        /*010c*/ 	.word	0x000005e0
        /*0110*/ 	.word	0x000000ff
        /*0114*/ 	.word	0x00000020
        /*0118*/ 	.short	0x0100
        /*011a*/ 	.byte	0x08
	.zero		1


	//   ....[9]....
        /*011c*/ 	.word	0x000005f0
        /*0120*/ 	.word	0x000000ff
        /*0124*/ 	.word	0x00000070
        /*0128*/ 	.short	0x0100
        /*012a*/ 	.byte	0x08
	.zero		1


	//   ....[10]....
        /*012c*/ 	.word	0x00000600
        /*0130*/ 	.word	0x000000ff
        /*0134*/ 	.word	0x00000028
        /*0138*/ 	.short	0x0100
        /*013a*/ 	.byte	0x08
	.zero		1


	//   ....[11]....
        /*013c*/ 	.word	0x00000610
        /*0140*/ 	.word	0x000000ff
        /*0144*/ 	.word	0x00000078
        /*0148*/ 	.short	0x0100
        /*014a*/ 	.byte	0x08
	.zero		1


	//   ....[12]....
        /*014c*/ 	.word	0x00000620
        /*0150*/ 	.word	0x000000ff
        /*0154*/ 	.word	0x00000030
        /*0158*/ 	.short	0x0100
        /*015a*/ 	.byte	0x08
	.zero		1


	//   ....[13]....
        /*015c*/ 	.word	0x00000630
        /*0160*/ 	.word	0x000000ff
        /*0164*/ 	.word	0x00000080
        /*0168*/ 	.short	0x0100
        /*016a*/ 	.byte	0x08
	.zero		1


	//   ....[14]....
        /*016c*/ 	.word	0x00000640
        /*0170*/ 	.word	0x000000ff
        /*0174*/ 	.word	0x00000038
        /*0178*/ 	.short	0x0100
        /*017a*/ 	.byte	0x08
	.zero		1


	//   ....[15]....
        /*017c*/ 	.word	0x00000650
        /*0180*/ 	.word	0x000000ff
        /*0184*/ 	.word	0x00000088
        /*0188*/ 	.short	0x0100
        /*018a*/ 	.byte	0x08
	.zero		1


	//   ....[16]....
        /*018c*/ 	.word	0x00000660
        /*0190*/ 	.word	0x000000ff
        /*0194*/ 	.word	0x00000040
        /*0198*/ 	.short	0x0100
        /*019a*/ 	.byte	0x08
	.zero		1


	//   ....[17]....
        /*019c*/ 	.word	0x00000670
        /*01a0*/ 	.word	0x000000ff
        /*01a4*/ 	.word	0x00000090
        /*01a8*/ 	.short	0x0100
        /*01aa*/ 	.byte	0x08
	.zero		1


	//   ....[18]....
        /*01ac*/ 	.word	0x00000680
        /*01b0*/ 	.word	0x000000ff
        /*01b4*/ 	.word	0x00000048
        /*01b8*/ 	.short	0x0100
        /*01ba*/ 	.byte	0x08
	.zero		1


	//   ....[19]....
        /*01bc*/ 	.word	0x00000690
        /*01c0*/ 	.word	0x000000ff
        /*01c4*/ 	.word	0x00000098
        /*01c8*/ 	.short	0x0100
        /*01ca*/ 	.byte	0x08
	.zero		1


	//   ....[20]....
        /*01cc*/ 	.word	0x000007e0
        /*01d0*/ 	.word	0x000000ff
        /*01d4*/ 	.word	0x000000a0
        /*01d8*/ 	.short	0x0100
        /*01da*/ 	.byte	0x08
	.zero		1


	//   ....[21]....
        /*01dc*/ 	.word	0x000007f0
        /*01e0*/ 	.word	0x000000ff
        /*01e4*/ 	.word	0x000000c0
        /*01e8*/ 	.short	0x0100
        /*01ea*/ 	.byte	0x08
	.zero		1


	//   ....[22]....
        /*01ec*/ 	.word	0x00000800
        /*01f0*/ 	.word	0x000000ff
        /*01f4*/ 	.word	0x000000a8
        /*01f8*/ 	.short	0x0100
        /*01fa*/ 	.byte	0x08
	.zero		1


	//   ....[23]....
        /*01fc*/ 	.word	0x00000810
        /*0200*/ 	.word	0x000000ff
        /*0204*/ 	.word	0x000000c8
        /*0208*/ 	.short	0x0100
        /*020a*/ 	.byte	0x08
	.zero		1


	//   ....[24]....
        /*020c*/ 	.word	0x00000820
        /*0210*/ 	.word	0x000000ff
        /*0214*/ 	.word	0x000000b0
        /*0218*/ 	.short	0x0100
        /*021a*/ 	.byte	0x08
	.zero		1


	//   ....[25]....
        /*021c*/ 	.word	0x00000830
        /*0220*/ 	.word	0x000000ff
        /*0224*/ 	.word	0x000000d0
        /*0228*/ 	.short	0x0100
        /*022a*/ 	.byte	0x08
	.zero		1


	//   ....[26]....
        /*022c*/ 	.word	0x00000840
        /*0230*/ 	.word	0x000000ff
        /*0234*/ 	.word	0x000000b8
        /*0238*/ 	.short	0x0100
        /*023a*/ 	.byte	0x08
	.zero		1


	//   ....[27]....
        /*023c*/ 	.word	0x00000850
        /*0240*/ 	.word	0x000000ff
        /*0244*/ 	.word	0x000000d8
        /*0248*/ 	.short	0x0100
        /*024a*/ 	.byte	0x08
	.zero		1


	//   ....[28]....
        /*024c*/ 	.word	0x00000ac0
        /*0250*/ 	.word	0x000000ff
        /*0254*/ 	.word	0x000000e0
        /*0258*/ 	.short	0x0100
        /*025a*/ 	.byte	0x08
	.zero		1


	//   ....[29]....
        /*025c*/ 	.word	0x00000b30
        /*0260*/ 	.word	0x000000ff
        /*0264*/ 	.word	0x000000e8
        /*0268*/ 	.short	0x0100
        /*026a*/ 	.byte	0x08
	.zero		1


	//   ....[30]....
        /*026c*/ 	.word	0x00001a80
        /*0270*/ 	.word	0x000000ff
        /*0274*/ 	.word	0x00000000
        /*0278*/ 	.short	0x010a
        /*027a*/ 	.byte	0x05
	.zero		1


	//   ....[31]....
        /*027c*/ 	.word	0x00001ac0
        /*0280*/ 	.word	0x000000ff
        /*0284*/ 	.word	0x00000000
        /*0288*/ 	.short	0x010a
        /*028a*/ 	.byte	0x05
	.zero		1


	//   ....[32]....
        /*028c*/ 	.word	0x000024d0
        /*0290*/ 	.word	0x000000ff
        /*0294*/ 	.word	0x00000000
        /*0298*/ 	.short	0x010a
        /*029a*/ 	.byte	0x08
	.zero		1


	//   ....[33]....
        /*029c*/ 	.word	0x00002510
        /*02a0*/ 	.word	0x000000ff
        /*02a4*/ 	.word	0x00000000
        /*02a8*/ 	.short	0x010a
        /*02aa*/ 	.byte	0x08
	.zero		1


	//   ....[34]....
        /*02ac*/ 	.word	0x00002c30
        /*02b0*/ 	.word	0x000000ff
        /*02b4*/ 	.word	0x00000000
        /*02b8*/ 	.short	0x0101
        /*02ba*/ 	.byte	0x07
	.zero		1


	//   ....[35]....
        /*02bc*/ 	.word	0x00003260
        /*02c0*/ 	.word	0x000000ff
        /*02c4*/ 	.word	0x00000000
        /*02c8*/ 	.short	0x0101
        /*02ca*/ 	.byte	0x05
	.zero		1


	//   ....[36]....
        /*02cc*/ 	.word	0x00003a50
        /*02d0*/ 	.word	0x0000000d
        /*02d4*/ 	.word	0x000000a0
        /*02d8*/ 	.short	0x010a
        /*02da*/ 	.byte	0x3f
	.zero		1


	//   ....[37]....
        /*02dc*/ 	.word	0x00003d70
        /*02e0*/ 	.word	0x00000000
        /*02e4*/ 	.word	0x00000000
        /*02e8*/ 	.short	0x0101
        /*02ea*/ 	.byte	0x3f
	.zero		1


	//   ....[38]....
        /*02ec*/ 	.word	0x00005d00
        /*02f0*/ 	.word	0x0000000e
        /*02f4*/ 	.word	0x000000a0
        /*02f8*/ 	.short	0x010a
        /*02fa*/ 	.byte	0x3f
	.zero		1


	//   ....[39]....
        /*02fc*/ 	.word	0x00005f40
        /*0300*/ 	.word	0x00000000
        /*0304*/ 	.word	0x00000000
        /*0308*/ 	.short	0x0101
        /*030a*/ 	.byte	0x3f
	.zero		1


	//   ....[40]....
        /*030c*/ 	.word	0x00007de0
        /*0310*/ 	.word	0x0000000d
        /*0314*/ 	.word	0x000000a0
        /*0318*/ 	.short	0x010a
        /*031a*/ 	.byte	0x3f
	.zero		1


	//   ....[41]....
        /*031c*/ 	.word	0x00008020
        /*0320*/ 	.word	0x00000000
        /*0324*/ 	.word	0x00000000
        /*0328*/ 	.short	0x0101
        /*032a*/ 	.byte	0x3f
	.zero		1


	//   ....[42]....
        /*032c*/ 	.word	0x00009ec0
        /*0330*/ 	.word	0x00000003
        /*0334*/ 	.word	0x000000a0
        /*0338*/ 	.short	0x010a
        /*033a*/ 	.byte	0x3f
	.zero		1


	//   ....[43]....
        /*033c*/ 	.word	0x0000a110
        /*0340*/ 	.word	0x00000000
        /*0344*/ 	.word	0x00000000
        /*0348*/ 	.short	0x0101
        /*034a*/ 	.byte	0x3f
	.zero		1


	//   ....[44]....
        /*034c*/ 	.word	0x0000cca0
        /*0350*/ 	.word	0x000000ff
        /*0354*/ 	.word	0x000000e8
        /*0358*/ 	.short	0x010a
        /*035a*/ 	.byte	0x04
	.zero		1


	//   ....[45]....
        /*035c*/ 	.word	0x0000d0b0
        /*0360*/ 	.word	0x000000ff
        /*0364*/ 	.word	0x000000c0
        /*0368*/ 	.short	0x010a
        /*036a*/ 	.byte	0x05
	.zero		1


	//   ....[46]....
        /*036c*/ 	.word	0x0000d1a0
        /*0370*/ 	.word	0x000000ff
        /*0374*/ 	.word	0x000000a0
        /*0378*/ 	.short	0x010b
        /*037a*/ 	.byte	0x05
	.zero		1


	//   ....[47]....
        /*037c*/ 	.word	0x0000d200
        /*0380*/ 	.word	0x000000ff
        /*0384*/ 	.word	0x00000000
        /*0388*/ 	.short	0x0101
        /*038a*/ 	.byte	0x04
	.zero		1


	//   ....[48]....
        /*038c*/ 	.word	0x0000d230
        /*0390*/ 	.word	0x000000ff
        /*0394*/ 	.word	0x000000c8
        /*0398*/ 	.short	0x010a
        /*039a*/ 	.byte	0x05
	.zero		1


	//   ....[49]....
        /*039c*/ 	.word	0x0000d340
        /*03a0*/ 	.word	0x000000ff
        /*03a4*/ 	.word	0x000000a8
        /*03a8*/ 	.short	0x010b
        /*03aa*/ 	.byte	0x05
	.zero		1


	//   ....[50]....
        /*03ac*/ 	.word	0x0000d3b0
        /*03b0*/ 	.word	0x000000ff
        /*03b4*/ 	.word	0x00000000
        /*03b8*/ 	.short	0x0101
        /*03ba*/ 	.byte	0x04
	.zero		1


	//   ....[51]....
        /*03bc*/ 	.word	0x0000d3e0
        /*03c0*/ 	.word	0x000000ff
        /*03c4*/ 	.word	0x000000d0
        /*03c8*/ 	.short	0x010a
        /*03ca*/ 	.byte	0x05
	.zero		1


	//   ....[52]....
        /*03cc*/ 	.word	0x0000d4d0
        /*03d0*/ 	.word	0x000000ff
        /*03d4*/ 	.word	0x000000b0
        /*03d8*/ 	.short	0x010b
        /*03da*/ 	.byte	0x05
	.zero		1


	//   ....[53]....
        /*03dc*/ 	.word	0x0000d530
        /*03e0*/ 	.word	0x000000ff
        /*03e4*/ 	.word	0x00000000
        /*03e8*/ 	.short	0x0101
        /*03ea*/ 	.byte	0x04
	.zero		1


	//   ....[54]....
        /*03ec*/ 	.word	0x0000d560
        /*03f0*/ 	.word	0x000000ff
        /*03f4*/ 	.word	0x000000d8
        /*03f8*/ 	.short	0x010a
        /*03fa*/ 	.byte	0x05
	.zero		1


	//   ....[55]....
        /*03fc*/ 	.word	0x0000d670
        /*0400*/ 	.word	0x000000ff
        /*0404*/ 	.word	0x000000b8
        /*0408*/ 	.short	0x010b
        /*040a*/ 	.byte	0x05
	.zero		1


	//   ....[56]....
        /*040c*/ 	.word	0x0000d740
        /*0410*/ 	.word	0x000000ff
        /*0414*/ 	.word	0x00000000
        /*0418*/ 	.short	0x0101
        /*041a*/ 	.byte	0x04
	.zero		1


	//   ....[57]....
        /*041c*/ 	.word	0x0000ddb0
        /*0420*/ 	.word	0x00000003
        /*0424*/ 	.word	0x000000c0
        /*0428*/ 	.short	0x010a
        /*042a*/ 	.byte	0x3f
	.zero		1


	//   ....[58]....
        /*042c*/ 	.word	0x0000ddf0
        /*0430*/ 	.word	0x00000003
        /*0434*/ 	.word	0x000000c8
        /*0438*/ 	.short	0x010a
        /*043a*/ 	.byte	0x3f
	.zero		1


	//   ....[59]....
        /*043c*/ 	.word	0x0000de30
        /*0440*/ 	.word	0x00000003
        /*0444*/ 	.word	0x000000d0
        /*0448*/ 	.short	0x010a
        /*044a*/ 	.byte	0x3f
	.zero		1


	//   ....[60]....
        /*044c*/ 	.word	0x0000de80
        /*0450*/ 	.word	0x00000003
        /*0454*/ 	.word	0x000000d8
        /*0458*/ 	.short	0x010a
        /*045a*/ 	.byte	0x3f
	.zero		1


	//   ....[61]....
        /*045c*/ 	.word	0x0000e1c0
        /*0460*/ 	.word	0x00000015
        /*0464*/ 	.word	0x00000050
        /*0468*/ 	.short	0x010a
        /*046a*/ 	.byte	0x3f
	.zero		1


	//   ....[62]....
        /*046c*/ 	.word	0x0000e530
        /*0470*/ 	.word	0x00000006
        /*0474*/ 	.word	0x000000e8
        /*0478*/ 	.short	0x0101
        /*047a*/ 	.byte	0x3f
	.zero		1


	//   ....[63]....
        /*047c*/ 	.word	0x0000ec80
        /*0480*/ 	.word	0x00000007
        /*0484*/ 	.word	0x00000000
        /*0488*/ 	.short	0x010a
        /*048a*/ 	.byte	0x3f
	.zero		1


	//   ....[64]....
        /*048c*/ 	.word	0x0000ed00
        /*0490*/ 	.word	0x00000009
        /*0494*/ 	.word	0x00000000
        /*0498*/ 	.short	0x010a
        /*049a*/ 	.byte	0x3f
	.zero		1


	//   ....[65]....
        /*049c*/ 	.word	0x0000ed90
        /*04a0*/ 	.word	0x00000006
        /*04a4*/ 	.word	0x00000000
        /*04a8*/ 	.short	0x010a
        /*04aa*/ 	.byte	0x3f
	.zero		1


	//   ....[66]....
        /*04ac*/ 	.word	0x0000ee20
        /*04b0*/ 	.word	0x00000009
        /*04b4*/ 	.word	0x00000000
        /*04b8*/ 	.short	0x010a
        /*04ba*/ 	.byte	0x3f
	.zero		1


	//   ....[67]....
        /*04bc*/ 	.word	0x0000eeb0
        /*04c0*/ 	.word	0x00000006
        /*04c4*/ 	.word	0x00000000
        /*04c8*/ 	.short	0x010a
        /*04ca*/ 	.byte	0x3f
	.zero		1


	//   ....[68]....
        /*04cc*/ 	.word	0x0000ef40
        /*04d0*/ 	.word	0x00000009
        /*04d4*/ 	.word	0x00000000
        /*04d8*/ 	.short	0x010a
        /*04da*/ 	.byte	0x3f
	.zero		1


	//   ....[69]....
        /*04dc*/ 	.word	0x0000efd0
        /*04e0*/ 	.word	0x00000006
        /*04e4*/ 	.word	0x00000000
        /*04e8*/ 	.short	0x010a
        /*04ea*/ 	.byte	0x3f
	.zero		1


	//   ....[70]....
        /*04ec*/ 	.word	0x0000f060
        /*04f0*/ 	.word	0x00000009
        /*04f4*/ 	.word	0x00000000
        /*04f8*/ 	.short	0x010a
        /*04fa*/ 	.byte	0x3f
	.zero		1


	//   ....[71]....
        /*04fc*/ 	.word	0x0000f0f0
        /*0500*/ 	.word	0x00000006
        /*0504*/ 	.word	0x00000000
        /*0508*/ 	.short	0x010a
        /*050a*/ 	.byte	0x3f
	.zero		1


	//   ....[72]....
        /*050c*/ 	.word	0x0000f180
        /*0510*/ 	.word	0x00000003
        /*0514*/ 	.word	0x00000000
        /*0518*/ 	.short	0x010a
        /*051a*/ 	.byte	0x3f
	.zero		1


	//   ....[73]....
        /*051c*/ 	.word	0x0000f1f0
        /*0520*/ 	.word	0x00000005
        /*0524*/ 	.word	0x00000000
        /*0528*/ 	.short	0x010a
        /*052a*/ 	.byte	0x3f
	.zero		1


	//   ....[74]....
        /*052c*/ 	.word	0x0000f250
        /*0530*/ 	.word	0x00000005
        /*0534*/ 	.word	0x00000000
        /*0538*/ 	.short	0x010a
        /*053a*/ 	.byte	0x3f
	.zero		1


	//   ....[75]....
        /*053c*/ 	.word	0x0000f2a0
        /*0540*/ 	.word	0x0000000d
        /*0544*/ 	.word	0x000000a0
        /*0548*/ 	.short	0x010a
        /*054a*/ 	.byte	0x3f
	.zero		1


	//   ....[76]....
        /*054c*/ 	.word	0x0000f2f0
        /*0550*/ 	.word	0x0000000e
        /*0554*/ 	.word	0x000000a0
        /*0558*/ 	.short	0x010a
        /*055a*/ 	.byte	0x3f
	.zero		1


	//   ....[77]....
        /*055c*/ 	.word	0x0000f340
        /*0560*/ 	.word	0x0000000d
        /*0564*/ 	.word	0x000000a0
        /*0568*/ 	.short	0x010a
        /*056a*/ 	.byte	0x3f
	.zero		1


	//   ....[78]....
        /*056c*/ 	.word	0x0000f390
        /*0570*/ 	.word	0x00000003
        /*0574*/ 	.word	0x000000a0
        /*0578*/ 	.short	0x010a
        /*057a*/ 	.byte	0x3f
	.zero		1


	//   ....[79]....
        /*057c*/ 	.word	0x0000f3f0
        /*0580*/ 	.word	0x0000000a
        /*0584*/ 	.word	0x000000e8
        /*0588*/ 	.short	0x010a
        /*058a*/ 	.byte	0x3f
	.zero		1


	//   ....[80]....
        /*058c*/ 	.word	0x0000f450
        /*0590*/ 	.word	0x00000005
        /*0594*/ 	.word	0x000000c0
        /*0598*/ 	.short	0x010a
        /*059a*/ 	.byte	0x3f
	.zero		1


	//   ....[81]....
        /*059c*/ 	.word	0x0000f4b0
        /*05a0*/ 	.word	0x00000005
        /*05a4*/ 	.word	0x000000c8
        /*05a8*/ 	.short	0x010a
        /*05aa*/ 	.byte	0x3f
	.zero		1


	//   ....[82]....
        /*05ac*/ 	.word	0x0000f510
        /*05b0*/ 	.word	0x00000005
        /*05b4*/ 	.word	0x000000d0
        /*05b8*/ 	.short	0x010a
        /*05ba*/ 	.byte	0x3f
	.zero		1


	//   ....[83]....
        /*05bc*/ 	.word	0x0000f570
        /*05c0*/ 	.word	0x00000005
        /*05c4*/ 	.word	0x000000d8
        /*05c8*/ 	.short	0x010a
        /*05ca*/ 	.byte	0x3f
	.zero		1


	//   ....[84]....
        /*05cc*/ 	.word	0x0000f5c0
        /*05d0*/ 	.word	0x00000003
        /*05d4*/ 	.word	0x000000c0
        /*05d8*/ 	.short	0x010a
        /*05da*/ 	.byte	0x3f
	.zero		1


	//   ....[85]....
        /*05dc*/ 	.word	0x0000f610
        /*05e0*/ 	.word	0x00000003
        /*05e4*/ 	.word	0x000000c8
        /*05e8*/ 	.short	0x010a
        /*05ea*/ 	.byte	0x3f
	.zero		1


	//   ....[86]....
        /*05ec*/ 	.word	0x0000f660
        /*05f0*/ 	.word	0x00000003
        /*05f4*/ 	.word	0x000000d0
        /*05f8*/ 	.short	0x010a
        /*05fa*/ 	.byte	0x3f
	.zero		1


	//   ....[87]....
        /*05fc*/ 	.word	0x0000f730
        /*0600*/ 	.word	0x00000015
        /*0604*/ 	.word	0x00000050
        /*0608*/ 	.short	0x010a
        /*060a*/ 	.byte	0x3f
	.zero		1


	//   ....[88]....
        /*060c*/ 	.word	0x0000f800
        /*0610*/ 	.word	0x00000007
        /*0614*/ 	.word	0x00000000
        /*0618*/ 	.short	0x010a
        /*061a*/ 	.byte	0x3f
	.zero		1


	//   ....[89]....
        /*061c*/ 	.word	0x0000f850
        /*0620*/ 	.word	0x00000009
        /*0624*/ 	.word	0x00000000
        /*0628*/ 	.short	0x010a
        /*062a*/ 	.byte	0x3f
	.zero		1


	//   ....[90]....
        /*062c*/ 	.word	0x0000f8a0
        /*0630*/ 	.word	0x00000006
        /*0634*/ 	.word	0x00000000
        /*0638*/ 	.short	0x010a
        /*063a*/ 	.byte	0x3f
	.zero		1


	//   ....[91]....
        /*063c*/ 	.word	0x0000f8f0
        /*0640*/ 	.word	0x00000009
        /*0644*/ 	.word	0x00000000
        /*0648*/ 	.short	0x010a
        /*064a*/ 	.byte	0x3f
	.zero		1


	//   ....[92]....
        /*064c*/ 	.word	0x0000f940
        /*0650*/ 	.word	0x00000006
        /*0654*/ 	.word	0x00000000
        /*0658*/ 	.short	0x010a
        /*065a*/ 	.byte	0x3f
	.zero		1


	//   ....[93]....
        /*065c*/ 	.word	0x0000f990
        /*0660*/ 	.word	0x00000009
        /*0664*/ 	.word	0x00000000
        /*0668*/ 	.short	0x010a
        /*066a*/ 	.byte	0x3f
	.zero		1


	//   ....[94]....
        /*066c*/ 	.word	0x0000f9e0
        /*0670*/ 	.word	0x00000006
        /*0674*/ 	.word	0x00000000
        /*0678*/ 	.short	0x010a
        /*067a*/ 	.byte	0x3f
	.zero		1


	//   ....[95]....
        /*067c*/ 	.word	0x0000fa30
        /*0680*/ 	.word	0x00000009
        /*0684*/ 	.word	0x00000000
        /*0688*/ 	.short	0x010a
        /*068a*/ 	.byte	0x3f
	.zero		1


	//   ....[96]....
        /*068c*/ 	.word	0x0000fa80
        /*0690*/ 	.word	0x00000006
        /*0694*/ 	.word	0x00000000
        /*0698*/ 	.short	0x010a
        /*069a*/ 	.byte	0x3f
	.zero		1


	//----- nvinfo : EIATTR_NUM_MBARRIERS
	.align		4
.L_38:
        /*069c*/ 	.byte	0x03, 0x38
        /*069e*/ 	.short	0x001e


	//----- nvinfo : EIATTR_EXIT_INSTR_OFFSETS
	.align		4
        /*06a0*/ 	.byte	0x04, 0x1c
        /*06a2*/ 	.short	(.L_40 - .L_39)


	//   ....[0]....
.L_39:
        /*06a4*/ 	.word	0x00000bd0


	//   ....[1]....
        /*06a8*/ 	.word	0x000013e0


	//   ....[2]....
        /*06ac*/ 	.word	0x0000c5d0


	//   ....[3]....
        /*06b0*/ 	.word	0x0000cc00


	//   ....[4]....
        /*06b4*/ 	.word	0x0000cc30


	//   ....[5]....
        /*06b8*/ 	.word	0x0000ded0


	//   ....[6]....
        /*06bc*/ 	.word	0x0000f1d0


	//----- nvinfo : EIATTR_MAX_THREADS
	.align		4
.L_40:
        /*06c0*/ 	.byte	0x04, 0x05
        /*06c2*/ 	.short	(.L_42 - .L_41)
.L_41:
        /*06c4*/ 	.word	0x00000180
        /*06c8*/ 	.word	0x00000001
        /*06cc*/ 	.word	0x00000001


	//----- nvinfo : EIATTR_CRS_STACK_SIZE
	.align		4
.L_42:
        /*06d0*/ 	.byte	0x04, 0x1e
        /*06d2*/ 	.short	(.L_44 - .L_43)
.L_43:
        /*06d4*/ 	.word	0x00000000


	//----- nvinfo : EIATTR_CBANK_PARAM_SIZE
	.align		4
.L_44:
        /*06d8*/ 	.byte	0x03, 0x19
        /*06da*/ 	.short	0x0770


	//----- nvinfo : EIATTR_PARAM_CBANK
	.align		4
        /*06dc*/ 	.byte	0x04, 0x0a
        /*06de*/ 	.short	(.L_46 - .L_45)
	.align		4
.L_45:
        /*06e0*/ 	.word	index@(.nv.constant0._ZN7cutlass13device_kernelINS_4gemm6kernel13GemmUniversalIN4cute5tupleIJiiiiEEENS1_10collective13CollectiveMmaINS1_37MainloopSm90TmaGmmaWarpSpecializedFP8ILi10ENS5_IJNS4_1CILi1EEESB_SB_EEENS1_35KernelTmaWarpSpecializedCooperativeEEENS5_IJNSA_ILi256EEENSA_ILi64EEESG_EEENS_12float_e4m3_tENS5_IJlSB_lEEESI_SJ_NS4_8TiledMMAINS4_8MMA_AtomIJNS4_4SM904GMMA30MMA_64x64x32_F32E4M3E4M3_SS_TNILNSN_7ScaleInE1ELSP_1EEEEEENS4_6LayoutINS5_IJNSA_ILi2EEESB_SB_EEENS5_IJSB_NSA_ILi0EEESV_EEEEENS5_IJNS4_10UnderscoreESY_SY_EEEEENS4_13SM90_TMA_LOADENS4_14ComposedLayoutINS4_7SwizzleILi2ELi4ELi3EEENS4_18smem_ptr_flag_bitsILi8EEENSS_INS5_IJNSA_ILi8EEESG_EEENS5_IJSG_SB_EEEEEEEvNS4_8identityES11_S1B_vS1C_EENS_8epilogue10collective18CollectiveEpilogueINS1E_22Sm90TmaWarpSpecializedILi4ELi2ELi16ELb0ELb0EEEJSH_NS5_IJNSA_ILi128EEENSA_ILi32EEEEEESI_SJ_SI_SJ_NS1E_6fusion15FusionCallbacksIS1I_NS1M_13LinCombEltActINS1E_6thread4SiLuESI_fSI_fLNS_15FloatRoundStyleE2EEESH_S1L_JEEES11_NS12_INS13_ILi1ELi4ELi3EEES16_NSS_INS5_IJS17_S1K_EEENS5_IJS1K_SB_EEEEEEENS4_39AutoVectorizingCopyWithAssumedAlignmentILi128EEENS4_14SM90_TMA_STOREES1Y_S20_NS4_9Copy_AtomIJNS4_17SM90_U32x4_STSM_NENS_6half_tEEEEvEEEvvEEEEvNT_6ParamsE)
        /*06e4*/ 	.short	0x0210
        /*06e6*/ 	.short	0x0770


	//----- nvinfo : EIATTR_SW_WAR
	.align		4
.L_46:
        /*06e8*/ 	.byte	0x04, 0x36
        /*06ea*/ 	.short	(.L_48 - .L_47)
.L_47:
        /*06ec*/ 	.word	0x00000008
.L_48:


//--------------------- .nv.callgraph             --------------------------
	.section	.nv.callgraph,"",@"SHT_CUDA_CALLGRAPH"
	.align	4
	.sectionentsize	8
	.align		4
        /*0000*/ 	.word	0x00000000
	.align		4
        /*0004*/ 	.word	0xffffffff
	.align		4
        /*0008*/ 	.word	index@(_ZN7cutlass13device_kernelINS_4gemm6kernel13GemmUniversalIN4cute5tupleIJiiiiEEENS1_10collective13CollectiveMmaINS1_37MainloopSm90TmaGmmaWarpSpecializedFP8ILi10ENS5_IJNS4_1CILi1EEESB_SB_EEENS1_35KernelTmaWarpSpecializedCooperativeEEENS5_IJNSA_ILi256EEENSA_ILi64EEESG_EEENS_12float_e4m3_tENS5_IJlSB_lEEESI_SJ_NS4_8TiledMMAINS4_8MMA_AtomIJNS4_4SM904GMMA30MMA_64x64x32_F32E4M3E4M3_SS_TNILNSN_7ScaleInE1ELSP_1EEEEEENS4_6LayoutINS5_IJNSA_ILi2EEESB_SB_EEENS5_IJSB_NSA_ILi0EEESV_EEEEENS5_IJNS4_10UnderscoreESY_SY_EEEEENS4_13SM90_TMA_LOADENS4_14ComposedLayoutINS4_7SwizzleILi2ELi4ELi3EEENS4_18smem_ptr_flag_bitsILi8EEENSS_INS5_IJNSA_ILi8EEESG_EEENS5_IJSG_SB_EEEEEEEvNS4_8identityES11_S1B_vS1C_EENS_8epilogue10collective18CollectiveEpilogueINS1E_22Sm90TmaWarpSpecializedILi4ELi2ELi16ELb0ELb0EEEJSH_NS5_IJNSA_ILi128EEENSA_ILi32EEEEEESI_SJ_SI_SJ_NS1E_6fusion15FusionCallbacksIS1I_NS1M_13LinCombEltActINS1E_6thread4SiLuESI_fSI_fLNS_15FloatRoundStyleE2EEESH_S1L_JEEES11_NS12_INS13_ILi1ELi4ELi3EEES16_NSS_INS5_IJS17_S1K_EEENS5_IJS1K_SB_EEEEEEENS4_39AutoVectorizingCopyWithAssumedAlignmentILi128EEENS4_14SM90_TMA_STOREES1Y_S20_NS4_9Copy_AtomIJNS4_17SM90_U32x4_STSM_NENS_6half_tEEEEvEEEvvEEEEvNT_6ParamsE)
	.align		4
        /*000c*/ 	.word	index@(__assertfail)
	.align		4
        /*0010*/ 	.word	0x00000000
	.align		4
        /*0014*/ 	.word	0xfffffffe
	.align		4
        /*0018*/ 	.word	0x00000000
	.align		4
        /*001c*/ 	.word	0xfffffffd
	.align		4
        /*0020*/ 	.word	0x00000000
	.align		4
        /*0024*/ 	.word	0xfffffffc


//--------------------- .nv.constant4             --------------------------
	.section	.nv.constant4,"a",@progbits
	.align	8
	.align		8
.nv.constant4:
        /*0000*/ 	.dword	__assertfail
	.align		8
        /*0008*/ 	.dword	__unnamed_1
	.align		8
        /*0010*/ 	.dword	__unnamed_2
	.align		8
        /*0018*/ 	.dword	_ZN39_INTERNAL_11c68e2d_4_k_cu_5a2b2e34_27904cuda3std3__45__cpo5beginE
	.align		8
        /*0020*/ 	.dword	_ZN39_INTERNAL_11c68e2d_4_k_cu_5a2b2e34_27904cuda3std3__45__cpo3endE
	.align		8
        /*0028*/ 	.dword	_ZN39_INTERNAL_11c68e2d_4_k_cu_5a2b2e34_27904cuda3std3__45__cpo6cbeginE
	.align		8
        /*0030*/ 	.dword	_ZN39_INTERNAL_11c68e2d_4_k_cu_5a2b2e34_27904cuda3std3__45__cpo4cendE
	.align		8
        /*0038*/ 	.dword	_ZN39_INTERNAL_11c68e2d_4_k_cu_5a2b2e34_27904cuda3std3__441_GLOBAL__N__11c68e2d_4_k_cu_5a2b2e34_27906ignoreE
	.align		8
        /*0040*/ 	.dword	_ZN39_INTERNAL_11c68e2d_4_k_cu_5a2b2e34_27904cuda3std3__419piecewise_constructE
	.align		8
        /*0048*/ 	.dword	_ZN39_INTERNAL_11c68e2d_4_k_cu_5a2b2e34_27904cuda3std3__48in_placeE
	.align		8
        /*0050*/ 	.dword	_ZN39_INTERNAL_11c68e2d_4_k_cu_5a2b2e34_27904cuda3std6ranges3__45__cpo4swapE
	.align		8
        /*0058*/ 	.dword	_ZN39_INTERNAL_11c68e2d_4_k_cu_5a2b2e34_27904cuda3std6ranges3__45__cpo9iter_moveE
	.align		8
        /*0060*/ 	.dword	_ZN39_INTERNAL_11c68e2d_4_k_cu_5a2b2e34_27904cute7productE
	.align		8
        /*0068*/ 	.dword	_ZN39_INTERNAL_11c68e2d_4_k_cu_5a2b2e34_27904cute1_E
	.align		8
        /*0070*/ 	.dword	$str$24
	.align		8
        /*0078*/ 	.dword	$str$25


//--------------------- .text._ZN7cutlass13device_kernelINS_4gemm6kernel13GemmUniversalIN4cute5tupleIJiiiiEEENS1_10collective13CollectiveMmaINS1_37MainloopSm90TmaGmmaWarpSpecializedFP8ILi10ENS5_IJNS4_1CILi1EEESB_SB_EEENS1_35KernelTmaWarpSpecializedCooperativeEEENS5_IJNSA_ILi256EEENSA_ILi64EEESG_EEENS_12float_e4m3_tENS5_IJlSB_lEEESI_SJ_NS4_8TiledMMAINS4_8MMA_AtomIJNS4_4SM904GMMA30MMA_64x64x32_F32E4M3E4M3_SS_TNILNSN_7ScaleInE1ELSP_1EEEEEENS4_6LayoutINS5_IJNSA_ILi2EEESB_SB_EEENS5_IJSB_NSA_ILi0EEESV_EEEEENS5_IJNS4_10UnderscoreESY_SY_EEEEENS4_13SM90_TMA_LOADENS4_14ComposedLayoutINS4_7SwizzleILi2ELi4ELi3EEENS4_18smem_ptr_flag_bitsILi8EEENSS_INS5_IJNSA_ILi8EEESG_EEENS5_IJSG_SB_EEEEEEEvNS4_8identityES11_S1B_vS1C_EENS_8epilogue10collective18CollectiveEpilogueINS1E_22Sm90TmaWarpSpecializedILi4ELi2ELi16ELb0ELb0EEEJSH_NS5_IJNSA_ILi128EEENSA_ILi32EEEEEESI_SJ_SI_SJ_NS1E_6fusion15FusionCallbacksIS1I_NS1M_13LinCombEltActINS1E_6thread4SiLuESI_fSI_fLNS_15FloatRoundStyleE2EEESH_S1L_JEEES11_NS12_INS13_ILi1ELi4ELi3EEES16_NSS_INS5_IJS17_S1K_EEENS5_IJS1K_SB_EEEEEEENS4_39AutoVectorizingCopyWithAssumedAlignmentILi128EEENS4_14SM90_TMA_STOREES1Y_S20_NS4_9Copy_AtomIJNS4_17SM90_U32x4_STSM_NENS_6half_tEEEEvEEEvvEEEEvNT_6ParamsE --------------------------
	.section	.text._ZN7cutlass13device_kernelINS_4gemm6kernel13GemmUniversalIN4cute5tupleIJiiiiEEENS1_10collective13CollectiveMmaINS1_37MainloopSm90TmaGmmaWarpSpecializedFP8ILi10ENS5_IJNS4_1CILi1EEESB_SB_EEENS1_35KernelTmaWarpSpecializedCooperativeEEENS5_IJNSA_ILi256EEENSA_ILi64EEESG_EEENS_12float_e4m3_tENS5_IJlSB_lEEESI_SJ_NS4_8TiledMMAINS4_8MMA_AtomIJNS4_4SM904GMMA30MMA_64x64x32_F32E4M3E4M3_SS_TNILNSN_7ScaleInE1ELSP_1EEEEEENS4_6LayoutINS5_IJNSA_ILi2EEESB_SB_EEENS5_IJSB_NSA_ILi0EEESV_EEEEENS5_IJNS4_10UnderscoreESY_SY_EEEEENS4_13SM90_TMA_LOADENS4_14ComposedLayoutINS4_7SwizzleILi2ELi4ELi3EEENS4_18smem_ptr_flag_bitsILi8EEENSS_INS5_IJNSA_ILi8EEESG_EEENS5_IJSG_SB_EEEEEEEvNS4_8identityES11_S1B_vS1C_EENS_8epilogue10collective18CollectiveEpilogueINS1E_22Sm90TmaWarpSpecializedILi4ELi2ELi16ELb0ELb0EEEJSH_NS5_IJNSA_ILi128EEENSA_ILi32EEEEEESI_SJ_SI_SJ_NS1E_6fusion15FusionCallbacksIS1I_NS1M_13LinCombEltActINS1E_6thread4SiLuESI_fSI_fLNS_15FloatRoundStyleE2EEESH_S1L_JEEES11_NS12_INS13_ILi1ELi4ELi3EEES16_NSS_INS5_IJS17_S1K_EEENS5_IJS1K_SB_EEEEEEENS4_39AutoVectorizingCopyWithAssumedAlignmentILi128EEENS4_14SM90_TMA_STOREES1Y_S20_NS4_9Copy_AtomIJNS4_17SM90_U32x4_STSM_NENS_6half_tEEEEvEEEvvEEEEvNT_6ParamsE,"ax",@progbits
	.align	128
.text._ZN7cutlass13device_kernelINS_4gemm6kernel13GemmUniversalIN4cute5tupleIJiiiiEEENS1_10collective13CollectiveMmaINS1_37MainloopSm90TmaGmmaWarpSpecializedFP8ILi10ENS5_IJNS4_1CILi1EEESB_SB_EEENS1_35KernelTmaWarpSpecializedCooperativeEEENS5_IJNSA_ILi256EEENSA_ILi64EEESG_EEENS_12float_e4m3_tENS5_IJlSB_lEEESI_SJ_NS4_8TiledMMAINS4_8MMA_AtomIJNS4_4SM904GMMA30MMA_64x64x32_F32E4M3E4M3_SS_TNILNSN_7ScaleInE1ELSP_1EEEEEENS4_6LayoutINS5_IJNSA_ILi2EEESB_SB_EEENS5_IJSB_NSA_ILi0EEESV_EEEEENS5_IJNS4_10UnderscoreESY_SY_EEEEENS4_13SM90_TMA_LOADENS4_14ComposedLayoutINS4_7SwizzleILi2ELi4ELi3EEENS4_18smem_ptr_flag_bitsILi8EEENSS_INS5_IJNSA_ILi8EEESG_EEENS5_IJSG_SB_EEEEEEEvNS4_8identityES11_S1B_vS1C_EENS_8epilogue10collective18CollectiveEpilogueINS1E_22Sm90TmaWarpSpecializedILi4ELi2ELi16ELb0ELb0EEEJSH_NS5_IJNSA_ILi128EEENSA_ILi32EEEEEESI_SJ_SI_SJ_NS1E_6fusion15FusionCallbacksIS1I_NS1M_13LinCombEltActINS1E_6thread4SiLuESI_fSI_fLNS_15FloatRoundStyleE2EEESH_S1L_JEEES11_NS12_INS13_ILi1ELi4ELi3EEES16_NSS_INS5_IJS17_S1K_EEENS5_IJS1K_SB_EEEEEEENS4_39AutoVectorizingCopyWithAssumedAlignmentILi128EEENS4_14SM90_TMA_STOREES1Y_S20_NS4_9Copy_AtomIJNS4_17SM90_U32x4_STSM_NENS_6half_tEEEEvEEEvvEEEEvNT_6ParamsE:
        .type           _ZN7cutlass13device_kernelINS_4gemm6kernel13GemmUniversalIN4cute5tupleIJiiiiEEENS1_10collective13CollectiveMmaINS1_37MainloopSm90TmaGmmaWarpSpecializedFP8ILi10ENS5_IJNS4_1CILi1EEESB_SB_EEENS1_35KernelTmaWarpSpecializedCooperativeEEENS5_IJNSA_ILi256EEENSA_ILi64EEESG_EEENS_12float_e4m3_tENS5_IJlSB_lEEESI_SJ_NS4_8TiledMMAINS4_8MMA_AtomIJNS4_4SM904GMMA30MMA_64x64x32_F32E4M3E4M3_SS_TNILNSN_7ScaleInE1ELSP_1EEEEEENS4_6LayoutINS5_IJNSA_ILi2EEESB_SB_EEENS5_IJSB_NSA_ILi0EEESV_EEEEENS5_IJNS4_10UnderscoreESY_SY_EEEEENS4_13SM90_TMA_LOADENS4_14ComposedLayoutINS4_7SwizzleILi2ELi4ELi3EEENS4_18smem_ptr_flag_bitsILi8EEENSS_INS5_IJNSA_ILi8EEESG_EEENS5_IJSG_SB_EEEEEEEvNS4_8identityES11_S1B_vS1C_EENS_8epilogue10collective18CollectiveEpilogueINS1E_22Sm90TmaWarpSpecializedILi4ELi2ELi16ELb0ELb0EEEJSH_NS5_IJNSA_ILi128EEENSA_ILi32EEEEEESI_SJ_SI_SJ_NS1E_6fusion15FusionCallbacksIS1I_NS1M_13LinCombEltActINS1E_6thread4SiLuESI_fSI_fLNS_15FloatRoundStyleE2EEESH_S1L_JEEES11_NS12_INS13_ILi1ELi4ELi3EEES16_NSS_INS5_IJS17_S1K_EEENS5_IJS1K_SB_EEEEEEENS4_39AutoVectorizingCopyWithAssumedAlignmentILi128EEENS4_14SM90_TMA_STOREES1Y_S20_NS4_9Copy_AtomIJNS4_17SM90_U32x4_STSM_NENS_6half_tEEEEvEEEvvEEEEvNT_6ParamsE,@function
        .size           _ZN7cutlass13device_kernelINS_4gemm6kernel13GemmUniversalIN4cute5tupleIJiiiiEEENS1_10collective13CollectiveMmaINS1_37MainloopSm90TmaGmmaWarpSpecializedFP8ILi10ENS5_IJNS4_1CILi1EEESB_SB_EEENS1_35KernelTmaWarpSpecializedCooperativeEEENS5_IJNSA_ILi256EEENSA_ILi64EEESG_EEENS_12float_e4m3_tENS5_IJlSB_lEEESI_SJ_NS4_8TiledMMAINS4_8MMA_AtomIJNS4_4SM904GMMA30MMA_64x64x32_F32E4M3E4M3_SS_TNILNSN_7ScaleInE1ELSP_1EEEEEENS4_6LayoutINS5_IJNSA_ILi2EEESB_SB_EEENS5_IJSB_NSA_ILi0EEESV_EEEEENS5_IJNS4_10UnderscoreESY_SY_EEEEENS4_13SM90_TMA_LOADENS4_14ComposedLayoutINS4_7SwizzleILi2ELi4ELi3EEENS4_18smem_ptr_flag_bitsILi8EEENSS_INS5_IJNSA_ILi8EEESG_EEENS5_IJSG_SB_EEEEEEEvNS4_8identityES11_S1B_vS1C_EENS_8epilogue10collective18CollectiveEpilogueINS1E_22Sm90TmaWarpSpecializedILi4ELi2ELi16ELb0ELb0EEEJSH_NS5_IJNSA_ILi128EEENSA_ILi32EEEEEESI_SJ_SI_SJ_NS1E_6fusion15FusionCallbacksIS1I_NS1M_13LinCombEltActINS1E_6thread4SiLuESI_fSI_fLNS_15FloatRoundStyleE2EEESH_S1L_JEEES11_NS12_INS13_ILi1ELi4ELi3EEES16_NSS_INS5_IJS17_S1K_EEENS5_IJS1K_SB_EEEEEEENS4_39AutoVectorizingCopyWithAssumedAlignmentILi128EEENS4_14SM90_TMA_STOREES1Y_S20_NS4_9Copy_AtomIJNS4_17SM90_U32x4_STSM_NENS_6half_tEEEEvEEEvvEEEEvNT_6ParamsE,(.L_x_397 - _ZN7cutlass13device_kernelINS_4gemm6kernel13GemmUniversalIN4cute5tupleIJiiiiEEENS1_10collective13CollectiveMmaINS1_37MainloopSm90TmaGmmaWarpSpecializedFP8ILi10ENS5_IJNS4_1CILi1EEESB_SB_EEENS1_35KernelTmaWarpSpecializedCooperativeEEENS5_IJNSA_ILi256EEENSA_ILi64EEESG_EEENS_12float_e4m3_tENS5_IJlSB_lEEESI_SJ_NS4_8TiledMMAINS4_8MMA_AtomIJNS4_4SM904GMMA30MMA_64x64x32_F32E4M3E4M3_SS_TNILNSN_7ScaleInE1ELSP_1EEEEEENS4_6LayoutINS5_IJNSA_ILi2EEESB_SB_EEENS5_IJSB_NSA_ILi0EEESV_EEEEENS5_IJNS4_10UnderscoreESY_SY_EEEEENS4_13SM90_TMA_LOADENS4_14ComposedLayoutINS4_7SwizzleILi2ELi4ELi3EEENS4_18smem_ptr_flag_bitsILi8EEENSS_INS5_IJNSA_ILi8EEESG_EEENS5_IJSG_SB_EEEEEEEvNS4_8identityES11_S1B_vS1C_EENS_8epilogue10collective18CollectiveEpilogueINS1E_22Sm90TmaWarpSpecializedILi4ELi2ELi16ELb0ELb0EEEJSH_NS5_IJNSA_ILi128EEENSA_ILi32EEEEEESI_SJ_SI_SJ_NS1E_6fusion15FusionCallbacksIS1I_NS1M_13LinCombEltActINS1E_6thread4SiLuESI_fSI_fLNS_15FloatRoundStyleE2EEESH_S1L_JEEES11_NS12_INS13_ILi1ELi4ELi3EEES16_NSS_INS5_IJS17_S1K_EEENS5_IJS1K_SB_EEEEEEENS4_39AutoVectorizingCopyWithAssumedAlignmentILi128EEENS4_14SM90_TMA_STOREES1Y_S20_NS4_9Copy_AtomIJNS4_17SM90_U32x4_STSM_NENS_6half_tEEEEvEEEvvEEEEvNT_6ParamsE)
        .other          _ZN7cutlass13device_kernelINS_4gemm6kernel13GemmUniversalIN4cute5tupleIJiiiiEEENS1_10collective13CollectiveMmaINS1_37MainloopSm90TmaGmmaWarpSpecializedFP8ILi10ENS5_IJNS4_1CILi1EEESB_SB_EEENS1_35KernelTmaWarpSpecializedCooperativeEEENS5_IJNSA_ILi256EEENSA_ILi64EEESG_EEENS_12float_e4m3_tENS5_IJlSB_lEEESI_SJ_NS4_8TiledMMAINS4_8MMA_AtomIJNS4_4SM904GMMA30MMA_64x64x32_F32E4M3E4M3_SS_TNILNSN_7ScaleInE1ELSP_1EEEEEENS4_6LayoutINS5_IJNSA_ILi2EEESB_SB_EEENS5_IJSB_NSA_ILi0EEESV_EEEEENS5_IJNS4_10UnderscoreESY_SY_EEEEENS4_13SM90_TMA_LOADENS4_14ComposedLayoutINS4_7SwizzleILi2ELi4ELi3EEENS4_18smem_ptr_flag_bitsILi8EEENSS_INS5_IJNSA_ILi8EEESG_EEENS5_IJSG_SB_EEEEEEEvNS4_8identityES11_S1B_vS1C_EENS_8epilogue10collective18CollectiveEpilogueINS1E_22Sm90TmaWarpSpecializedILi4ELi2ELi16ELb0ELb0EEEJSH_NS5_IJNSA_ILi128EEENSA_ILi32EEEEEESI_SJ_SI_SJ_NS1E_6fusion15FusionCallbacksIS1I_NS1M_13LinCombEltActINS1E_6thread4SiLuESI_fSI_fLNS_15FloatRoundStyleE2EEESH_S1L_JEEES11_NS12_INS13_ILi1ELi4ELi3EEES16_NSS_INS5_IJS17_S1K_EEENS5_IJS1K_SB_EEEEEEENS4_39AutoVectorizingCopyWithAssumedAlignmentILi128EEENS4_14SM90_TMA_STOREES1Y_S20_NS4_9Copy_AtomIJNS4_17SM90_U32x4_STSM_NENS_6half_tEEEEvEEEvvEEEEvNT_6ParamsE,@"STO_CUDA_ENTRY STV_DEFAULT"
_ZN7cutlass13device_kernelINS_4gemm6kernel13GemmUniversalIN4cute5tupleIJiiiiEEENS1_10collective13CollectiveMmaINS1_37MainloopSm90TmaGmmaWarpSpecializedFP8ILi10ENS5_IJNS4_1CILi1EEESB_SB_EEENS1_35KernelTmaWarpSpecializedCooperativeEEENS5_IJNSA_ILi256EEENSA_ILi64EEESG_EEENS_12float_e4m3_tENS5_IJlSB_lEEESI_SJ_NS4_8TiledMMAINS4_8MMA_AtomIJNS4_4SM904GMMA30MMA_64x64x32_F32E4M3E4M3_SS_TNILNSN_7ScaleInE1ELSP_1EEEEEENS4_6LayoutINS5_IJNSA_ILi2EEESB_SB_EEENS5_IJSB_NSA_ILi0EEESV_EEEEENS5_IJNS4_10UnderscoreESY_SY_EEEEENS4_13SM90_TMA_LOADENS4_14ComposedLayoutINS4_7SwizzleILi2ELi4ELi3EEENS4_18smem_ptr_flag_bitsILi8EEENSS_INS5_IJNSA_ILi8EEESG_EEENS5_IJSG_SB_EEEEEEEvNS4_8identityES11_S1B_vS1C_EENS_8epilogue10collective18CollectiveEpilogueINS1E_22Sm90TmaWarpSpecializedILi4ELi2ELi16ELb0ELb0EEEJSH_NS5_IJNSA_ILi128EEENSA_ILi32EEEEEESI_SJ_SI_SJ_NS1E_6fusion15FusionCallbacksIS1I_NS1M_13LinCombEltActINS1E_6thread4SiLuESI_fSI_fLNS_15FloatRoundStyleE2EEESH_S1L_JEEES11_NS12_INS13_ILi1ELi4ELi3EEES16_NSS_INS5_IJS17_S1K_EEENS5_IJS1K_SB_EEEEEEENS4_39AutoVectorizingCopyWithAssumedAlignmentILi128EEENS4_14SM90_TMA_STOREES1Y_S20_NS4_9Copy_AtomIJNS4_17SM90_U32x4_STSM_NENS_6half_tEEEEvEEEvvEEEEvNT_6ParamsE:
[----:B------:R-:W1:Y:S01]  /*0000*/  LDC R1, c[0x0][0x28] ;  /* 0x00000a00ff017b82 */ /* 0x000e620000000800 */
[----:B------:R-:W2:Y:S07]  /*0010*/  S2R R18, SR_TID.X ;  /* 0x0000000000127919 */ /* 0x000eae0000002100 */
[----:B------:R-:W3:Y:S01]  /*0020*/  LDC.64 R8, c[0x0][0x588] ;  /* 0x00016200ff087b82 */ /* 0x000ee20000000a00 */
[----:B------:R-:W-:Y:S01]  /*0030*/  ELECT P0, URZ, PT ;  /* 0x00000000003f782f */ /* 0x000fe20003800000 */
[----:B------:R-:W-:Y:S01]  /*0040*/  BSSY B0, `(.L_x_0) ;  /* 0x0000016000007945 */ /* 0x000fe20003800000 */
[----:B--2---:R-:W-:-:S02]  /*0050*/  SHF.R.U32.HI R0, RZ, 0x5, R18 ;  /* 0x00000005ff007819 */ /* 0x004fc40000011612 */
[----:B------:R-:W-:-:S03]  /*0060*/  SHF.R.U32.HI R4, RZ, 0x7, R18 ;  /* 0x00000007ff047819 */ /* 0x000fc60000011612 */
[----:B------:R-:W2:Y:S04]  /*0070*/  SHFL.IDX PT, R3, R0, RZ, 0x1f ;  /* 0x00001fff00037589 */ /* 0x000ea800000e0000 */
[----:B------:R4:W1:Y:S01]  /*0080*/  SHFL.IDX PT, R6, R4, RZ, 0x1f ;  /* 0x00001fff04067589 */ /* 0x00086200000e0000 */
[----:B--2---:R-:W-:Y:S02]  /*0090*/  ISETP.NE.OR P0, PT, R3, RZ, !P0 ;  /* 0x000000ff0300720c */ /* 0x004fe40004705670 */
[----:B------:R-:W-:-:S11]  /*00a0*/  SHF.R.S32.HI R2, RZ, 0x1f, R3 ;  /* 0x0000001fff027819 */ /* 0x000fd60000011403 */
[----:B-1-34-:R-:W-:Y:S05]  /*00b0*/  @P0 BRA `(.L_x_1) ;  /* 0x0000000000380947 */ /* 0x01afea0003800000 */
[----:B------:R-:W-:Y:S02]  /*00c0*/  ULDC.64 UR4, c[0x0][0x198] ;  /* 0x0000660000047ab9 */ /* 0x000fe40000000a00 */
[----:B------:R-:W-:Y:S02]  /*00d0*/  UIADD3 UR6, UP0, UR4, 0xf0, URZ ;  /* 0x000000f004067890 */ /* 0x000fe4000ff1e03f */
[----:B------:R-:W-:Y:S02]  /*00e0*/  UIADD3 UR8, UP1, UR4, 0x1f0, URZ ;  /* 0x000001f004087890 */ /* 0x000fe4000ff3e03f */
[----:B------:R-:W-:Y:S02]  /*00f0*/  UIADD3 UR10, UP2, UR4, 0x3f0, URZ ;  /* 0x000003f0040a7890 */ /* 0x000fe4000ff5e03f */
[----:B------:R-:W-:Y:S02]  /*0100*/  UIADD3 UR4, UP3, UR4, 0x4f0, URZ ;  /* 0x000004f004047890 */ /* 0x000fe4000ff7e03f */
[----:B------:R-:W-:-:S02]  /*0110*/  UIADD3.X UR7, URZ, UR5, URZ, UP0, !UPT ;  /* 0x000000053f077290 */ /* 0x000fc400087fe43f */
[----:B------:R-:W-:Y:S02]  /*0120*/  UIADD3.X UR9, URZ, UR5, URZ, UP1, !UPT ;  /* 0x000000053f097290 */ /* 0x000fe40008ffe43f */
[----:B------:R-:W-:Y:S02]  /*0130*/  UIADD3.X UR11, URZ, UR5, URZ, UP2, !UPT ;  /* 0x000000053f0b7290 */ /* 0x000fe400097fe43f */
[----:B------:R-:W-:-:S03]  /*0140*/  UIADD3.X UR5, URZ, UR5, URZ, UP3, !UPT ;  /* 0x000000053f057290 */ /* 0x000fc60009ffe43f */
[----:B------:R1:W-:Y:S02]  /*0150*/  UTMACCTL.PF [UR6] ;  /* 0x00000000060079b9 */ /* 0x0003e40008040000 */
[----:B------:R1:W-:Y:S02]  /*0160*/  UTMACCTL.PF [UR8] ;  /* 0x00000000080079b9 */ /* 0x0003e40008040000 */
[----:B------:R1:W-:Y:S02]  /*0170*/  UTMACCTL.PF [UR10] ;  /* 0x000000000a0079b9 */ /* 0x0003e40008040000 */
[----:B------:R1:W-:Y:S02]  /*0180*/  UTMACCTL.PF [UR4] ;  /* 0x00000000040079b9 */ /* 0x0003e40008040000 */
[----:B-1----:R-:W-:Y:S01]  /*0190*/  NOP ;  /* 0x0000000000007918 */ /* 0x002fe20000000000 */
.L_x_1:
[----:B------:R-:W-:Y:S05]  /*01a0*/  BSYNC B0 ;  /* 0x0000000000007941 */ /* 0x000fea0003800000 */
.L_x_0:
[----:B------:R-:W-:Y:S01]  /*01b0*/  ULDC.64 UR4, c[0x0][0x590] ;  /* 0x0001640000047ab9 */ /* 0x000fe20000000a00 */
[----:B------:R-:W-:Y:S01]  /*01c0*/  LEA.HI R2, R2, R3, RZ, 0x2 ;  /* 0x0000000302027211 */ /* 0x000fe200078f10ff */
[----:B------:R-:W-:Y:S01]  /*01d0*/  ULDC.64 UR40, c[0x0][0x208] ;  /* 0x0000820000287ab9 */ /* 0x000fe20000000a00 */
[----:B------:R-:W-:Y:S02]  /*01e0*/  ISETP.NE.U32.AND P2, PT, RZ, UR4, PT ;  /* 0x00000004ff007c0c */ /* 0x000fe4000bf45070 */
[----:B------:R-:W-:Y:S02]  /*01f0*/  LOP3.LUT R2, R2, 0xfffffffc, RZ, 0xc0, !PT ;  /* 0xfffffffc02027812 */ /* 0x000fe400078ec0ff */
[----:B------:R-:W-:Y:S02]  /*0200*/  ISETP.NE.AND.EX P3, PT, RZ, UR5, PT, P2 ;  /* 0x00000005ff007c0c */ /* 0x000fe4000bf65320 */
[----:B------:R-:W-:Y:S02]  /*0210*/  IADD3 R3, R3, -R2, RZ ;  /* 0x8000000203037210 */ /* 0x000fe40007ffe0ff */
[----:B------:R-:W-:-:S02]  /*0220*/  PRMT R2, RZ, 0x7610, R2 ;  /* 0x00007610ff027816 */ /* 0x000fc40000000002 */
[----:B------:R-:W-:Y:S02]  /*0230*/  MOV R4, R8 ;  /* 0x0000000800047202 */ /* 0x000fe40000000f00 */
[----:B------:R-:W-:-:S05]  /*0240*/  MOV R5, R9 ;  /* 0x0000000900057202 */ /* 0x000fca0000000f00 */
[----:B------:R-:W-:Y:S05]  /*0250*/  @P3 BRA `(.L_x_2) ;  /* 0x0000000000303947 */ /* 0x000fea0003800000 */
[----:B------:R-:W-:Y:S02]  /*0260*/  ULDC.64 UR6, c[0x0][0x588] ;  /* 0x0001620000067ab9 */ /* 0x000fe40000000a00 */
[----:B------:R-:W-:-:S04]  /*0270*/  ISETP.NE.U32.AND P0, PT, RZ, UR6, PT ;  /* 0x00000006ff007c0c */ /* 0x000fc8000bf05070 */
[----:B------:R-:W-:-:S13]  /*0280*/  ISETP.NE.AND.EX P0, PT, RZ, UR7, PT, P0 ;  /* 0x00000007ff007c0c */ /* 0x000fda000bf05300 */
[----:B------:R-:W-:Y:S05]  /*0290*/  @!P0 BRA `(.L_x_3) ;  /* 0x0000000000108947 */ /* 0x000fea0003800000 */
[----:B------:R-:W2:Y:S02]  /*02a0*/  LDG.E R2, desc[UR40][R4.64] ;  /* 0x0000002804027981 */ /* 0x000ea4000c1e1900 */
[----:B--2---:R-:W-:Y:S01]  /*02b0*/  FSETP.NEU.AND P1, PT, R2, RZ, PT ;  /* 0x000000ff0200720b */ /* 0x004fe20003f2d000 */
[----:B------:R-:W-:Y:S01]  /*02c0*/  IMAD.MOV.U32 R2, RZ, RZ, 0x1 ;  /* 0x00000001ff027424 */ /* 0x000fe200078e00ff */
[----:B------:R-:W-:Y:S11]  /*02d0*/  BRA `(.L_x_2) ;  /* 0x0000000000107947 */ /* 0x000ff60003800000 */
.L_x_3:
[----:B------:R-:W-:Y:S01]  /*02e0*/  ULDC UR6, c[0x0][0x580] ;  /* 0x0001600000067ab9 */ /* 0x000fe20000000800 */
[----:B------:R-:W-:Y:S02]  /*02f0*/  MOV R2, 0x1 ;  /* 0x0000000100027802 */ /* 0x000fe40000000f00 */
[----:B------:R-:W-:Y:S02]  /*0300*/  CS2R R4, SRZ ;  /* 0x0000000000047805 */ /* 0x000fe4000001ff00 */
[----:B------:R-:W-:-:S13]  /*0310*/  FSETP.NEU.AND P1, PT, RZ, UR6, PT ;  /* 0x00000006ff007c0b */ /* 0x000fda000bf2d000 */
.L_x_2:
[----:B------:R-:W-:Y:S02]  /*0320*/  ISETP.NE.U32.AND P4, PT, R4, RZ, PT ;  /* 0x000000ff0400720c */ /* 0x000fe40003f85070 */
[----:B------:R-:W-:Y:S02]  /*0330*/  ISETP.NE.AND.EX P5, PT, RZ, UR5, PT, P2 ;  /* 0x00000005ff007c0c */ /* 0x000fe4000bfa5320 */
[----:B------:R-:W-:Y:S02]  /*0340*/  ISETP.NE.AND.EX P2, PT, R5, RZ, PT, P4 ;  /* 0x000000ff0500720c */ /* 0x000fe40003f45340 */
[----:B------:R-:W-:-:S11]  /*0350*/  PLOP3.LUT P0, PT, PT, PT, PT, 0x8, 0x0 ;  /* 0x000000000000781c */ /* 0x000fd60003f0e170 */
[----:B------:R-:W-:Y:S05]  /*0360*/  @P2 BRA P5, `(.L_x_4) ;  /* 0x0000000000342947 */ /* 0x000fea0002800000 */
[----:B------:R-:W-:-:S04]  /*0370*/  ISETP.NE.U32.AND P0, PT, RZ, UR4, PT ;  /* 0x00000004ff007c0c */ /* 0x000fc8000bf05070 */
[----:B------:R-:W-:-:S13]  /*0380*/  ISETP.NE.AND.EX P0, PT, RZ, UR5, PT, P0 ;  /* 0x00000005ff007c0c */ /* 0x000fda000bf05300 */
[----:B------:R-:W-:Y:S05]  /*0390*/  @!P0 BRA `(.L_x_5) ;  /* 0x0000000000248947 */ /* 0x000fea0003800000 */
[----:B------:R-:W-:Y:S02]  /*03a0*/  PRMT R2, R2, 0x9910, RZ ;  /* 0x0000991002027816 */ /* 0x000fe400000000ff */
[----:B------:R-:W-:Y:S02]  /*03b0*/  ISETP.NE.U32.AND P0, PT, R4, RZ, PT ;  /* 0x000000ff0400720c */ /* 0x000fe40003f05070 */
[----:B------:R-:W-:Y:S02]  /*03c0*/  ISETP.NE.AND P2, PT, R2, RZ, PT ;  /* 0x000000ff0200720c */ /* 0x000fe40003f45270 */
[----:B------:R-:W-:Y:S02]  /*03d0*/  ISETP.NE.AND.EX P0, PT, R5, RZ, PT, P0 ;  /* 0x000000ff0500720c */ /* 0x000fe40003f05300 */
[----:B------:R-:W-:-:S09]  /*03e0*/  SEL R2, RZ, 0xffffffff, P1 ;  /* 0xffffffffff027807 */ /* 0x000fd20000800000 */
[----:B------:R-:W-:-:S04]  /*03f0*/  @!P2 SEL R2, RZ, 0xffffffff, P0 ;  /* 0xffffffffff02a807 */ /* 0x000fc80000000000 */
[----:B------:R-:W-:-:S04]  /*0400*/  LOP3.LUT R2, R2, 0x1, RZ, 0xc0, !PT ;  /* 0x0000000102027812 */ /* 0x000fc800078ec0ff */
[----:B------:R-:W-:Y:S01]  /*0410*/  ISETP.EQ.U32.AND P0, PT, R2, 0x1, PT ;  /* 0x000000010200780c */ /* 0x000fe20003f02070 */
[----:B------:R-:W-:-:S12]  /*0420*/  BRA `(.L_x_4) ;  /* 0x0000000000047947 */ /* 0x000fd80003800000 */
.L_x_5:
[----:B------:R-:W-:-:S13]  /*0430*/  PLOP3.LUT P0, PT, P1, PT, PT, 0x8, 0x0 ;  /* 0x000000000000781c */ /* 0x000fda0000f0e170 */
.L_x_4:
[----:B------:R-:W1:Y:S02]  /*0440*/  SHFL.IDX PT, R2, R0, RZ, 0x1f ;  /* 0x00001fff00027589 */ /* 0x000e6400000e0000 */
[----:B-1----:R-:W-:-:S13]  /*0450*/  ISETP.NE.AND P1, PT, R2, RZ, PT ;  /* 0x000000ff0200720c */ /* 0x002fda0003f25270 */
[----:B------:R-:W-:Y:S05]  /*0460*/  @P1 BRA `(.L_x_6) ;  /* 0x0000000000941947 */ /* 0x000fea0003800000 */
[----:B------:R-:W-:Y:S01]  /*0470*/  ELECT P1, URZ, PT ;  /* 0x00000000003f782f */ /* 0x000fe20003820000 */
[----:B------:R-:W-:-:S12]  /*0480*/  BSSY B0, `(.L_x_6) ;  /* 0x0000023000007945 */ /* 0x000fd80003800000 */
[----:B------:R-:W-:Y:S05]  /*0490*/  @!P1 BRA `(.L_x_7) ;  /* 0x0000000000849947 */ /* 0x000fea0003800000 */
[----:B------:R-:W1:Y:S01]  /*04a0*/  S2UR UR8, SR_CgaCtaId ;  /* 0x00000000000879c3 */ /* 0x000e620000008800 */
[----:B------:R-:W-:Y:S01]  /*04b0*/  UMOV UR4, 0x400 ;  /* 0x0000040000047882 */ /* 0x000fe20000000000 */
[----:B------:R-:W-:Y:S01]  /*04c0*/  UMOV UR5, 0x1 ;  /* 0x0000000100057882 */ /* 0x000fe20000000000 */
[----:B------:R-:W-:Y:S02]  /*04d0*/  UMOV UR6, 0x100 ;  /* 0x0000010000067882 */ /* 0x000fe40000000000 */
[----:B------:R-:W-:-:S04]  /*04e0*/  UIADD3 UR6, -UR6, 0x100000, URZ ;  /* 0x0010000006067890 */ /* 0x000fc8000fffe13f */
[----:B------:R-:W-:Y:S02]  /*04f0*/  USHF.L.U32 UR7, UR6, 0xb, URZ ;  /* 0x0000000b06077899 */ /* 0x000fe4000800063f */
[----:B------:R-:W-:Y:S02]  /*0500*/  USHF.L.U32 UR6, UR6, 0x1, URZ ;  /* 0x0000000106067899 */ /* 0x000fe4000800063f */
[----:B-1----:R-:W-:Y:S02]  /*0510*/  ULEA UR8, UR8, UR4, 0x18 ;  /* 0x0000000408087291 */ /* 0x002fe4000f8ec03f */
[----:B------:R-:W-:-:S04]  /*0520*/  UIADD3 UR4, -UR5, 0x100000, URZ ;  /* 0x0010000005047890 */ /* 0x000fc8000fffe13f */
[----:B------:R-:W-:Y:S02]  /*0530*/  USHF.L.U32 UR5, UR4, 0xb, URZ ;  /* 0x0000000b04057899 */ /* 0x000fe4000800063f */
[----:B------:R-:W-:Y:S01]  /*0540*/  USHF.L.U32 UR4, UR4, 0x1, URZ ;  /* 0x0000000104047899 */ /* 0x000fe2000800063f */
[----:B------:R-:W1:Y:S11]  /*0550*/  FENCE.VIEW.ASYNC.S ;  /* 0x00000000000073c6 */ /* 0x000e760000000000 */
[----:B-1----:R1:W2:Y:S01]  /*0560*/  SYNCS.EXCH.64 URZ, [UR8], UR4 ;  /* 0x00000004083f75b2 */ /* 0x0022a20008000100 */
[----:B------:R1:W3:Y:S01]  /*0570*/  SYNCS.EXCH.64 URZ, [UR8+0x50], UR6 ;  /* 0x00005006083f75b2 */ /* 0x0002e20008000100 */
[----:B------:R1:W4:Y:S01]  /*0580*/  SYNCS.EXCH.64 URZ, [UR8+0x8], UR4 ;  /* 0x00000804083f75b2 */ /* 0x0003220008000100 */
[----:B------:R1:W1:Y:S01]  /*0590*/  SYNCS.EXCH.64 URZ, [UR8+0x58], UR6 ;  /* 0x00005806083f75b2 */ /* 0x0002620008000100 */
        /* <DEDUP_REMOVED lines=16> */
[----:B------:R-:W-:Y:S01]  /*06a0*/  NOP ;  /* 0x0000000000007918 */ /* 0x000fe20000000000 */
.L_x_7:
[----:B-1----:R-:W-:Y:S05]  /*06b0*/  BSYNC B0 ;  /* 0x0000000000007941 */ /* 0x002fea0003800000 */
.L_x_6:
[----:B------:R-:W1:Y:S01]  /*06c0*/  SHFL.IDX PT, R4, R0, RZ, 0x1f ;  /* 0x00001fff00047589 */ /* 0x000e6200000e0000 */
[----:B------:R-:W2:Y:S01]  /*06d0*/  LDC R2, c[0x0][0x904] ;  /* 0x00024100ff027b82 */ /* 0x000ea20000000800 */
[----:B------:R-:W-:Y:S01]  /*06e0*/  NOP ;  /* 0x0000000000007918 */ /* 0x000fe20000000000 */
[----:B-1----:R-:W-:-:S13]  /*06f0*/  ISETP.NE.AND P1, PT, R4, RZ, PT ;  /* 0x000000ff0400720c */ /* 0x002fda0003f25270 */
[----:B------:R-:W-:Y:S05]  /*0700*/  @P1 BRA `(.L_x_8) ;  /* 0x0000000000581947 */ /* 0x000fea0003800000 */
[----:B------:R-:W1:Y:S01]  /*0710*/  S2UR UR5, SR_CgaCtaId ;  /* 0x00000000000579c3 */ /* 0x000e620000008800 */
[----:B------:R-:W-:Y:S01]  /*0720*/  UMOV UR4, 0x400 ;  /* 0x0000040000047882 */ /* 0x000fe20000000000 */
[----:B------:R-:W-:Y:S01]  /*0730*/  UMOV UR6, 0x20 ;  /* 0x0000002000067882 */ /* 0x000fe20000000000 */
[----:B------:R-:W-:Y:S01]  /*0740*/  UMOV UR7, 0x100 ;  /* 0x0000010000077882 */ /* 0x000fe20000000000 */
[----:B------:R-:W-:Y:S01]  /*0750*/  ELECT P1, URZ, PT ;  /* 0x00000000003f782f */ /* 0x000fe20003820000 */
[----:B-1----:R-:W-:Y:S02]  /*0760*/  ULEA UR8, UR5, UR4, 0x18 ;  /* 0x0000000405087291 */ /* 0x002fe4000f8ec03f */
[----:B------:R-:W-:-:S04]  /*0770*/  UIADD3 UR4, -UR6, 0x100000, URZ ;  /* 0x0010000006047890 */ /* 0x000fc8000fffe13f */
[----:B------:R-:W-:Y:S02]  /*0780*/  USHF.L.U32 UR5, UR4, 0xb, URZ ;  /* 0x0000000b04057899 */ /* 0x000fe4000800063f */
[----:B------:R-:W-:Y:S02]  /*0790*/  USHF.L.U32 UR4, UR4, 0x1, URZ ;  /* 0x0000000104047899 */ /* 0x000fe4000800063f */
[----:B------:R-:W-:-:S04]  /*07a0*/  UIADD3 UR6, -UR7, 0x100000, URZ ;  /* 0x0010000007067890 */ /* 0x000fc8000fffe13f */
[----:B------:R-:W-:Y:S02]  /*07b0*/  USHF.L.U32 UR7, UR6, 0xb, URZ ;  /* 0x0000000b06077899 */ /* 0x000fe4000800063f */
[----:B------:R-:W-:Y:S01]  /*07c0*/  USHF.L.U32 UR6, UR6, 0x1, URZ ;  /* 0x0000000106067899 */ /* 0x000fe2000800063f */
[----:B------:R-:W1:Y:S03]  /*07d0*/  FENCE.VIEW.ASYNC.S ;  /* 0x00000000000073c6 */ /* 0x000e660000000000 */
[----:B-1----:R1:W1:Y:S08]  /*07e0*/  SYNCS.EXCH.64 URZ, [UR8+0xa0], UR4 ;  /* 0x0000a004083f75b2 */ /* 0x0022700008000100 */
        /* <DEDUP_REMOVED lines=8> */
.L_x_8:
[----:B------:R-:W5:Y:S01]  /*0870*/  SHFL.IDX PT, R0, R0, RZ, 0x1f ;  /* 0x00001fff00007589 */ /* 0x000f6200000e0000 */
[----:B--2---:R-:W-:Y:S02]  /*0880*/  ISETP.NE.AND P6, PT, R2, 0x1, PT ;  /* 0x000000010200780c */ /* 0x004fe40003fc5270 */
[----:B------:R-:W-:Y:S01]  /*0890*/  ELECT P1, URZ, PT ;  /* 0x00000000003f782f */ /* 0x000fe20003820000 */
[----:B------:R-:W2:Y:S01]  /*08a0*/  S2UR UR36, SR_CgaCtaId ;  /* 0x00000000002479c3 */ /* 0x000ea20000008800 */
[----:B------:R-:W3:Y:S01]  /*08b0*/  S2R R7, SR_CTAID.Y ;  /* 0x0000000000077919 */ /* 0x000ee20000002600 */
[----:B-1----:R-:W-:Y:S01]  /*08c0*/  UMOV UR4, 0x20 ;  /* 0x0000002000047882 */ /* 0x002fe20000000000 */
[----:B------:R-:W-:Y:S01]  /*08d0*/  P2R R4, PR, RZ, 0x40 ;  /* 0x00000040ff047803 */ /* 0x000fe20000000000 */
[----:B------:R-:W-:Y:S01]  /*08e0*/  NOP ;  /* 0x0000000000007918 */ /* 0x000fe20000000000 */
[----:B------:R-:W1:Y:S01]  /*08f0*/  S2R R10, SR_CTAID.X ;  /* 0x00000000000a7919 */ /* 0x000e620000002500 */
[----:B------:R-:W-:-:S02]  /*0900*/  ISETP.NE.AND P4, PT, R3, RZ, PT ;  /* 0x000000ff0300720c */ /* 0x000fc40003f85270 */
[----:B------:R-:W-:Y:S02]  /*0910*/  MOV R11, RZ ;  /* 0x000000ff000b7202 */ /* 0x000fe40000000f00 */
[----:B------:R-:W1:Y:S01]  /*0920*/  @P6 LDC R17, c[0x0][0x10] ;  /* 0x00000400ff116b82 */ /* 0x000e620000000800 */
[----:B------:R-:W-:-:S07]  /*0930*/  @P6 MOV R5, RZ ;  /* 0x000000ff00056202 */ /* 0x000fce0000000f00 */
[----:B------:R-:W4:Y:S01]  /*0940*/  @!P6 LDC R12, c[0x0][0xc] ;  /* 0x00000300ff0ceb82 */ /* 0x000f220000000800 */
[----:B-----5:R-:W-:Y:S02]  /*0950*/  ISETP.NE.OR P2, PT, R0, RZ, !P1 ;  /* 0x000000ff0000720c */ /* 0x020fe40004f45670 */
[----:B------:R-:W-:-:S04]  /*0960*/  ISETP.EQ.OR P1, PT, R3, 0x3, !P4 ;  /* 0x000000030300780c */ /* 0x000fc80006722670 */
[----:B------:R-:W-:-:S04]  /*0970*/  ISETP.EQ.AND P1, PT, R6, RZ, P1 ;  /* 0x000000ff0600720c */ /* 0x000fc80000f22270 */
[----:B------:R-:W-:Y:S02]  /*0980*/  SEL R19, RZ, 0x1, !P1 ;  /* 0x00000001ff137807 */ /* 0x000fe40004800000 */
[----:B---3--:R-:W-:Y:S01]  /*0990*/  @P6 MOV R4, R7 ;  /* 0x0000000700046202 */ /* 0x008fe20000000f00 */
[----:B------:R-:W-:Y:S01]  /*09a0*/  VOTEU.ALL UP0, P2 ;  /* 0x00000000003f7886 */ /* 0x000fe20001000000 */
[----:B------:R-:W-:-:S03]  /*09b0*/  VOTEU.ALL UP1, P2 ;  /* 0x00000000003f7886 */ /* 0x000fc60001020000 */
[----:B-1----:R-:W-:Y:S01]  /*09c0*/  @P6 IMAD.WIDE.U32 R16, R10, R17, R4 ;  /* 0x000000110a106225 */ /* 0x002fe200078e0004 */
[----:B------:R-:W-:Y:S01]  /*09d0*/  @!UP0 UMOV UR6, 0x400 ;  /* 0x0000040000068882 */ /* 0x000fe20000000000 */
[----:B------:R-:W-:-:S04]  /*09e0*/  @!UP0 UIADD3 UR4, -UR4, 0x100000, URZ ;  /* 0x0010000004048890 */ /* 0x000fc8000fffe13f */
[----:B------:R-:W-:Y:S02]  /*09f0*/  @!UP0 USHF.L.U32 UR5, UR4, 0xb, URZ ;  /* 0x0000000b04058899 */ /* 0x000fe4000800063f */
[----:B------:R-:W-:Y:S02]  /*0a00*/  @!UP0 USHF.L.U32 UR4, UR4, 0x1, URZ ;  /* 0x0000000104048899 */ /* 0x000fe4000800063f */
[----:B--2---:R-:W-:Y:S01]  /*0a10*/  @!UP0 ULEA UR8, UR36, UR6, 0x18 ;  /* 0x0000000624088291 */ /* 0x004fe2000f8ec03f */
[----:B------:R-:W-:Y:S01]  /*0a20*/  @P6 IMAD.MOV.U32 R5, RZ, RZ, RZ ;  /* 0x000000ffff056224 */ /* 0x000fe200078e00ff */
[----:B------:R-:W-:Y:S01]  /*0a30*/  VOTEU.ALL UP0, P2 ;  /* 0x00000000003f7886 */ /* 0x000fe20001000000 */
[C---:B------:R-:W-:Y:S01]  /*0a40*/  ISETP.NE.AND P2, PT, R6.reuse, RZ, PT ;  /* 0x000000ff0600720c */ /* 0x040fe20003f45270 */
[----:B------:R-:W-:Y:S01]  /*0a50*/  ULDC UR6, c[0x0][0xc] ;  /* 0x0000030000067ab9 */ /* 0x000fe20000000800 */
[----:B------:R-:W-:Y:S01]  /*0a60*/  ULDC UR7, c[0x0][0x10] ;  /* 0x0000040000077ab9 */ /* 0x000fe20000000800 */
[----:B------:R-:W-:-:S02]  /*0a70*/  IADD3 R6, R6, -0x1, RZ ;  /* 0xffffffff06067810 */ /* 0x000fc40007ffe0ff */
[----:B------:R-:W-:Y:S02]  /*0a80*/  ISETP.EQ.AND P5, PT, R3, 0x2, !P2 ;  /* 0x000000020300780c */ /* 0x000fe400057a2270 */
[----:B------:R-:W-:Y:S01]  /*0a90*/  @P6 IADD3 R17, R17, R5, RZ ;  /* 0x0000000511116210 */ /* 0x000fe20007ffe0ff */
[----:B----4-:R-:W-:Y:S01]  /*0aa0*/  @!P6 IMAD.WIDE.U32 R4, R12, R7, R10 ;  /* 0x000000070c04e225 */ /* 0x010fe200078e000a */
[----:B------:R-:W1:Y:S02]  /*0ab0*/  FENCE.VIEW.ASYNC.S ;  /* 0x00000000000073c6 */ /* 0x000e640000000000 */
[----:B-1----:R-:W1:Y:S01]  /*0ac0*/  @!UP0 SYNCS.EXCH.64 URZ, [UR8+0xe0], UR4 ;  /* 0x0000e004083f85b2 */ /* 0x002e620008000100 */
[----:B------:R-:W-:Y:S02]  /*0ad0*/  ISETP.GE.U32.AND P1, PT, R6, 0x2, PT ;  /* 0x000000020600780c */ /* 0x000fe40003f26070 */
[----:B------:R-:W-:Y:S01]  /*0ae0*/  SEL R0, RZ, 0x1, !P5 ;  /* 0x00000001ff007807 */ /* 0x000fe20006800000 */
[----:B------:R-:W-:Y:S01]  /*0af0*/  @!P6 IMAD.MOV.U32 R16, RZ, RZ, R4 ;  /* 0x000000ffff10e224 */ /* 0x000fe200078e0004 */
[----:B------:R-:W-:-:S02]  /*0b00*/  @!P6 MOV R17, R5 ;  /* 0x000000050011e202 */ /* 0x000fc40000000f00 */
[----:B------:R-:W-:Y:S02]  /*0b10*/  SEL R0, R0, 0x2, P1 ;  /* 0x0000000200007807 */ /* 0x000fe40000800000 */
[----:B------:R-:W-:Y:S01]  /*0b20*/  SEL R19, R19, 0x2, P1 ;  /* 0x0000000213137807 */ /* 0x000fe20000800000 */
[----:B------:R2:W1:Y:S01]  /*0b30*/  @!UP1 SYNCS.EXCH.64 URZ, [UR8+0xe8], UR4 ;  /* 0x0000e804083f95b2 */ /* 0x0004620008000100 */
[----:B------:R-:W-:Y:S01]  /*0b40*/  NOP ;  /* 0x0000000000007918 */ /* 0x000fe20000000000 */
[----:B--2---:R-:W-:-:S03]  /*0b50*/  UIMAD.WIDE.U32 UR4, UR6, UR7, URZ ;  /* 0x00000007060472a5 */ /* 0x004fc6000f8e003f */
[----:B------:R-:W-:Y:S02]  /*0b60*/  ULDC UR6, c[0x0][0x14] ;  /* 0x0000050000067ab9 */ /* 0x000fe40000000800 */
[----:B------:R-:W-:Y:S02]  /*0b70*/  UIMAD.WIDE.U32 UR38, UR4, UR6, URZ ;  /* 0x00000006042672a5 */ /* 0x000fe4000f8e003f */
[----:B------:R-:W-:-:S04]  /*0b80*/  UIMAD UR37, UR5, UR6, URZ ;  /* 0x00000006052572a4 */ /* 0x000fc8000f8e023f */
[----:B------:R-:W-:Y:S01]  /*0b90*/  UIADD3 UR37, UR39, UR37, URZ ;  /* 0x0000002527257290 */ /* 0x000fe2000fffe03f */
[----:B-1----:R-:W-:Y:S06]  /*0ba0*/  BAR.SYNC.DEFER_BLOCKING 0x0 ;  /* 0x0000000000007b1d */ /* 0x002fec0000010000 */
[----:B------:R-:W-:Y:S05]  /*0bb0*/  @!P2 BRA `(.L_x_9) ;  /* 0x000000b80088a947 */ /* 0x000fea0003800000 */
[----:B------:R-:W-:-:S13]  /*0bc0*/  ISETP.GT.U32.AND P0, PT, R6, 0x1, PT ;  /* 0x000000010600780c */ /* 0x000fda0003f04070 */
[----:B------:R-:W-:Y:S05]  /*0bd0*/  @P0 EXIT ;  /* 0x000000000000094d */ /* 0x000fea0003800000 */
[----:B------:R-:W-:Y:S01]  /*0be0*/  ULDC.64 UR4, c[0x0][0x8f8] ;  /* 0x00023e0000047ab9 */ /* 0x000fe20000000a00 */
[----:B------:R-:W-:Y:S01]  /*0bf0*/  UMOV UR47, 0xffffffff ;  /* 0xffffffff002f7882 */ /* 0x000fe20000000000 */
[----:B------:R-:W-:Y:S02]  /*0c00*/  ISETP.GE.U32.AND P0, PT, R16, UR4, PT ;  /* 0x0000000410007c0c */ /* 0x000fe4000bf06070 */
[----:B------:R-:W-:Y:S02]  /*0c10*/  PRMT R22, RZ, 0x7610, R22 ;  /* 0x00007610ff167816 */ /* 0x000fe40000000016 */
[----:B------:R-:W-:Y:S02]  /*0c20*/  ISETP.GE.U32.AND.EX P0, PT, R17, UR5, PT, P0 ;  /* 0x0000000511007c0c */ /* 0x000fe4000bf06100 */
[----:B------:R-:W-:Y:S02]  /*0c30*/  MOV R3, 0xffffffff ;  /* 0xffffffff00037802 */ /* 0x000fe40000000f00 */
[----:B------:R-:W-:-:S02]  /*0c40*/  MOV R8, 0xffffffff ;  /* 0xffffffff00087802 */ /* 0x000fc40000000f00 */
[----:B------:R-:W-:-:S07]  /*0c50*/  PRMT R6, RZ, 0x7610, R6 ;  /* 0x00007610ff067816 */ /* 0x000fce0000000006 */
[----:B------:R-:W-:Y:S05]  /*0c60*/  @P0 BRA `(.L_x_10) ;  /* 0x0000000400580947 */ /* 0x000fea0003800000 */
[----:B------:R-:W1:Y:S01]  /*0c70*/  LDC.64 R20, c[0x0][0x8d0] ;  /* 0x00023400ff147b82 */ /* 0x000e620000000a00 */
[----:B------:R-:W-:Y:S01]  /*0c80*/  IMAD.MOV.U32 R4, RZ, RZ, R16 ;  /* 0x000000ffff047224 */ /* 0x000fe200078e0010 */
[----:B------:R-:W-:-:S06]  /*0c90*/  MOV R5, R17 ;  /* 0x0000001100057202 */ /* 0x000fcc0000000f00 */
[----:B------:R-:W2:Y:S08]  /*0ca0*/  LDC R6, c[0x0][0x8d8] ;  /* 0x00023600ff067b82 */ /* 0x000eb00000000800 */
[----:B------:R-:W3:Y:S01]  /*0cb0*/  LDC.64 R24, c[0x0][0x8c8] ;  /* 0x00023200ff187b82 */ /* 0x000ee20000000a00 */
[----:B-1----:R-:W-:-:S04]  /*0cc0*/  ISETP.NE.U32.AND P0, PT, R20, RZ, PT ;  /* 0x000000ff1400720c */ /* 0x002fc80003f05070 */
[----:B------:R-:W-:-:S13]  /*0cd0*/  ISETP.NE.AND.EX P0, PT, R21, RZ, PT, P0 ;  /* 0x000000ff1500720c */ /* 0x000fda0003f05300 */
[----:B--23--:R-:W-:Y:S05]  /*0ce0*/  @!P0 BRA `(.L_x_11) ;  /* 0x0000000000288947 */ /* 0x00cfea0003800000 */
[----:B------:R-:W1:Y:S02]  /*0cf0*/  LDC R3, c[0x0][0x8dc] ;  /* 0x00023700ff037b82 */ /* 0x000e640000000800 */
[----:B-1----:R-:W-:-:S04]  /*0d00*/  IADD3 R3, P0, R16, R3, RZ ;  /* 0x0000000310037210 */ /* 0x002fc80007f1e0ff */
[----:B------:R-:W-:-:S05]  /*0d10*/  IADD3.X R15, RZ, R17, RZ, P0, !PT ;  /* 0x00000011ff0f7210 */ /* 0x000fca00007fe4ff */
[----:B------:R-:W-:-:S04]  /*0d20*/  IMAD.WIDE.U32 R4, R15, R20, RZ ;  /* 0x000000140f047225 */ /* 0x000fc800078e00ff */
[----:B------:R-:W-:-:S04]  /*0d30*/  IMAD.WIDE.U32 R8, P0, R3, R21, R4 ;  /* 0x0000001503087225 */ /* 0x000fc80007800004 */
[----:B------:R-:W-:Y:S01]  /*0d40*/  IMAD.WIDE.U32 R4, R3, R20, RZ ;  /* 0x0000001403047225 */ /* 0x000fe200078e00ff */
[----:B------:R-:W-:-:S03]  /*0d50*/  IADD3.X R13, RZ, RZ, RZ, P0, !PT ;  /* 0x000000ffff0d7210 */ /* 0x000fc600007fe4ff */
[----:B------:R-:W-:Y:S01]  /*0d60*/  IMAD.MOV.U32 R12, RZ, RZ, R9 ;  /* 0x000000ffff0c7224 */ /* 0x000fe200078e0009 */
[----:B------:R-:W-:-:S05]  /*0d70*/  IADD3 RZ, P0, R5, R8, RZ ;  /* 0x0000000805ff7210 */ /* 0x000fca0007f1e0ff */
[----:B------:R-:W-:-:S08]  /*0d80*/  IMAD.WIDE.U32.X R4, R15, R21, R12, P0 ;  /* 0x000000150f047225 */ /* 0x000fd000000e040c */
.L_x_11:
[-CC-:B------:R-:W-:Y:S01]  /*0d90*/  SHF.R.U64 R30, R4, R6.reuse, R5.reuse ;  /* 0x00000006041e7219 */ /* 0x180fe20000001205 */
[----:B------:R-:W1:Y:S01]  /*0da0*/  LDC.64 R26, c[0x0][0x8e8] ;  /* 0x00023a00ff1a7b82 */ /* 0x000e620000000a00 */
[----:B------:R-:W-:Y:S01]  /*0db0*/  SHF.R.U32.HI R4, RZ, R6, R5 ;  /* 0x00000006ff047219 */ /* 0x000fe20000011605 */
[----:B------:R-:W-:Y:S01]  /*0dc0*/  ULDC UR4, c[0x0][0x150] ;  /* 0x0000540000047ab9 */ /* 0x000fe20000000800 */
[----:B------:R-:W-:Y:S02]  /*0dd0*/  IADD3 R11, P0, RZ, -R30, RZ ;  /* 0x8000001eff0b7210 */ /* 0x000fe40007f1e0ff */
[----:B------:R-:W-:Y:S02]  /*0de0*/  I2FP.F32.U32 R3, R10 ;  /* 0x0000000a00037245 */ /* 0x000fe40000201000 */
[----:B------:R-:W-:Y:S01]  /*0df0*/  IADD3.X R13, RZ, ~R4, RZ, P0, !PT ;  /* 0x80000004ff0d7210 */ /* 0x000fe200007fe4ff */
[----:B------:R-:W2:Y:S01]  /*0e00*/  LDC R8, c[0x0][0x8c0] ;  /* 0x00023000ff087b82 */ /* 0x000ea20000000800 */
[----:B------:R-:W-:-:S04]  /*0e10*/  IMAD.WIDE.U32 R4, R11, R24, R16 ;  /* 0x000000180b047225 */ /* 0x000fc800078e0010 */
[----:B------:R-:W-:Y:S01]  /*0e20*/  FMUL R3, R3, UR4 ;  /* 0x0000000403037c20 */ /* 0x000fe20008400000 */
[----:B------:R-:W-:Y:S01]  /*0e30*/  ULDC UR4, c[0x0][0x154] ;  /* 0x0000550000047ab9 */ /* 0x000fe20000000800 */
[----:B------:R-:W-:Y:S02]  /*0e40*/  IMAD R6, R13, R24, RZ ;  /* 0x000000180d067224 */ /* 0x000fe400078e02ff */
[----:B------:R-:W3:Y:S02]  /*0e50*/  LDC R13, c[0x0][0x8b0] ;  /* 0x00022c00ff0d7b82 */ /* 0x000ee40000000800 */
[----:B------:R-:W-:Y:S01]  /*0e60*/  IMAD R11, R11, R25, R6 ;  /* 0x000000190b0b7224 */ /* 0x000fe200078e0206 */
[----:B------:R-:W4:Y:S04]  /*0e70*/  F2I.U32.TRUNC.NTZ R3, R3 ;  /* 0x0000000300037305 */ /* 0x000f28000020f000 */
[----:B------:R-:W-:Y:S01]  /*0e80*/  IADD3 R5, R5, R11, RZ ;  /* 0x0000000b05057210 */ /* 0x000fe20007ffe0ff */
[----:B------:R-:W5:Y:S01]  /*0e90*/  LDC R15, c[0x0][0x900] ;  /* 0x00024000ff0f7b82 */ /* 0x000f620000000800 */
[----:B-1----:R-:W-:-:S04]  /*0ea0*/  ISETP.NE.U32.AND P0, PT, R26, RZ, PT ;  /* 0x000000ff1a00720c */ /* 0x002fc80003f05070 */
[----:B------:R-:W-:-:S03]  /*0eb0*/  ISETP.NE.AND.EX P0, PT, R27, RZ, PT, P0 ;  /* 0x000000ff1b00720c */ /* 0x000fc60003f05300 */
[----:B------:R-:W1:Y:S01]  /*0ec0*/  LDC R9, c[0x0][0x144] ;  /* 0x00005100ff097b82 */ /* 0x000e620000000800 */
[-CC-:B--2---:R-:W-:Y:S02]  /*0ed0*/  SHF.R.U64 R21, R4, R8.reuse, R5.reuse ;  /* 0x0000000804157219 */ /* 0x184fe40000001205 */
[----:B------:R-:W-:Y:S02]  /*0ee0*/  I2FP.F32.U32 R4, R7 ;  /* 0x0000000700047245 */ /* 0x000fe40000201000 */
[----:B------:R-:W-:Y:S02]  /*0ef0*/  SHF.R.U32.HI R6, RZ, R8, R5 ;  /* 0x00000008ff067219 */ /* 0x000fe40000011605 */
[----:B----4-:R-:W-:Y:S01]  /*0f00*/  IADD3 R11, -R3, RZ, RZ ;  /* 0x000000ff030b7210 */ /* 0x010fe20007ffe1ff */
[----:B------:R-:W2:Y:S01]  /*0f10*/  LDC R14, c[0x0][0x148] ;  /* 0x00005200ff0e7b82 */ /* 0x000ea20000000800 */
[----:B------:R-:W-:Y:S01]  /*0f20*/  FMUL R5, R4, UR4 ;  /* 0x0000000404057c20 */ /* 0x000fe20008400000 */
[----:B------:R-:W-:Y:S01]  /*0f30*/  IMAD.MOV.U32 R4, RZ, RZ, -0x1 ;  /* 0xffffffffff047424 */ /* 0x000fe200078e00ff */
[----:B---3--:R-:W-:-:S02]  /*0f40*/  SHF.R.U64 R29, R21, R13, R6 ;  /* 0x0000000d151d7219 */ /* 0x008fc40000001206 */
[----:B------:R-:W-:Y:S02]  /*0f50*/  SHF.R.U32.HI R6, RZ, R13, R6 ;  /* 0x0000000dff067219 */ /* 0x000fe40000011606 */
[----:B------:R-:W-:Y:S01]  /*0f60*/  MOV R8, 0x1 ;  /* 0x0000000100087802 */ /* 0x000fe20000000f00 */
[----:B------:R-:W3:Y:S01]  /*0f70*/  LDC R23, c[0x0][0x8a8] ;  /* 0x00022a00ff177b82 */ /* 0x000ee20000000800 */
[-C--:B-----5:R-:W-:Y:S01]  /*0f80*/  SHF.L.U32 R4, R4, R15.reuse, RZ ;  /* 0x0000000f04047219 */ /* 0x0a0fe200000006ff */
[----:B------:R4:W1:Y:S01]  /*0f90*/  F2I.U32.TRUNC.NTZ R13, R5 ;  /* 0x00000005000d7305 */ /* 0x000862000020f000 */
[----:B------:R-:W-:Y:S02]  /*0fa0*/  SHF.R.U64 R28, R29, R15, R6 ;  /* 0x0000000f1d1c7219 */ /* 0x000fe40000001206 */
[----:B------:R-:W-:Y:S02]  /*0fb0*/  LOP3.LUT R12, RZ, R4, RZ, 0x33, !PT ;  /* 0x00000004ff0c7212 */ /* 0x000fe400078e33ff */
[----:B------:R-:W-:Y:S01]  /*0fc0*/  MOV R4, R28 ;  /* 0x0000001c00047202 */ /* 0x000fe20000000f00 */
[----:B------:R-:W2:Y:S01]  /*0fd0*/  LDC R20, c[0x0][0x8f0] ;  /* 0x00023c00ff147b82 */ /* 0x000ea20000000800 */
[----:B-1----:R-:W-:Y:S01]  /*0fe0*/  IMAD R3, R9, R11, R10 ;  /* 0x0000000b09037224 */ /* 0x002fe200078e020a */
[----:B----4-:R-:W-:-:S02]  /*0ff0*/  SHF.R.U32.HI R5, RZ, R15, R6 ;  /* 0x0000000fff057219 */ /* 0x010fc40000011606 */
[----:B------:R-:W-:-:S04]  /*1000*/  SHF.L.U32 R6, R8, R15, RZ ;  /* 0x0000000f08067219 */ /* 0x000fc800000006ff */
[----:B------:R-:W1:Y:S08]  /*1010*/  LDC R24, c[0x0][0x8e0] ;  /* 0x00023800ff187b82 */ /* 0x000e700000000800 */
[----:B------:R-:W4:Y:S01]  /*1020*/  LDC R25, c[0x0][0x8b8] ;  /* 0x00022e00ff197b82 */ /* 0x000f220000000800 */
[----:B---3--:R-:W-:Y:S05]  /*1030*/  @!P0 BRA `(.L_x_12) ;  /* 0x0000000000288947 */ /* 0x008fea0003800000 */
[----:B------:R-:W3:Y:S02]  /*1040*/  LDC R11, c[0x0][0x8f4] ;  /* 0x00023d00ff0b7b82 */ /* 0x000ee40000000800 */
[----:B---3--:R-:W-:-:S04]  /*1050*/  IADD3 R11, P0, R28, R11, RZ ;  /* 0x0000000b1c0b7210 */ /* 0x008fc80007f1e0ff */
[----:B------:R-:W-:-:S05]  /*1060*/  IADD3.X R15, RZ, R5, RZ, P0, !PT ;  /* 0x00000005ff0f7210 */ /* 0x000fca00007fe4ff */
[----:B------:R-:W-:-:S04]  /*1070*/  IMAD.WIDE.U32 R4, R15, R26, RZ ;  /* 0x0000001a0f047225 */ /* 0x000fc800078e00ff */
[----:B------:R-:W-:-:S04]  /*1080*/  IMAD.WIDE.U32 R8, P0, R11, R27, R4 ;  /* 0x0000001b0b087225 */ /* 0x000fc80007800004 */
[----:B------:R-:W-:Y:S01]  /*1090*/  IMAD.WIDE.U32 R4, R11, R26, RZ ;  /* 0x0000001a0b047225 */ /* 0x000fe200078e00ff */
[----:B------:R-:W-:-:S03]  /*10a0*/  MOV R10, R9 ;  /* 0x00000009000a7202 */ /* 0x000fc60000000f00 */
[----:B------:R-:W-:Y:S01]  /*10b0*/  IMAD.X R11, RZ, RZ, RZ, P0 ;  /* 0x000000ffff0b7224 */ /* 0x000fe200000e06ff */
[----:B------:R-:W-:-:S05]  /*10c0*/  IADD3 RZ, P0, R5, R8, RZ ;  /* 0x0000000805ff7210 */ /* 0x000fca0007f1e0ff */
[----:B------:R-:W-:-:S08]  /*10d0*/  IMAD.WIDE.U32.X R4, R15, R27, R10, P0 ;  /* 0x0000001b0f047225 */ /* 0x000fd000000e040a */
.L_x_12:
[----:B--2---:R-:W-:Y:S02]  /*10e0*/  SHF.R.U64 R4, R4, R20, R5 ;  /* 0x0000001404047219 */ /* 0x004fe40000001205 */
[----:B------:R-:W-:Y:S02]  /*10f0*/  LOP3.LUT R5, R29, R12, RZ, 0xc0, !PT ;  /* 0x0000000c1d057212 */ /* 0x000fe400078ec0ff */
[----:B------:R-:W-:Y:S01]  /*1100*/  IADD3 R13, -R13, RZ, RZ ;  /* 0x000000ff0d0d7210 */ /* 0x000fe20007ffe1ff */
[----:B------:R-:W-:Y:S01]  /*1110*/  IMAD.MOV R9, RZ, RZ, -R4 ;  /* 0x000000ffff097224 */ /* 0x000fe200078e0a04 */
[----:B------:R-:W-:Y:S01]  /*1120*/  IADD3 R8, R23, -0x1, RZ ;  /* 0xffffffff17087810 */ /* 0x000fe20007ffe0ff */
[----:B------:R-:W-:Y:S01]  /*1130*/  IMAD R6, R6, R4, R5 ;  /* 0x0000000406067224 */ /* 0x000fe200078e0205 */
[----:B------:R-:W-:Y:S01]  /*1140*/  R2UR UR47, R30 ;  /* 0x000000001e2f72ca */ /* 0x000fe200000e0000 */
[----:B------:R-:W-:Y:S01]  /*1150*/  @P6 IMAD R3, R14, R13, R7 ;  /* 0x0000000d0e036224 */ /* 0x000fe200078e0207 */
[----:B------:R-:W-:Y:S01]  /*1160*/  LOP3.LUT R8, R21, R8, RZ, 0xc0, !PT ;  /* 0x0000000815087212 */ /* 0x000fe200078ec0ff */
[----:B-1----:R-:W-:-:S02]  /*1170*/  IMAD R4, R9, R24, R28 ;  /* 0x0000001809047224 */ /* 0x002fc400078e021c */
[----:B----4-:R-:W-:Y:S01]  /*1180*/  IMAD R3, R6, R25, R3 ;  /* 0x0000001906037224 */ /* 0x010fe200078e0203 */
[----:B------:R-:W-:Y:S01]  /*1190*/  MOV R6, 0x1 ;  /* 0x0000000100067802 */ /* 0x000fe20000000f00 */
[----:B------:R-:W-:-:S05]  /*11a0*/  IMAD R4, R4, R23, R8 ;  /* 0x0000001704047224 */ /* 0x000fca00078e0208 */
[----:B------:R-:W-:Y:S02]  /*11b0*/  SEL R8, R4, R3, !P6 ;  /* 0x0000000304087207 */ /* 0x000fe40007000000 */
[----:B------:R-:W-:-:S07]  /*11c0*/  SEL R3, R3, R4, !P6 ;  /* 0x0000000403037207 */ /* 0x000fce0007000000 */
.L_x_10:
[----:B------:R-:W-:-:S08]  /*11d0*/  NOP ;  /* 0x0000000000007918 */ /* 0x000fd00000000000 */
[----:B------:R-:W1:Y:S02]  /*11e0*/  USETMAXREG.TRY_ALLOC.CTAPOOL UP0, 0xe8 ;  /* 0x000000e8000079c8 */ /* 0x000e640008000600 */
[----:B-1----:R-:W-:-:S13]  /*11f0*/  PLOP3.LUT P0, PT, PT, PT, UP0, 0x80, 0x0 ;  /* 0x000000000000781c */ /* 0x002fda0003f0f008 */
[----:B------:R-:W-:Y:S05]  /*1200*/  @!P0 BRA `(.L_x_10) ;  /* 0xfffffffc00f08947 */ /* 0x000fea000383ffff */
[----:B------:R-:W-:Y:S02]  /*1210*/  ULDC.64 UR4, c[0x0][0x590] ;  /* 0x0001640000047ab9 */ /* 0x000fe40000000a00 */
[----:B------:R-:W-:-:S04]  /*1220*/  ISETP.NE.U32.AND P0, PT, RZ, UR4, PT ;  /* 0x00000004ff007c0c */ /* 0x000fc8000bf05070 */
[----:B------:R-:W-:-:S13]  /*1230*/  ISETP.NE.AND.EX P0, PT, RZ, UR5, PT, P0 ;  /* 0x00000005ff007c0c */ /* 0x000fda000bf05300 */
[----:B------:R-:W-:Y:S05]  /*1240*/  @P0 BRA `(.L_x_13) ;  /* 0x00000000002c0947 */ /* 0x000fea0003800000 */
[----:B------:R-:W-:Y:S02]  /*1250*/  ULDC.64 UR4, c[0x0][0x588] ;  /* 0x0001620000047ab9 */ /* 0x000fe40000000a00 */
[----:B------:R-:W-:-:S04]  /*1260*/  ISETP.NE.U32.AND P0, PT, RZ, UR4, PT ;  /* 0x00000004ff007c0c */ /* 0x000fc8000bf05070 */
[----:B------:R-:W-:-:S13]  /*1270*/  ISETP.NE.AND.EX P0, PT, RZ, UR5, PT, P0 ;  /* 0x00000005ff007c0c */ /* 0x000fda000bf05300 */
[----:B------:R-:W-:Y:S05]  /*1280*/  @!P0 BRA `(.L_x_14) ;  /* 0x0000000000108947 */ /* 0x000fea0003800000 */
[----:B------:R-:W1:Y:S02]  /*1290*/  LDC.64 R88, c[0x0][0x588] ;  /* 0x00016200ff587b82 */ /* 0x000e640000000a00 */
[----:B-1----:R1:W5:Y:S01]  /*12a0*/  LDG.E R88, desc[UR40][R88.64] ;  /* 0x0000002858587981 */ /* 0x002362000c1e1900 */
[----:B------:R-:W-:Y:S01]  /*12b0*/  MOV R22, 0x1 ;  /* 0x0000000100167802 */ /* 0x000fe20000000f00 */
[----:B------:R-:W-:Y:S06]  /*12c0*/  BRA `(.L_x_13) ;  /* 0x00000000000c7947 */ /* 0x000fec0003800000 */
.L_x_14:
[----:B------:R-:W-:Y:S01]  /*12d0*/  ULDC UR4, c[0x0][0x580] ;  /* 0x0001600000047ab9 */ /* 0x000fe20000000800 */
[----:B------:R-:W-:Y:S01]  /*12e0*/  MOV R22, 0x1 ;  /* 0x0000000100167802 */ /* 0x000fe20000000f00 */
[----:B------:R-:W-:-:S07]  /*12f0*/  IMAD.U32 R88, RZ, RZ, UR4 ;  /* 0x00000004ff587e24 */ /* 0x000fce000f8e00ff */
.L_x_13:
        /* <DEDUP_REMOVED lines=8> */
[----:B------:R-:W2:Y:S02]  /*1380*/  LDC.64 R4, c[0x0][0x5a8] ;  /* 0x00016a00ff047b82 */ /* 0x000ea40000000a00 */
[----:B--2---:R2:W5:Y:S01]  /*1390*/  LDG.E R23, desc[UR40][R4.64] ;  /* 0x0000002804177981 */ /* 0x004562000c1e1900 */
[----:B------:R-:W-:Y:S05]  /*13a0*/  BRA `(.L_x_15) ;  /* 0x0000000000087947 */ /* 0x000fea0003800000 */
.L_x_16:
[----:B------:R-:W-:Y:S02]  /*13b0*/  ULDC UR4, c[0x0][0x5a0] ;  /* 0x0001680000047ab9 */ /* 0x000fe40000000800 */
[----:B------:R-:W-:-:S07]  /*13c0*/  MOV R23, UR4 ;  /* 0x0000000400177c02 */ /* 0x000fce0008000f00 */
.L_x_15:
[----:B------:R-:W-:-:S13]  /*13d0*/  LOP3.LUT P0, RZ, R6, 0xff, RZ, 0xc0, !PT ;  /* 0x000000ff06ff7812 */ /* 0x000fda000780c0ff */
[----:B------:R-:W-:Y:S05]  /*13e0*/  @!P0 EXIT ;  /* 0x000000000000894d */ /* 0x000fea0003800000 */
[----:B------:R-:W-:Y:S01]  /*13f0*/  ULDC UR4, c[0x0][0x28c] ;  /* 0x0000a30000047ab9 */ /* 0x000fe20000000800 */
[----:B------:R-:W-:Y:S01]  /*1400*/  LOP3.LUT R93, R0, 0x1, RZ, 0xfc, !PT ;  /* 0x00000001005d7812 */ /* 0x000fe200078efcff */
[----:B------:R-:W-:Y:S01]  /*1410*/  UIADD3 UR4, UR4, 0x3f, URZ ;  /* 0x0000003f04047890 */ /* 0x000fe2000fffe03f */
[----:B------:R-:W-:Y:S02]  /*1420*/  LOP3.LUT R148, R19, 0x1, RZ, 0xfc, !PT ;  /* 0x0000000113947812 */ /* 0x000fe400078efcff */
[----:B------:R-:W-:Y:S01]  /*1430*/  CS2R R106, SRZ ;  /* 0x00000000006a7805 */ /* 0x000fe2000001ff00 */
[----:B------:R-:W-:Y:S01]  /*1440*/  ULDC.64 UR42, c[0x0][0x198] ;  /* 0x00006600002a7ab9 */ /* 0x000fe20000000a00 */
[----:B------:R-:W-:Y:S01]  /*1450*/  USHF.R.S32.HI UR5, URZ, 0x1f, UR4 ;  /* 0x0000001f3f057899 */ /* 0x000fe20008011404 */
[----:B------:R-:W-:-:S03]  /*1460*/  UMOV UR48, URZ ;  /* 0x0000003f00307c82 */ /* 0x000fc60008000000 */
[----:B------:R-:W-:-:S03]  /*1470*/  ULEA.HI UR5, UR5, UR4, URZ, 0x6 ;  /* 0x0000000405057291 */ /* 0x000fc6000f8f303f */
[----:B------:R-:W-:Y:S01]  /*1480*/  UMOV UR4, URZ ;  /* 0x0000003f00047c82 */ /* 0x000fe20008000000 */
[----:B------:R-:W-:-:S12]  /*1490*/  USHF.R.S32.HI UR49, URZ, 0x6, UR5 ;  /* 0x000000063f317899 */ /* 0x000fd80008011405 */
.L_x_286:
[----:B------:R-:W-:Y:S01]  /*14a0*/  LOP3.LUT R0, R18, 0x80, RZ, 0xc0, !PT ;  /* 0x0000008012007812 */ /* 0x000fe200078ec0ff */
[----:B------:R-:W3:Y:S01]  /*14b0*/  S2UR UR9, SR_CgaCtaId ;  /* 0x00000000000979c3 */ /* 0x000ee20000008800 */
[----:B------:R-:W-:Y:S01]  /*14c0*/  UMOV UR50, 0x400 ;  /* 0x0000040000327882 */ /* 0x000fe20000000000 */
[----:B------:R-:W-:Y:S01]  /*14d0*/  UMOV UR6, URZ ;  /* 0x0000003f00067c82 */ /* 0x000fe20008000000 */
[----:B------:R-:W-:Y:S01]  /*14e0*/  SHF.R.U32.HI R0, RZ, 0x7, R0 ;  /* 0x00000007ff007819 */ /* 0x000fe20000011600 */
[----:B------:R-:W-:Y:S01]  /*14f0*/  UMOV UR5, URZ ;  /* 0x0000003f00057c82 */ /* 0x000fe20008000000 */
[----:B------:R-:W-:Y:S01]  /*1500*/  UMOV UR13, UR4 ;  /* 0x00000004000d7c82 */ /* 0x000fe20008000000 */
[----:B------:R-:W-:Y:S02]  /*1510*/  CS2R R94, SRZ ;  /* 0x00000000005e7805 */ /* 0x000fe4000001ff00 */
[----:B------:R-:W-:Y:S01]  /*1520*/  CS2R R90, SRZ ;  /* 0x00000000005a7805 */ /* 0x000fe2000001ff00 */
[----:B--2---:R-:W2:Y:S01]  /*1530*/  LDC R4, c[0x0][0x28c] ;  /* 0x0000a300ff047b82 */ /* 0x004ea20000000800 */
[----:B------:R-:W4:Y:S01]  /*1540*/  SHFL.IDX PT, R0, R0, RZ, 0x1f ;  /* 0x00001fff00007589 */ /* 0x000f2200000e0000 */
[----:B------:R-:W-:-:S02]  /*1550*/  MOV R92, RZ ;  /* 0x000000ff005c7202 */ /* 0x000fc40000000f00 */
[----:B------:R-:W-:Y:S02]  /*1560*/  CS2R R96, SRZ ;  /* 0x0000000000607805 */ /* 0x000fe4000001ff00 */
[----:B-1----:R-:W-:Y:S02]  /*1570*/  MOV R89, RZ ;  /* 0x000000ff00597202 */ /* 0x002fe40000000f00 */
[----:B------:R-:W-:Y:S02]  /*1580*/  CS2R R98, SRZ ;  /* 0x0000000000627805 */ /* 0x000fe4000001ff00 */
[----:B------:R-:W-:Y:S02]  /*1590*/  CS2R R100, SRZ ;  /* 0x0000000000647805 */ /* 0x000fe4000001ff00 */
[----:B------:R-:W-:Y:S02]  /*15a0*/  CS2R R102, SRZ ;  /* 0x0000000000667805 */ /* 0x000fe4000001ff00 */
[----:B------:R-:W-:-:S02]  /*15b0*/  CS2R R104, SRZ ;  /* 0x0000000000687805 */ /* 0x000fc4000001ff00 */
[----:B------:R-:W-:Y:S02]  /*15c0*/  CS2R R124, SRZ ;  /* 0x00000000007c7805 */ /* 0x000fe4000001ff00 */
[----:B------:R-:W-:Y:S02]  /*15d0*/  CS2R R126, SRZ ;  /* 0x00000000007e7805 */ /* 0x000fe4000001ff00 */
[----:B------:R-:W-:Y:S02]  /*15e0*/  CS2R R128, SRZ ;  /* 0x0000000000807805 */ /* 0x000fe4000001ff00 */
[----:B------:R-:W-:Y:S02]  /*15f0*/  CS2R R130, SRZ ;  /* 0x0000000000827805 */ /* 0x000fe4000001ff00 */
[----:B------:R-:W-:Y:S02]  /*1600*/  CS2R R132, SRZ ;  /* 0x0000000000847805 */ /* 0x000fe4000001ff00 */
[----:B------:R-:W-:-:S02]  /*1610*/  CS2R R134, SRZ ;  /* 0x0000000000867805 */ /* 0x000fc4000001ff00 */
[----:B------:R-:W-:Y:S01]  /*1620*/  CS2R R136, SRZ ;  /* 0x0000000000887805 */ /* 0x000fe2000001ff00 */
[----:B---3--:R-:W-:Y:S01]  /*1630*/  ULEA UR50, UR9, UR50, 0x18 ;  /* 0x0000003209327291 */ /* 0x008fe2000f8ec03f */
[----:B------:R-:W-:Y:S02]  /*1640*/  CS2R R138, SRZ ;  /* 0x00000000008a7805 */ /* 0x000fe4000001ff00 */
[----:B------:R-:W-:Y:S02]  /*1650*/  CS2R R108, SRZ ;  /* 0x00000000006c7805 */ /* 0x000fe4000001ff00 */
[----:B------:R-:W-:Y:S02]  /*1660*/  CS2R R110, SRZ ;  /* 0x00000000006e7805 */ /* 0x000fe4000001ff00 */
[----:B------:R-:W-:Y:S02]  /*1670*/  CS2R R112, SRZ ;  /* 0x0000000000707805 */ /* 0x000fe4000001ff00 */
[----:B------:R-:W-:-:S02]  /*1680*/  CS2R R114, SRZ ;  /* 0x0000000000727805 */ /* 0x000fc4000001ff00 */
[----:B------:R-:W-:Y:S02]  /*1690*/  CS2R R116, SRZ ;  /* 0x0000000000747805 */ /* 0x000fe4000001ff00 */
[----:B------:R-:W-:Y:S02]  /*16a0*/  CS2R R118, SRZ ;  /* 0x0000000000767805 */ /* 0x000fe4000001ff00 */
[----:B--2---:R-:W-:Y:S02]  /*16b0*/  ISETP.GE.AND P0, PT, R4, 0x1, PT ;  /* 0x000000010400780c */ /* 0x004fe40003f06270 */
[----:B------:R-:W-:Y:S02]  /*16c0*/  CS2R R120, SRZ ;  /* 0x0000000000787805 */ /* 0x000fe4000001ff00 */
[----:B----4-:R-:W-:Y:S02]  /*16d0*/  R2UR UR7, R0 ;  /* 0x00000000000772ca */ /* 0x010fe400000e0000 */
[----:B------:R-:W-:-:S02]  /*16e0*/  CS2R R122, SRZ ;  /* 0x00000000007a7805 */ /* 0x000fc4000001ff00 */
[----:B------:R-:W-:Y:S02]  /*16f0*/  CS2R R140, SRZ ;  /* 0x00000000008c7805 */ /* 0x000fe4000001ff00 */
[----:B------:R-:W-:Y:S02]  /*1700*/  CS2R R142, SRZ ;  /* 0x00000000008e7805 */ /* 0x000fe4000001ff00 */
[----:B------:R-:W-:Y:S02]  /*1710*/  CS2R R144, SRZ ;  /* 0x0000000000907805 */ /* 0x000fe4000001ff00 */
[----:B------:R-:W-:Y:S02]  /*1720*/  CS2R R146, SRZ ;  /* 0x0000000000927805 */ /* 0x000fe4000001ff00 */
[----:B------:R-:W-:Y:S01]  /*1730*/  CS2R R150, SRZ ;  /* 0x0000000000967805 */ /* 0x000fe2000001ff00 */
[----:B------:R-:W-:Y:S01]  /*1740*/  IMAD.MOV.U32 R149, RZ, RZ, RZ ;  /* 0x000000ffff957224 */ /* 0x000fe200078e00ff */
[----:B------:R-:W-:-:S02]  /*1750*/  CS2R R152, SRZ ;  /* 0x0000000000987805 */ /* 0x000fc4000001ff00 */
[----:B------:R-:W-:Y:S02]  /*1760*/  CS2R R154, SRZ ;  /* 0x00000000009a7805 */ /* 0x000fe4000001ff00 */
[----:B------:R-:W-:Y:S02]  /*1770*/  MOV R156, RZ ;  /* 0x000000ff009c7202 */ /* 0x000fe40000000f00 */
[----:B------:R-:W-:Y:S02]  /*1780*/  CS2R R56, SRZ ;  /* 0x0000000000387805 */ /* 0x000fe4000001ff00 */
[----:B------:R-:W-:Y:S01]  /*1790*/  MOV R6, UR48 ;  /* 0x0000003000067c02 */ /* 0x000fe20008000f00 */
[----:B------:R-:W-:Y:S01]  /*17a0*/  ULEA.HI UR8, UR7, UR7, URZ, 0x1 ;  /* 0x0000000707087291 */ /* 0x000fe2000f8f083f */
[----:B------:R-:W-:Y:S02]  /*17b0*/  CS2R R58, SRZ ;  /* 0x00000000003a7805 */ /* 0x000fe4000001ff00 */
[----:B------:R-:W-:-:S02]  /*17c0*/  CS2R R60, SRZ ;  /* 0x00000000003c7805 */ /* 0x000fc4000001ff00 */
[----:B------:R-:W-:Y:S01]  /*17d0*/  CS2R R62, SRZ ;  /* 0x00000000003e7805 */ /* 0x000fe2000001ff00 */
[----:B------:R-:W-:Y:S01]  /*17e0*/  ULOP3.LUT UR8, UR8, 0xffffe, URZ, 0xc0, !UPT ;  /* 0x000ffffe08087892 */ /* 0x000fe2000f8ec03f */
[----:B------:R-:W-:Y:S02]  /*17f0*/  CS2R R64, SRZ ;  /* 0x0000000000407805 */ /* 0x000fe4000001ff00 */
[----:B------:R-:W-:Y:S02]  /*1800*/  CS2R R66, SRZ ;  /* 0x0000000000427805 */ /* 0x000fe4000001ff00 */
[----:B------:R-:W-:Y:S01]  /*1810*/  CS2R R68, SRZ ;  /* 0x0000000000447805 */ /* 0x000fe2000001ff00 */
[----:B------:R-:W-:Y:S01]  /*1820*/  UIADD3 UR8, UR7, -UR8, URZ ;  /* 0x8000000807087290 */ /* 0x000fe2000fffe03f */
[----:B------:R-:W-:Y:S02]  /*1830*/  CS2R R70, SRZ ;  /* 0x0000000000467805 */ /* 0x000fe4000001ff00 */
[----:B------:R-:W-:Y:S01]  /*1840*/  CS2R R72, SRZ ;  /* 0x0000000000487805 */ /* 0x000fe2000001ff00 */
[----:B------:R-:W-:Y:S01]  /*1850*/  UMOV UR7, URZ ;  /* 0x0000003f00077c82 */ /* 0x000fe20008000000 */
[----:B------:R-:W-:Y:S01]  /*1860*/  ULEA UR8, UR8, UR50, 0xc ;  /* 0x0000003208087291 */ /* 0x000fe2000f8e603f */
[----:B------:R-:W-:-:S02]  /*1870*/  CS2R R74, SRZ ;  /* 0x00000000004a7805 */ /* 0x000fc4000001ff00 */
[----:B------:R-:W-:Y:S02]  /*1880*/  CS2R R76, SRZ ;  /* 0x00000000004c7805 */ /* 0x000fe4000001ff00 */
[----:B------:R-:W-:Y:S01]  /*1890*/  CS2R R78, SRZ ;  /* 0x00000000004e7805 */ /* 0x000fe2000001ff00 */
[----:B------:R-:W-:Y:S01]  /*18a0*/  UIADD3 UR8, UR8, 0x6200, URZ ;  /* 0x0000620008087890 */ /* 0x000fe2000fffe03f */
[----:B------:R-:W-:Y:S02]  /*18b0*/  CS2R R80, SRZ ;  /* 0x0000000000507805 */ /* 0x000fe4000001ff00 */
[----:B------:R-:W-:Y:S02]  /*18c0*/  CS2R R82, SRZ ;  /* 0x0000000000527805 */ /* 0x000fe4000001ff00 */
[----:B------:R-:W-:Y:S01]  /*18d0*/  CS2R R84, SRZ ;  /* 0x0000000000547805 */ /* 0x000fe2000001ff00 */
[----:B------:R-:W-:Y:S01]  /*18e0*/  USHF.R.U32.HI UR8, URZ, 0x4, UR8 ;  /* 0x000000043f087899 */ /* 0x000fe20008011608 */
[----:B------:R-:W-:-:S02]  /*18f0*/  CS2R R86, SRZ ;  /* 0x0000000000567805 */ /* 0x000fc4000001ff00 */
[----:B------:R-:W-:Y:S02]  /*1900*/  CS2R R24, SRZ ;  /* 0x0000000000187805 */ /* 0x000fe4000001ff00 */
[----:B------:R-:W-:Y:S01]  /*1910*/  CS2R R26, SRZ ;  /* 0x00000000001a7805 */ /* 0x000fe2000001ff00 */
[----:B------:R-:W-:Y:S01]  /*1920*/  ULOP3.LUT UR12, UR8, 0x3fff, URZ, 0xc0, !UPT ;  /* 0x00003fff080c7892 */ /* 0x000fe2000f8ec03f */
        /* <DEDUP_REMOVED lines=10> */
[----:B------:R-:W-:Y:S02]  /*19d0*/  CS2R R48, SRZ ;  /* 0x0000000000307805 */ /* 0x000fe4000001ff00 */
[----:B------:R-:W-:Y:S02]  /*19e0*/  CS2R R50, SRZ ;  /* 0x0000000000327805 */ /* 0x000fe4000001ff00 */
[----:B------:R-:W-:Y:S02]  /*19f0*/  CS2R R52, SRZ ;  /* 0x0000000000347805 */ /* 0x000fe4000001ff00 */
[----:B------:R-:W-:Y:S01]  /*1a00*/  CS2R R54, SRZ ;  /* 0x0000000000367805 */ /* 0x000fe2000001ff00 */
[----:B------:R-:W-:Y:S06]  /*1a10*/  @!P0 BRA `(.L_x_17) ;  /* 0x0000000800748947 */ /* 0x000fec0003800000 */
[----:B------:R-:W-:-:S13]  /*1a20*/  ISETP.NE.AND P1, PT, R148, 0x3, PT ;  /* 0x000000039400780c */ /* 0x000fda0003f25270 */
[----:B------:R-:W-:Y:S05]  /*1a30*/  @!P1 BRA `(.L_x_18) ;  /* 0x0000000000049947 */ /* 0x000fea0003800000 */
[----:B------:R-:W-:Y:S01]  /*1a40*/  BPT.TRAP 0x1 ;  /* 0x000000040000795c */ /* 0x000fe20000300000 */
.L_x_18:
[----:B------:R-:W-:Y:S01]  /*1a50*/  ULEA UR5, UR4, UR50, 0x3 ;  /* 0x0000003204057291 */ /* 0x000fe2000f8e183f */
[----:B------:R-:W-:-:S04]  /*1a60*/  MOV R0, UR48 ;  /* 0x0000003000007c02 */ /* 0x000fc80008000f00 */
[----:B------:R-:W-:-:S04]  /*1a70*/  SHF.L.U32 R0, R0, 0x1f, RZ ;  /* 0x0000001f00007819 */ /* 0x000fc800000006ff */
[----:B------:R1:W2:Y:S01]  /*1a80*/  SYNCS.PHASECHK.TRANS64.TRYWAIT P0, [UR5], R0 ;  /* 0x00000000ff0075a7 */ /* 0x0002a20008000145 */
[----:B------:R-:W-:Y:S05]  /*1a90*/  @!P1 BRA `(.L_x_19) ;  /* 0x0000000000049947 */ /* 0x000fea0003800000 */
[----:B------:R-:W-:Y:S01]  /*1aa0*/  BPT.TRAP 0x1 ;  /* 0x000000040000795c */ /* 0x000fe20000300000 */
.L_x_19:
[----:B--2---:R-:W-:Y:S05]  /*1ab0*/  @P0 BRA `(.L_x_20) ;  /* 0x0000000000080947 */ /* 0x004fea0003800000 */
[----:B------:R-:W2:Y:S02]  /*1ac0*/  SYNCS.PHASECHK.TRANS64.TRYWAIT P0, [UR5], R0 ;  /* 0x00000000ff0075a7 */ /* 0x000ea40008000145 */
[----:B--2---:R-:W-:Y:S05]  /*1ad0*/  @!P0 BRA `(.L_x_21) ;  /* 0x000000d400c08947 */ /* 0x004fea0003800000 */
.L_x_20:
[----:B------:R-:W-:Y:S01]  /*1ae0*/  UIADD3 UR5, UR50, 0x2e200, URZ ;  /* 0x0002e20032057890 */ /* 0x000fe2000fffe03f */
[----:B------:R-:W-:Y:S01]  /*1af0*/  WARPGROUP.ARRIVE ;  /* 0x00000000000079c5 */ /* 0x000fe20000000000 */
[----:B------:R-:W-:Y:S01]  /*1b00*/  ULOP3.LUT UR7, UR12, 0x10000, URZ, 0xfc, !UPT ;  /* 0x000100000c077892 */ /* 0x000fe2000f8efc3f */
[----:B------:R-:W-:Y:S01]  /*1b10*/  CS2R R94, SRZ ;  /* 0x00000000005e7805 */ /* 0x000fe2000001ff00 */
[----:B------:R-:W-:Y:S01]  /*1b20*/  USHF.R.U32.HI UR5, URZ, 0x4, UR5 ;  /* 0x000000043f057899 */ /* 0x000fe20008011605 */
[----:B------:R-:W-:Y:S01]  /*1b30*/  CS2R R90, SRZ ;  /* 0x00000000005a7805 */ /* 0x000fe2000001ff00 */
[----:B------:R-:W-:Y:S01]  /*1b40*/  ULEA UR7, UR4, UR7, 0xa ;  /* 0x0000000704077291 */ /* 0x000fe2000f8e503f */
[----:B------:R-:W-:Y:S01]  /*1b50*/  IMAD.MOV.U32 R92, RZ, RZ, RZ ;  /* 0x000000ffff5c7224 */ /* 0x000fe200078e00ff */
[----:B------:R-:W-:Y:S01]  /*1b60*/  ULOP3.LUT UR5, UR5, 0x3fff, URZ, 0xc0, !UPT ;  /* 0x00003fff05057892 */ /* 0x000fe2000f8ec03f */
[----:B------:R-:W-:Y:S01]  /*1b70*/  MOV R89, RZ ;  /* 0x000000ff00597202 */ /* 0x000fe20000000f00 */
[----:B------:R-:W-:Y:S01]  /*1b80*/  UMOV UR9, 0x80000020 ;  /* 0x8000002000097882 */ /* 0x000fe20000000000 */
[----:B------:R-:W-:Y:S01]  /*1b90*/  UMOV UR11, 0x80000020 ;  /* 0x80000020000b7882 */ /* 0x000fe20000000000 */
[----:B------:R-:W-:Y:S01]  /*1ba0*/  ULOP3.LUT UR5, UR5, 0x10000, URZ, 0xfc, !UPT ;  /* 0x0001000005057892 */ /* 0x000fe2000f8efc3f */
[----:B------:R-:W-:Y:S01]  /*1bb0*/  CS2R R96, SRZ ;  /* 0x0000000000607805 */ /* 0x000fe2000001ff00 */
[----:B------:R-:W-:Y:S01]  /*1bc0*/  UMOV UR8, UR7 ;  /* 0x0000000700087c82 */ /* 0x000fe20008000000 */
[----:B------:R-:W-:Y:S01]  /*1bd0*/  CS2R R98, SRZ ;  /* 0x0000000000627805 */ /* 0x000fe2000001ff00 */
[----:B------:R-:W-:Y:S01]  /*1be0*/  ULEA UR6, UR4, UR5, 0x8 ;  /* 0x0000000504067291 */ /* 0x000fe2000f8e403f */
[----:B------:R-:W-:Y:S01]  /*1bf0*/  CS2R R100, SRZ ;  /* 0x0000000000647805 */ /* 0x000fe2000001ff00 */
[----:B------:R-:W-:Y:S01]  /*1c00*/  UIADD3 UR5, UR7, 0x200, URZ ;  /* 0x0000020007057890 */ /* 0x000fe2000fffe03f */
[----:B------:R-:W-:-:S02]  /*1c10*/  CS2R R102, SRZ ;  /* 0x0000000000667805 */ /* 0x000fc4000001ff00 */
[----:B------:R-:W-:Y:S02]  /*1c20*/  CS2R R104, SRZ ;  /* 0x0000000000687805 */ /* 0x000fe4000001ff00 */
[----:B------:R-:W-:Y:S02]  /*1c30*/  CS2R R124, SRZ ;  /* 0x00000000007c7805 */ /* 0x000fe4000001ff00 */
[----:B------:R-:W-:Y:S01]  /*1c40*/  CS2R R126, SRZ ;  /* 0x00000000007e7805 */ /* 0x000fe2000001ff00 */
[----:B------:R-:W-:Y:S01]  /*1c50*/  UMOV UR10, UR6 ;  /* 0x00000006000a7c82 */ /* 0x000fe20008000000 */
[----:B------:R-:W-:Y:S01]  /*1c60*/  CS2R R128, SRZ ;  /* 0x0000000000807805 */ /* 0x000fe2000001ff00 */
[----:B------:R-:W-:Y:S01]  /*1c70*/  QGMMA.64x64x32.F32.E4M3.E4M3 R56, gdesc[UR8], RZ, !UPT, gsb0 ;  /* 0x00e00000083879f3 */ /* 0x000fe2000c0008ff */
[----:B------:R-:W-:Y:S01]  /*1c80*/  UMOV UR8, UR5 ;  /* 0x0000000500087c82 */ /* 0x000fe20008000000 */
[----:B------:R-:W-:Y:S01]  /*1c90*/  UMOV UR9, 0x80000020 ;  /* 0x8000002000097882 */ /* 0x000fe20000000000 */
[----:B------:R-:W-:Y:S01]  /*1ca0*/  UMOV UR5, 0x2 ;  /* 0x0000000200057882 */ /* 0x000fe20000000000 */
        /* <DEDUP_REMOVED lines=18> */
[----:B------:R-:W-:-:S02]  /*1dd0*/  MOV R149, RZ ;  /* 0x000000ff00957202 */ /* 0x000fc40000000f00 */
[----:B------:R-:W-:Y:S02]  /*1de0*/  CS2R R152, SRZ ;  /* 0x0000000000987805 */ /* 0x000fe4000001ff00 */
[----:B------:R-:W-:Y:S02]  /*1df0*/  CS2R R154, SRZ ;  /* 0x00000000009a7805 */ /* 0x000fe4000001ff00 */
[----:B------:R-:W-:Y:S01]  /*1e00*/  MOV R156, RZ ;  /* 0x000000ff009c7202 */ /* 0x000fe20000000f00 */
[----:B------:R-:W-:Y:S02]  /*1e10*/  WARPGROUP.DEPBAR.LE gsb0, 0x0 ;  /* 0x00008000000079c5 */ /* 0x000fe40000010000 */
[----:B------:R-:W-:-:S06]  /*1e20*/  WARPGROUP.ARRIVE ;  /* 0x00000000000079c5 */ /* 0x000fcc0000000000 */
[----:B------:R-:W-:Y:S01]  /*1e30*/  QGMMA.64x64x32.F32.E4M3.E4M3 R24, gdesc[UR8], RZ, !UPT, gsb0 ;  /* 0x00e00000081879f3 */ /* 0x000fe2000c0008ff */
[----:B------:R-:W-:Y:S02]  /*1e40*/  UIADD3 UR8, UR7, 0x2, URZ ;  /* 0x0000000207087890 */ /* 0x000fe4000fffe03f */
[----:B------:R-:W-:Y:S01]  /*1e50*/  UIADD3 UR10, UR6, 0x2, URZ ;  /* 0x00000002060a7890 */ /* 0x000fe2000fffe03f */
[----:B------:R-:W-:Y:S01]  /*1e60*/  UMOV UR9, 0x80000020 ;  /* 0x8000002000097882 */ /* 0x000fe20000000000 */
[----:B------:R-:W-:Y:S01]  /*1e70*/  UMOV UR11, 0x80000020 ;  /* 0x80000020000b7882 */ /* 0x000fe20000000000 */
[----:B------:R-:W-:Y:S01]  /*1e80*/  UIADD3 UR7, UR7, 0x202, URZ ;  /* 0x0000020207077890 */ /* 0x000fe2000fffe03f */
[----:B------:R-:W-:Y:S02]  /*1e90*/  ULDC UR6, c[0x0][0x50c] ;  /* 0x0001430000067ab9 */ /* 0x000fe40000000800 */
[----:B------:R-:W-:-:S04]  /*1ea0*/  UISETP.NE.AND UP0, UPT, UR6, 0x2, UPT ;  /* 0x000000020600788c */ /* 0x000fc8000bf05270 */
[----:B------:R-:W-:-:S06]  /*1eb0*/  USEL UR6, URZ, 0x1, UP0 ;  /* 0x000000013f067887 */ /* 0x000fcc0008000000 */
[----:B------:R-:W-:Y:S01]  /*1ec0*/  ISETP.NE.AND P0, PT, RZ, UR6, PT ;  /* 0x00000006ff007c0c */ /* 0x000fe2000bf05270 */
[----:B------:R-:W-:Y:S02]  /*1ed0*/  WARPGROUP.DEPBAR.LE gsb0, 0x0 ;  /* 0x00008000000079c5 */ /* 0x000fe40000010000 */
[----:B------:R-:W-:-:S06]  /*1ee0*/  WARPGROUP.ARRIVE ;  /* 0x00000000000079c5 */ /* 0x000fcc0000000000 */
[----:B------:R-:W-:Y:S01]  /*1ef0*/  QGMMA.64x64x32.F32.E4M3.E4M3 R56, gdesc[UR8], R56, gsb0 ;  /* 0x00e00000083879f3 */ /* 0x000fe20008000838 */
[----:B------:R-:W-:Y:S01]  /*1f00*/  UMOV UR8, UR7 ;  /* 0x0000000700087c82 */ /* 0x000fe20008000000 */
[----:B------:R-:W-:Y:S01]  /*1f10*/  UMOV UR9, 0x80000020 ;  /* 0x8000002000097882 */ /* 0x000fe20000000000 */
[----:B------:R-:W-:Y:S02]  /*1f20*/  WARPGROUP.DEPBAR.LE gsb0, 0x0 ;  /* 0x00008000000079c5 */ /* 0x000fe40000010000 */
[----:B------:R-:W-:-:S06]  /*1f30*/  WARPGROUP.ARRIVE ;  /* 0x00000000000079c5 */ /* 0x000fcc0000000000 */
[----:B------:R-:W-:Y:S03]  /*1f40*/  QGMMA.64x64x32.F32.E4M3.E4M3 R24, gdesc[UR8], R24, gsb0 ;  /* 0x00e00000081879f3 */ /* 0x000fe60008000818 */
[----:B------:R-:W-:Y:S02]  /*1f50*/  WARPGROUP.DEPBAR.LE gsb0, 0x0 ;  /* 0x00008000000079c5 */ /* 0x000fe40000010000 */
[----:B------:R-:W-:Y:S05]  /*1f60*/  @!P0 BRA `(.L_x_22) ;  /* 0x0000000400048947 */ /* 0x000fea0003800000 */
[----:B------:R-:W-:Y:S01]  /*1f70*/  FADD R155, RZ, R56 ;  /* 0x00000038ff9b7221 */ /* 0x000fe20000000000 */
[----:B------:R-:W-:-:S01]  /*1f80*/  FADD R156, RZ, R57 ;  /* 0x00000039ff9c7221 */ /* 0x000fc20000000000 */
        /* <DEDUP_REMOVED lines=62> */
[----:B------:R-:W-:-:S06]  /*2370*/  UMOV UR5, URZ ;  /* 0x0000003f00057c82 */ /* 0x000fcc0008000000 */
.L_x_22:
[----:B------:R-:W-:-:S04]  /*2380*/  UIADD3 UR13, UR4, 0x1, URZ ;  /* 0x00000001040d7890 */ /* 0x000fc8000fffe03f */
[----:B------:R-:W-:-:S04]  /*2390*/  UISETP.NE.AND UP0, UPT, UR13, 0xa, UPT ;  /* 0x0000000a0d00788c */ /* 0x000fc8000bf05270 */
[----:B------:R-:W-:Y:S02]  /*23a0*/  USEL UR7, URZ, 0x1, UP0 ;  /* 0x000000013f077887 */ /* 0x000fe40008000000 */
[----:B------:R-:W-:Y:S02]  /*23b0*/  USEL UR13, UR13, URZ, UP0 ;  /* 0x0000003f0d0d7287 */ /* 0x000fe40008000000 */
[----:B------:R-:W-:-:S06]  /*23c0*/  ULOP3.LUT UR7, UR48, UR7, URZ, 0x3c, !UPT ;  /* 0x0000000730077292 */ /* 0x000fcc000f8e3c3f */
[----:B------:R-:W-:Y:S01]  /*23d0*/  IMAD.U32 R6, RZ, RZ, UR7 ;  /* 0x00000007ff067e24 */ /* 0x000fe2000f8e00ff */
[----:B------:R-:W-:-:S06]  /*23e0*/  UMOV UR7, 0x1 ;  /* 0x0000000100077882 */ /* 0x000fcc0000000000 */
.L_x_17:
[----:B------:R-:W-:-:S04]  /*23f0*/  UISETP.LT.AND UP0, UPT, UR49, 0x1, UPT ;  /* 0x000000013100788c */ /* 0x000fc8000bf01270 */
[----:B------:R-:W-:-:S04]  /*2400*/  USEL UR8, UR49, 0x1, UP0 ;  /* 0x0000000131087887 */ /* 0x000fc80008000000 */
[----:B------:R-:W-:-:S04]  /*2410*/  UIADD3 UR8, UR49, -UR8, URZ ;  /* 0x8000000831087290 */ /* 0x000fc8000fffe03f */
[----:B------:R-:W-:-:S06]  /*2420*/  UISETP.GE.AND UP0, UPT, UR8, 0x1, UPT ;  /* 0x000000010800788c */ /* 0x000fcc000bf06270 */
[----:B------:R-:W-:-:S13]  /*2430*/  PLOP3.LUT P0, PT, PT, PT, UP0, 0x80, 0x0 ;  /* 0x000000000000781c */ /* 0x000fda0003f0f008 */
[----:B------:R-:W-:Y:S05]  /*2440*/  @!P0 BRA `(.L_x_23) ;  /* 0x0000000800348947 */ /* 0x000fea0003800000 */
[----:B-12---:R-:W-:Y:S01]  /*2450*/  MOV R0, UR8 ;  /* 0x0000000800007c02 */ /* 0x006fe20008000f00 */
[----:B------:R-:W-:Y:S01]  /*2460*/  UMOV UR14, UR4 ;  /* 0x00000004000e7c82 */ /* 0x000fe20008000000 */
[----:B------:R-:W-:-:S05]  /*2470*/  ULDC UR16, c[0x0][0x50c] ;  /* 0x0001430000107ab9 */ /* 0x000fca0000000800 */
.L_x_31:
[----:B------:R-:W-:-:S13]  /*2480*/  ISETP.NE.AND P1, PT, R148, 0x3, PT ;  /* 0x000000039400780c */ /* 0x000fda0003f25270 */
[----:B-12---:R-:W-:Y:S05]  /*2490*/  @!P1 BRA `(.L_x_24) ;  /* 0x0000000000049947 */ /* 0x006fea0003800000 */
[----:B------:R-:W-:Y:S01]  /*24a0*/  BPT.TRAP 0x1 ;  /* 0x000000040000795c */ /* 0x000fe20000300000 */
.L_x_24:
[----:B------:R-:W-:Y:S01]  /*24b0*/  ULEA UR8, UR13, UR50, 0x3 ;  /* 0x000000320d087291 */ /* 0x000fe2000f8e183f */
[----:B------:R-:W-:-:S08]  /*24c0*/  SHF.L.U32 R4, R6, 0x1f, RZ ;  /* 0x0000001f06047819 */ /* 0x000fd000000006ff */
[----:B------:R1:W2:Y:S01]  /*24d0*/  SYNCS.PHASECHK.TRANS64.TRYWAIT P0, [UR8], R4 ;  /* 0x00000004ff0075a7 */ /* 0x0002a20008000148 */
[----:B------:R-:W-:Y:S05]  /*24e0*/  @!P1 BRA `(.L_x_25) ;  /* 0x0000000000049947 */ /* 0x000fea0003800000 */
[----:B------:R-:W-:Y:S01]  /*24f0*/  BPT.TRAP 0x1 ;  /* 0x000000040000795c */ /* 0x000fe20000300000 */
.L_x_25:
[----:B--2---:R-:W-:Y:S05]  /*2500*/  @P0 BRA `(.L_x_26) ;  /* 0x0000000000080947 */ /* 0x004fea0003800000 */
[----:B------:R-:W2:Y:S02]  /*2510*/  SYNCS.PHASECHK.TRANS64.TRYWAIT P0, [UR8], R4 ;  /* 0x00000004ff0075a7 */ /* 0x000ea40008000148 */
[----:B--2---:R-:W-:Y:S05]  /*2520*/  @!P0 BRA `(.L_x_27) ;  /* 0x000000cc00448947 */ /* 0x004fea0003800000 */
.L_x_26:
[----:B------:R-:W-:Y:S01]  /*2530*/  UIADD3 UR8, UR50, 0x2e200, URZ ;  /* 0x0002e20032087890 */ /* 0x000fe2000fffe03f */
[----:B------:R-:W-:Y:S01]  /*2540*/  WARPGROUP.ARRIVE ;  /* 0x00000000000079c5 */ /* 0x000fe20000000000 */
[----:B------:R-:W-:Y:S02]  /*2550*/  UISETP.NE.AND UP0, UPT, UR6, URZ, UPT ;  /* 0x0000003f0600728c */ /* 0x000fe4000bf05270 */
[----:B------:R-:W-:Y:S02]  /*2560*/  USHF.R.U32.HI UR8, URZ, 0x4, UR8 ;  /* 0x000000043f087899 */ /* 0x000fe40008011608 */
[----:B------:R-:W-:Y:S02]  /*2570*/  USEL UR7, UR7, URZ, !UP0 ;  /* 0x0000003f07077287 */ /* 0x000fe4000c000000 */
[----:B------:R-:W-:Y:S02]  /*2580*/  ULOP3.LUT UR8, UR8, 0x3fff, URZ, 0xc0, !UPT ;  /* 0x00003fff08087892 */ /* 0x000fe4000f8ec03f */
[----:B------:R-:W-:-:S02]  /*2590*/  ULOP3.LUT UR6, UR12, 0x10000, URZ, 0xfc, !UPT ;  /* 0x000100000c067892 */ /* 0x000fc4000f8efc3f */
[----:B------:R-:W-:Y:S02]  /*25a0*/  ULOP3.LUT UR8, UR8, 0x10000, URZ, 0xfc, !UPT ;  /* 0x0001000008087892 */ /* 0x000fe4000f8efc3f */
[----:B------:R-:W-:Y:S02]  /*25b0*/  UISETP.NE.U32.AND UP0, UPT, UR7, URZ, UPT ;  /* 0x0000003f0700728c */ /* 0x000fe4000bf05070 */
[----:B------:R-:W-:Y:S02]  /*25c0*/  ULEA UR7, UR13, UR6, 0xa ;  /* 0x000000060d077291 */ /* 0x000fe4000f8e503f */
[----:B------:R-:W-:Y:S01]  /*25d0*/  ULEA UR6, UR13, UR8, 0x8 ;  /* 0x000000080d067291 */ /* 0x000fe2000f8e403f */
[----:B------:R-:W-:Y:S01]  /*25e0*/  UMOV UR9, 0x80000020 ;  /* 0x8000002000097882 */ /* 0x000fe20000000000 */
[----:B------:R-:W-:Y:S01]  /*25f0*/  UMOV UR11, 0x80000020 ;  /* 0x80000020000b7882 */ /* 0x000fe20000000000 */
[----:B------:R-:W-:Y:S02]  /*2600*/  UIADD3 UR15, UR7, 0x200, URZ ;  /* 0x00000200070f7890 */ /* 0x000fe4000fffe03f */
[----:B------:R-:W-:-:S02]  /*2610*/  UMOV UR8, UR7 ;  /* 0x0000000700087c82 */ /* 0x000fc40008000000 */
[----:B------:R-:W-:Y:S01]  /*2620*/  UMOV UR10, UR6 ;  /* 0x00000006000a7c82 */ /* 0x000fe20008000000 */
[----:B------:R-:W-:Y:S01]  /*2630*/  UIADD3 UR5, UR5, 0x2, URZ ;  /* 0x0000000205057890 */ /* 0x000fe2000fffe03f */
[----:B------:R-:W-:Y:S01]  /*2640*/  QGMMA.64x64x32.F32.E4M3.E4M3 R56, gdesc[UR8], R56, UP0, gsb0 ;  /* 0x00e00000083879f3 */ /* 0x000fe2000b800838 */
[----:B------:R-:W-:Y:S01]  /*2650*/  UMOV UR9, 0x80000020 ;  /* 0x8000002000097882 */ /* 0x000fe20000000000 */
[----:B------:R-:W-:Y:S01]  /*2660*/  UMOV UR8, UR15 ;  /* 0x0000000f00087c82 */ /* 0x000fe20008000000 */
[----:B------:R-:W-:Y:S02]  /*2670*/  WARPGROUP.DEPBAR.LE gsb0, 0x0 ;  /* 0x00008000000079c5 */ /* 0x000fe40000010000 */
[----:B------:R-:W-:-:S06]  /*2680*/  WARPGROUP.ARRIVE ;  /* 0x00000000000079c5 */ /* 0x000fcc0000000000 */
[----:B------:R-:W-:Y:S01]  /*2690*/  QGMMA.64x64x32.F32.E4M3.E4M3 R24, gdesc[UR8], R24, UP0, gsb0 ;  /* 0x00e00000081879f3 */ /* 0x000fe2000b800818 */
[----:B------:R-:W-:Y:S02]  /*26a0*/  UIADD3 UR8, UR7, 0x2, URZ ;  /* 0x0000000207087890 */ /* 0x000fe4000fffe03f */
[----:B------:R-:W-:Y:S01]  /*26b0*/  UIADD3 UR10, UR6, 0x2, URZ ;  /* 0x00000002060a7890 */ /* 0x000fe2000fffe03f */
[----:B------:R-:W-:Y:S01]  /*26c0*/  UMOV UR9, 0x80000020 ;  /* 0x8000002000097882 */ /* 0x000fe20000000000 */
[----:B------:R-:W-:Y:S01]  /*26d0*/  UMOV UR11, 0x80000020 ;  /* 0x80000020000b7882 */ /* 0x000fe20000000000 */
[----:B------:R-:W-:Y:S02]  /*26e0*/  UIADD3 UR7, UR7, 0x202, URZ ;  /* 0x0000020207077890 */ /* 0x000fe4000fffe03f */
[----:B------:R-:W-:-:S04]  /*26f0*/  UISETP.NE.AND UP0, UPT, UR5, UR16, UPT ;  /* 0x000000100500728c */ /* 0x000fc8000bf05270 */
        /* <DEDUP_REMOVED lines=12> */
[----:B------:R-:W-:Y:S01]  /*27c0*/  FADD R155, R56, R155 ;  /* 0x0000009b389b7221 */ /* 0x000fe20000000000 */
[----:B------:R-:W-:-:S01]  /*27d0*/  FADD R156, R57, R156 ;  /* 0x0000009c399c7221 */ /* 0x000fc20000000000 */
        /* <DEDUP_REMOVED lines=62> */
[----:B------:R-:W-:-:S06]  /*2bc0*/  UMOV UR5, URZ ;  /* 0x0000003f00057c82 */ /* 0x000fcc0008000000 */
.L_x_28:
[----:B------:R-:W-:Y:S05]  /*2bd0*/  @!P1 BRA `(.L_x_29) ;  /* 0x0000000000049947 */ /* 0x000fea0003800000 */
[----:B------:R-:W-:Y:S01]  /*2be0*/  BPT.TRAP 0x1 ;  /* 0x000000040000795c */ /* 0x000fe20000300000 */
.L_x_29:
[----:B------:R-:W-:Y:S01]  /*2bf0*/  ULEA UR7, UR14, UR50, 0x3 ;  /* 0x000000320e077291 */ /* 0x000fe2000f8e183f */
[----:B------:R-:W-:-:S03]  /*2c00*/  ISETP.GT.U32.AND P0, PT, R19, 0x1, PT ;  /* 0x000000011300780c */ /* 0x000fc60003f04070 */
[----:B------:R-:W-:-:S04]  /*2c10*/  UIADD3 UR7, UR7, 0x50, URZ ;  /* 0x0000005007077890 */ /* 0x000fc8000fffe03f */
[----:B------:R-:W-:-:S09]  /*2c20*/  UPRMT UR7, URZ, 0x654, UR7 ;  /* 0x000006543f077896 */ /* 0x000fd20008000007 */
[----:B------:R-:W-:Y:S01]  /*2c30*/  SYNCS.ARRIVE.TRANS64.RED.A1T0 RZ, [UR7], RZ ;  /* 0x000000ffffff79a7 */ /* 0x000fe20008100407 */
[----:B------:R-:W-:Y:S05]  /*2c40*/  @P0 BRA `(.L_x_30) ;  /* 0x0000000000040947 */ /* 0x000fea0003800000 */
[----:B------:R-:W-:Y:S01]  /*2c50*/  BPT.TRAP 0x1 ;  /* 0x000000040000795c */ /* 0x000fe20000300000 */
.L_x_30:
[----:B------:R-:W-:Y:S01]  /*2c60*/  UIADD3 UR13, UR13, 0x1, URZ ;  /* 0x000000010d0d7890 */ /* 0x000fe2000fffe03f */
[C---:B------:R-:W-:Y:S01]  /*2c70*/  ISETP.GT.AND P0, PT, R0.reuse, 0x1, PT ;  /* 0x000000010000780c */ /* 0x040fe20003f04270 */
[----:B------:R-:W-:Y:S01]  /*2c80*/  UIADD3 UR14, UR14, 0x1, URZ ;  /* 0x000000010e0e7890 */ /* 0x000fe2000fffe03f */
[----:B------:R-:W-:Y:S01]  /*2c90*/  IADD3 R0, R0, -0x1, RZ ;  /* 0xffffffff00007810 */ /* 0x000fe20007ffe0ff */
[----:B------:R-:W-:Y:S02]  /*2ca0*/  UISETP.NE.AND UP0, UPT, UR13, 0xa, UPT ;  /* 0x0000000a0d00788c */ /* 0x000fe4000bf05270 */
[----:B------:R-:W-:Y:S02]  /*2cb0*/  UISETP.NE.AND UP1, UPT, UR14, 0xa, UPT ;  /* 0x0000000a0e00788c */ /* 0x000fe4000bf25270 */
[----:B------:R-:W-:Y:S02]  /*2cc0*/  USEL UR7, URZ, 0x1, UP0 ;  /* 0x000000013f077887 */ /* 0x000fe40008000000 */
[----:B------:R-:W-:-:S02]  /*2cd0*/  USEL UR13, UR13, URZ, UP0 ;  /* 0x0000003f0d0d7287 */ /* 0x000fc40008000000 */
[----:B------:R-:W-:Y:S02]  /*2ce0*/  USEL UR14, UR14, URZ, UP1 ;  /* 0x0000003f0e0e7287 */ /* 0x000fe40008800000 */
[----:B------:R-:W-:Y:S01]  /*2cf0*/  LOP3.LUT R6, R6, UR7, RZ, 0x3c, !PT ;  /* 0x0000000706067c12 */ /* 0x000fe2000f8e3cff */
[----:B------:R-:W-:Y:S01]  /*2d00*/  UMOV UR7, 0x1 ;  /* 0x0000000100077882 */ /* 0x000fe20000000000 */
[----:B------:R-:W-:Y:S08]  /*2d10*/  @P0 BRA `(.L_x_31) ;  /* 0xfffffff400d80947 */ /* 0x000ff0000383ffff */
.L_x_23:
[----:B------:R-:W-:Y:S01]  /*2d20*/  UISETP.NE.AND UP0, UPT, UR5, URZ, UPT ;  /* 0x0000003f0500728c */ /* 0x000fe2000bf05270 */
[----:B-12---:R-:W1:Y:S03]  /*2d30*/  LDC R0, c[0x0][0x28c] ;  /* 0x0000a300ff007b82 */ /* 0x006e660000000800 */
[----:B------:R-:W-:-:S06]  /*2d40*/  USEL UR5, URZ, 0x1, !UP0 ;  /* 0x000000013f057887 */ /* 0x000fcc000c000000 */
[----:B------:R-:W-:Y:S02]  /*2d50*/  ISETP.NE.AND P0, PT, RZ, UR5, PT ;  /* 0x00000005ff007c0c */ /* 0x000fe4000bf05270 */
[----:B-1----:R-:W-:-:S11]  /*2d60*/  ISETP.GE.AND P1, PT, R0, 0x1, PT ;  /* 0x000000010000780c */ /* 0x002fd60003f26270 */
[----:B------:R-:W-:Y:S05]  /*2d70*/  @!P0 BRA `(.L_x_32) ;  /* 0x0000000400008947 */ /* 0x000fea0003800000 */
[----:B------:R-:W-:Y:S01]  /*2d80*/  FADD R155, R56, R155 ;  /* 0x0000009b389b7221 */ /* 0x000fe20000000000 */
        /* <DEDUP_REMOVED lines=62> */
[----:B------:R-:W-:-:S07]  /*3170*/  FADD R94, R94, R55 ;  /* 0x000000375e5e7221 */ /* 0x000fce0000000000 */
.L_x_32:
[----:B------:R-:W-:Y:S05]  /*3180*/  @!P1 BRA `(.L_x_33) ;  /* 0x0000000000409947 */ /* 0x000fea0003800000 */
[----:B------:R-:W-:-:S13]  /*3190*/  ISETP.NE.AND P0, PT, R148, 0x3, PT ;  /* 0x000000039400780c */ /* 0x000fda0003f05270 */
[----:B------:R-:W-:Y:S05]  /*31a0*/  @!P0 BRA `(.L_x_34) ;  /* 0x0000000000048947 */ /* 0x000fea0003800000 */
[----:B------:R-:W-:Y:S01]  /*31b0*/  BPT.TRAP 0x1 ;  /* 0x000000040000795c */ /* 0x000fe20000300000 */
.L_x_34:
[----:B------:R-:W-:Y:S01]  /*31c0*/  UISETP.LT.AND UP0, UPT, UR49, 0x1, UPT ;  /* 0x000000013100788c */ /* 0x000fe2000bf01270 */
[----:B------:R-:W-:-:S03]  /*31d0*/  ISETP.GT.U32.AND P0, PT, R19, 0x1, PT ;  /* 0x000000011300780c */ /* 0x000fc60003f04070 */
[----:B------:R-:W-:-:S04]  /*31e0*/  USEL UR5, UR49, 0x1, UP0 ;  /* 0x0000000131057887 */ /* 0x000fc80008000000 */
[----:B------:R-:W-:-:S04]  /*31f0*/  UIADD3 UR5, UR4, UR49, -UR5 ;  /* 0x0000003104057290 */ /* 0x000fc8000fffe805 */
[----:B------:R-:W-:-:S04]  /*3200*/  UIMAD.WIDE.U32 UR6, UR5, -0x33333333, URZ ;  /* 0xcccccccd050678a5 */ /* 0x000fc8000f8e003f */
[----:B------:R-:W-:-:S04]  /*3210*/  USHF.R.U32.HI UR6, URZ, 0x3, UR7 ;  /* 0x000000033f067899 */ /* 0x000fc80008011607 */
[----:B------:R-:W-:-:S04]  /*3220*/  UIMAD UR5, UR6, -0xa, UR5 ;  /* 0xfffffff6060578a4 */ /* 0x000fc8000f8e0205 */
[----:B------:R-:W-:-:S04]  /*3230*/  ULEA UR5, UR5, UR50, 0x3 ;  /* 0x0000003205057291 */ /* 0x000fc8000f8e183f */
[----:B------:R-:W-:-:S04]  /*3240*/  UIADD3 UR5, UR5, 0x50, URZ ;  /* 0x0000005005057890 */ /* 0x000fc8000fffe03f */
[----:B------:R-:W-:-:S09]  /*3250*/  UPRMT UR5, URZ, 0x654, UR5 ;  /* 0x000006543f057896 */ /* 0x000fd20008000005 */
[----:B------:R-:W-:Y:S01]  /*3260*/  SYNCS.ARRIVE.TRANS64.RED.A1T0 RZ, [UR5], RZ ;  /* 0x000000ffffff79a7 */ /* 0x000fe20008100405 */
[----:B------:R-:W-:Y:S05]  /*3270*/  @P0 BRA `(.L_x_33) ;  /* 0x0000000000040947 */ /* 0x000fea0003800000 */
[----:B------:R-:W-:Y:S01]  /*3280*/  BPT.TRAP 0x1 ;  /* 0x000000040000795c */ /* 0x000fe20000300000 */
.L_x_33:
[----:B------:R-:W-:Y:S01]  /*3290*/  UIADD3 UR6, UR50, 0x100, URZ ;  /* 0x0000010032067890 */ /* 0x000fe2000fffe03f */
[----:B------:R-:W-:Y:S01]  /*32a0*/  R2UR UR46, R3 ;  /* 0x00000000032e72ca */ /* 0x000fe200000e0000 */
[----:B------:R-:W-:Y:S01]  /*32b0*/  UIADD3 UR51, UR49, UR4, URZ ;  /* 0x0000000431337290 */ /* 0x000fe2000fffe03f */
[----:B------:R-:W-:Y:S01]  /*32c0*/  R2UR UR45, R8 ;  /* 0x00000000082d72ca */ /* 0x000fe200000e0000 */
[----:B------:R-:W-:Y:S02]  /*32d0*/  UISETP.GE.U32.AND UP1, UPT, UR49, 0xa, UPT ;  /* 0x0000000a3100788c */ /* 0x000fe4000bf26070 */
[----:B------:R-:W-:Y:S02]  /*32e0*/  ULOP3.LUT UP2, URZ, UR6, 0x9f, URZ, 0xc0, !UPT ;  /* 0x0000009f063f7892 */ /* 0x000fe4000f84c03f */
[----:B------:R-:W-:-:S04]  /*32f0*/  UISETP.GT.U32.AND UP0, UPT, UR51, 0x9, UPT ;  /* 0x000000093300788c */ /* 0x000fc8000bf04070 */
[----:B------:R-:W-:Y:S01]  /*3300*/  UISETP.LT.U32.AND UP0, UPT, UR49, 0xa, UP0 ;  /* 0x0000000a3100788c */ /* 0x000fe20008701070 */
[----:B------:R-:W-:Y:S01]  /*3310*/  PLOP3.LUT P0, PT, PT, PT, UP2, 0x80, 0x0 ;  /* 0x000000000000781c */ /* 0x000fe20003f0f028 */
[----:B------:R-:W-:Y:S02]  /*3320*/  USHF.L.U32 UR46, UR46, 0x8, URZ ;  /* 0x000000082e2e7899 */ /* 0x000fe4000800063f */
[----:B------:R-:W-:Y:S02]  /*3330*/  @UP1 UIMAD.WIDE.U32 UR4, UR51, -0x33333333, URZ ;  /* 0xcccccccd330418a5 */ /* 0x000fe4000f8e003f */
[----:B------:R-:W-:Y:S02]  /*3340*/  USEL UR6, URZ, 0x1, !UP0 ;  /* 0x000000013f067887 */ /* 0x000fe4000c000000 */
[----:B------:R-:W-:Y:S02]  /*3350*/  @UP1 USHF.R.U32.HI UR4, URZ, 0x3, UR5 ;  /* 0x000000033f041899 */ /* 0x000fe40008011605 */
[----:B------:R-:W-:-:S02]  /*3360*/  ULOP3.LUT UR48, UR48, UR6, URZ, 0x3c, !UPT ;  /* 0x0000000630307292 */ /* 0x000fc4000f8e3c3f */
[----:B------:R-:W-:Y:S02]  /*3370*/  USHF.L.U32 UR45, UR45, 0x6, URZ ;  /* 0x000000062d2d7899 */ /* 0x000fe4000800063f */
[----:B------:R-:W-:Y:S01]  /*3380*/  @UP1 ULOP3.LUT UR48, UR48, 0x1, UR4, 0x78, !UPT ;  /* 0x0000000130301892 */ /* 0x000fe2000f8e7804 */
[----:B------:R-:W-:Y:S11]  /*3390*/  @!P0 BRA `(.L_x_35) ;  /* 0x0000000000408947 */ /* 0x000ff60003800000 */
[----:B------:R-:W-:Y:S01]  /*33a0*/  MOV R0, 0x0 ;  /* 0x0000000000007802 */ /* 0x000fe20000000f00 */
[----:B------:R-:W-:Y:S01]  /*33b0*/  ULDC.64 UR4, c[0x4][0x70] ;  /* 0x01001c0000047ab9 */ /* 0x000fe20000000a00 */
[----:B------:R-:W-:Y:S01]  /*33c0*/  ULDC.64 UR6, c[0x4][0x8] ;  /* 0x0100020000067ab9 */ /* 0x000fe20000000a00 */
[----:B------:R-:W-:Y:S01]  /*33d0*/  MOV R4, UR4 ;  /* 0x0000000400047c02 */ /* 0x000fe20008000f00 */
[----:B------:R1:W2:Y:S01]  /*33e0*/  LDC.64 R14, c[0x4][R0] ;  /* 0x01000000000e7b82 */ /* 0x0002a20000000a00 */
[----:B------:R-:W-:Y:S01]  /*33f0*/  IMAD.U32 R5, RZ, RZ, UR5 ;  /* 0x00000005ff057e24 */ /* 0x000fe2000f8e00ff */
[----:B------:R-:W-:Y:S01]  /*3400*/  ULDC.64 UR4, c[0x4][0x78] ;  /* 0x01001e0000047ab9 */ /* 0x000fe20000000a00 */
[----:B------:R-:W-:Y:S01]  /*3410*/  MOV R10, UR6 ;  /* 0x00000006000a7c02 */ /* 0x000fe20008000f00 */
[----:B------:R-:W-:Y:S01]  /*3420*/  IMAD.U32 R11, RZ, RZ, UR7 ;  /* 0x00000007ff0b7e24 */ /* 0x000fe2000f8e00ff */
[----:B------:R-:W-:Y:S02]  /*3430*/  MOV R6, UR4 ;  /* 0x0000000400067c02 */ /* 0x000fe40008000f00 */
[----:B------:R-:W-:-:S02]  /*3440*/  MOV R7, UR5 ;  /* 0x0000000500077c02 */ /* 0x000fc40008000f00 */
[----:B------:R-:W-:Y:S02]  /*3450*/  MOV R8, 0x70 ;  /* 0x0000007000087802 */ /* 0x000fe40000000f00 */
[----:B------:R-:W-:Y:S02]  /*3460*/  MOV R12, 0x1 ;  /* 0x00000001000c7802 */ /* 0x000fe40000000f00 */
[----:B-1----:R-:W-:-:S07]  /*3470*/  MOV R13, RZ ;  /* 0x000000ff000d7202 */ /* 0x002fce0000000f00 */
[----:B------:R-:W-:-:S07]  /*3480*/  LEPC R20, `(.L_x_35) ;  /* 0x000000001014794e */ /* 0x000fce0000000000 */
[----:B--2--5:R-:W-:Y:S05]  /*3490*/  CALL.ABS.NOINC R14 ;  /* 0x000000000e007343 */ /* 0x024fea0003c00000 */
.L_x_35:
[----:B------:R-:W-:-:S04]  /*34a0*/  UIADD3 UR4, UR50, 0x4100, URZ ;  /* 0x0000410032047890 */ /* 0x000fc8000fffe03f */
[----:B------:R-:W-:-:S06]  /*34b0*/  ULOP3.LUT UP0, URZ, UR4, 0x9f, URZ, 0xc0, !UPT ;  /* 0x0000009f043f7892 */ /* 0x000fcc000f80c03f */
[----:B------:R-:W-:-:S13]  /*34c0*/  PLOP3.LUT P0, PT, PT, PT, UP0, 0x80, 0x0 ;  /* 0x000000000000781c */ /* 0x000fda0003f0f008 */
[----:B------:R-:W-:Y:S05]  /*34d0*/  @!P0 BRA `(.L_x_36) ;  /* 0x0000000000408947 */ /* 0x000fea0003800000 */
[----:B------:R-:W-:Y:S01]  /*34e0*/  MOV R0, 0x0 ;  /* 0x0000000000007802 */ /* 0x000fe20000000f00 */
[----:B------:R-:W-:Y:S01]  /*34f0*/  ULDC.64 UR4, c[0x4][0x70] ;  /* 0x01001c0000047ab9 */ /* 0x000fe20000000a00 */
[----:B------:R-:W-:Y:S01]  /*3500*/  ULDC.64 UR6, c[0x4][0x78] ;  /* 0x01001e0000067ab9 */ /* 0x000fe20000000a00 */
[----:B------:R-:W-:Y:S01]  /*3510*/  IMAD.U32 R4, RZ, RZ, UR4 ;  /* 0x00000004ff047e24 */ /* 0x000fe2000f8e00ff */
[----:B------:R1:W2:Y:S01]  /*3520*/  LDC.64 R14, c[0x4][R0] ;  /* 0x01000000000e7b82 */ /* 0x0002a20000000a00 */
[----:B------:R-:W-:Y:S01]  /*3530*/  MOV R5, UR5 ;  /* 0x0000000500057c02 */ /* 0x000fe20008000f00 */
[----:B------:R-:W-:Y:S01]  /*3540*/  ULDC.64 UR4, c[0x4][0x10] ;  /* 0x0100040000047ab9 */ /* 0x000fe20000000a00 */
[----:B------:R-:W-:Y:S01]  /*3550*/  MOV R6, UR6 ;  /* 0x0000000600067c02 */ /* 0x000fe20008000f00 */
[----:B------:R-:W-:Y:S01]  /*3560*/  IMAD.U32 R10, RZ, RZ, UR4 ;  /* 0x00000004ff0a7e24 */ /* 0x000fe2000f8e00ff */
[----:B------:R-:W-:Y:S01]  /*3570*/  MOV R7, UR7 ;  /* 0x0000000700077c02 */ /* 0x000fe20008000f00 */
[----:B------:R-:W-:Y:S01]  /*3580*/  IMAD.MOV.U32 R13, RZ, RZ, RZ ;  /* 0x000000ffff0d7224 */ /* 0x000fe200078e00ff */
[----:B------:R-:W-:-:S02]  /*3590*/  MOV R11, UR5 ;  /* 0x00000005000b7c02 */ /* 0x000fc40008000f00 */
[----:B------:R-:W-:Y:S02]  /*35a0*/  MOV R8, 0x70 ;  /* 0x0000007000087802 */ /* 0x000fe40000000f00 */
[----:B-1----:R-:W-:-:S07]  /*35b0*/  MOV R12, 0x1 ;  /* 0x00000001000c7802 */ /* 0x002fce0000000f00 */
[----:B------:R-:W-:-:S07]  /*35c0*/  LEPC R20, `(.L_x_36) ;  /* 0x000000001014794e */ /* 0x000fce0000000000 */
[----:B--2--5:R-:W-:Y:S05]  /*35d0*/  CALL.ABS.NOINC R14 ;  /* 0x000000000e007343 */ /* 0x024fea0003c00000 */
.L_x_36:
[----:B------:R-:W1:Y:S02]  /*35e0*/  LDC.64 R8, c[0x0][0x590] ;  /* 0x00016400ff087b82 */ /* 0x000e640000000a00 */
[----:B-1----:R-:W-:-:S04]  /*35f0*/  ISETP.NE.U32.AND P2, PT, R8, RZ, PT ;  /* 0x000000ff0800720c */ /* 0x002fc80003f45070 */
[----:B------:R-:W-:-:S13]  /*3600*/  ISETP.NE.AND.EX P2, PT, R9, RZ, PT, P2 ;  /* 0x000000ff0900720c */ /* 0x000fda0003f45320 */
[----:B------:R-:W-:Y:S05]  /*3610*/  @!P2 BRA `(.L_x_37) ;  /* 0x000000000034a947 */ /* 0x000fea0003800000 */
[----:B------:R-:W-:Y:S02]  /*3620*/  ULDC.64 UR4, c[0x0][0x588] ;  /* 0x0001620000047ab9 */ /* 0x000fe40000000a00 */
[----:B------:R-:W-:-:S04]  /*3630*/  ISETP.NE.U32.AND P0, PT, RZ, UR4, PT ;  /* 0x00000004ff007c0c */ /* 0x000fc8000bf05070 */
[----:B------:R-:W-:-:S13]  /*3640*/  ISETP.NE.AND.EX P0, PT, RZ, UR5, PT, P0 ;  /* 0x00000005ff007c0c */ /* 0x000fda000bf05300 */
[----:B------:R-:W-:Y:S05]  /*3650*/  @!P0 BRA `(.L_x_38) ;  /* 0x0000000000188947 */ /* 0x000fea0003800000 */
[----:B------:R-:W1:Y:S01]  /*3660*/  LDC.64 R4, c[0x0][0x588] ;  /* 0x00016200ff047b82 */ /* 0x000e620000000a00 */
[----:B------:R-:W-:-:S04]  /*3670*/  IMAD R3, R8, UR47, RZ ;  /* 0x0000002f08037c24 */ /* 0x000fc8000f8e02ff */
[----:B-1----:R-:W-:-:S05]  /*3680*/  IMAD.WIDE R4, R3, 0x4, R4 ;  /* 0x0000000403047825 */ /* 0x002fca00078e0204 */
[----:B-----5:R1:W5:Y:S01]  /*3690*/  LDG.E R88, desc[UR40][R4.64] ;  /* 0x0000002804587981 */ /* 0x020362000c1e1900 */
[----:B------:R-:W-:Y:S01]  /*36a0*/  MOV R22, 0x1 ;  /* 0x0000000100167802 */ /* 0x000fe20000000f00 */
[----:B------:R-:W-:Y:S06]  /*36b0*/  BRA `(.L_x_37) ;  /* 0x00000000000c7947 */ /* 0x000fec0003800000 */
.L_x_38:
[----:B------:R-:W-:Y:S01]  /*36c0*/  ULDC UR4, c[0x0][0x580] ;  /* 0x0001600000047ab9 */ /* 0x000fe20000000800 */
[----:B------:R-:W-:Y:S02]  /*36d0*/  MOV R22, 0x1 ;  /* 0x0000000100167802 */ /* 0x000fe40000000f00 */
[----:B-----5:R-:W-:-:S07]  /*36e0*/  MOV R88, UR4 ;  /* 0x0000000400587c02 */ /* 0x020fce0008000f00 */
.L_x_37:
[----:B------:R-:W2:Y:S02]  /*36f0*/  LDC.64 R6, c[0x0][0x5b0] ;  /* 0x00016c00ff067b82 */ /* 0x000ea40000000a00 */
[----:B--2---:R-:W-:-:S04]  /*3700*/  ISETP.NE.U32.AND P0, PT, R6, RZ, PT ;  /* 0x000000ff0600720c */ /* 0x004fc80003f05070 */
[----:B------:R-:W-:-:S13]  /*3710*/  ISETP.NE.AND.EX P0, PT, R7, RZ, PT, P0 ;  /* 0x000000ff0700720c */ /* 0x000fda0003f05300 */
[----:B------:R-:W-:Y:S05]  /*3720*/  @!P0 BRA `(.L_x_39) ;  /* 0x00000000002c8947 */ /* 0x000fea0003800000 */
[----:B------:R-:W-:Y:S02]  /*3730*/  ULDC.64 UR4, c[0x0][0x5a8] ;  /* 0x00016a0000047ab9 */ /* 0x000fe40000000a00 */
[----:B------:R-:W-:-:S04]  /*3740*/  ISETP.NE.U32.AND P0, PT, RZ, UR4, PT ;  /* 0x00000004ff007c0c */ /* 0x000fc8000bf05070 */
[----:B------:R-:W-:-:S13]  /*3750*/  ISETP.NE.AND.EX P0, PT, RZ, UR5, PT, P0 ;  /* 0x00000005ff007c0c */ /* 0x000fda000bf05300 */
[----:B------:R-:W-:Y:S05]  /*3760*/  @!P0 BRA `(.L_x_40) ;  /* 0x0000000000148947 */ /* 0x000fea0003800000 */
[----:B-1----:R-:W1:Y:S01]  /*3770*/  LDC.64 R4, c[0x0][0x5a8] ;  /* 0x00016a00ff047b82 */ /* 0x002e620000000a00 */
[----:B------:R-:W-:-:S04]  /*3780*/  IMAD R3, R6, UR47, RZ ;  /* 0x0000002f06037c24 */ /* 0x000fc8000f8e02ff */
[----:B-1----:R-:W-:-:S05]  /*3790*/  IMAD.WIDE R4, R3, 0x4, R4 ;  /* 0x0000000403047825 */ /* 0x002fca00078e0204 */
[----:B-----5:R2:W5:Y:S01]  /*37a0*/  LDG.E R23, desc[UR40][R4.64] ;  /* 0x0000002804177981 */ /* 0x020562000c1e1900 */
[----:B------:R-:W-:Y:S05]  /*37b0*/  BRA `(.L_x_39) ;  /* 0x0000000000087947 */ /* 0x000fea0003800000 */
.L_x_40:
[----:B------:R-:W-:Y:S02]  /*37c0*/  ULDC UR4, c[0x0][0x5a0] ;  /* 0x0001680000047ab9 */ /* 0x000fe40000000800 */
[----:B-----5:R-:W-:-:S07]  /*37d0*/  IMAD.U32 R23, RZ, RZ, UR4 ;  /* 0x00000004ff177e24 */ /* 0x020fce000f8e00ff */
.L_x_39:
[----:B------:R-:W-:Y:S01]  /*37e0*/  ULDC.64 UR4, c[0x0][0x588] ;  /* 0x0001620000047ab9 */ /* 0x000fe20000000a00 */
[----:B------:R-:W-:Y:S01]  /*37f0*/  ISETP.NE.U32.AND P3, PT, R8, RZ, PT ;  /* 0x000000ff0800720c */ /* 0x000fe20003f65070 */
[----:B------:R-:W-:Y:S02]  /*3800*/  UISETP.NE.U32.AND UP0, UPT, UR4, URZ, UPT ;  /* 0x0000003f0400728c */ /* 0x000fe4000bf05070 */
[----:B------:R-:W-:Y:S02]  /*3810*/  ISETP.NE.U32.AND P4, PT, RZ, UR4, PT ;  /* 0x00000004ff007c0c */ /* 0x000fe4000bf85070 */
[----:B------:R-:W-:Y:S01]  /*3820*/  ISETP.NE.AND.EX P3, PT, R9, RZ, PT, P3 ;  /* 0x000000ff0900720c */ /* 0x000fe20003f65330 */
[----:B------:R-:W-:Y:S02]  /*3830*/  UISETP.NE.AND.EX UP0, UPT, UR5, URZ, UPT, UP0 ;  /* 0x0000003f0500728c */ /* 0x000fe4000bf05300 */
[----:B------:R-:W-:Y:S02]  /*3840*/  ISETP.NE.AND.EX P4, PT, RZ, UR5, PT, P4 ;  /* 0x00000005ff007c0c */ /* 0x000fe4000bf85340 */
[----:B------:R-:W-:-:S02]  /*3850*/  PLOP3.LUT P0, PT, PT, PT, PT, 0x8, 0x0 ;  /* 0x000000000000781c */ /* 0x000fc40003f0e170 */
[----:B------:R-:W-:-:S04]  /*3860*/  PLOP3.LUT P1, PT, PT, PT, UP0, 0x80, 0x0 ;  /* 0x000000000000781c */ /* 0x000fc80003f2f008 */
[----:B------:R-:W-:-:S05]  /*3870*/  PLOP3.LUT P1, PT, P1, PT, PT, 0x8, 0x0 ;  /* 0x000000000000781c */ /* 0x000fca0000f2e170 */
[----:B------:R-:W-:Y:S08]  /*3880*/  @P4 BRA P3, `(.L_x_41) ;  /* 0x0000000000244947 */ /* 0x000ff00001800000 */
[----:B------:R-:W-:Y:S04]  /*3890*/  BSSY B0, `(.L_x_41) ;  /* 0x0000008000007945 */ /* 0x000fe80003800000 */
[----:B------:R-:W-:Y:S05]  /*38a0*/  @!P2 BRA `(.L_x_42) ;  /* 0x000000000014a947 */ /* 0x000fea0003800000 */
[----:B------:R-:W-:Y:S02]  /*38b0*/  LOP3.LUT P3, RZ, R22, 0xff, RZ, 0xc0, !PT ;  /* 0x000000ff16ff7812 */ /* 0x000fe4000786c0ff */
[----:B------:R-:W-:-:S11]  /*38c0*/  PLOP3.LUT P0, PT, P1, PT, PT, 0x80, 0x0 ;  /* 0x000000000000781c */ /* 0x000fd60000f0f070 */
[----:B------:R-:W-:Y:S05]  /*38d0*/  @!P3 BRA `(.L_x_43) ;  /* 0x00000000000cb947 */ /* 0x000fea0003800000 */
[----:B-----5:R-:W-:Y:S01]  /*38e0*/  FSETP.EQ.AND P0, PT, R88, RZ, PT ;  /* 0x000000ff5800720b */ /* 0x020fe20003f02000 */
[----:B------:R-:W-:-:S12]  /*38f0*/  BRA `(.L_x_43) ;  /* 0x0000000000047947 */ /* 0x000fd80003800000 */
.L_x_42:
[----:B-----5:R-:W-:-:S13]  /*3900*/  FSETP.EQ.AND P0, PT, R88, RZ, PT ;  /* 0x000000ff5800720b */ /* 0x020fda0003f02000 */
.L_x_43:
[----:B------:R-:W-:Y:S05]  /*3910*/  BSYNC B0 ;  /* 0x0000000000007941 */ /* 0x000fea0003800000 */
.L_x_41:
[----:B------:R-:W-:Y:S04]  /*3920*/  BSSY B0, `(.L_x_44) ;  /* 0x0000007000007945 */ /* 0x000fe80003800000 */
[----:B------:R-:W-:Y:S05]  /*3930*/  @!P2 BRA `(.L_x_45) ;  /* 0x000000000010a947 */ /* 0x000fea0003800000 */
[----:B------:R-:W-:-:S13]  /*3940*/  LOP3.LUT P2, RZ, R22, 0xff, RZ, 0xc0, !PT ;  /* 0x000000ff16ff7812 */ /* 0x000fda000784c0ff */
[----:B------:R-:W-:Y:S05]  /*3950*/  @!P2 BRA `(.L_x_46) ;  /* 0x00000000000ca947 */ /* 0x000fea0003800000 */
[----:B-----5:R-:W-:Y:S01]  /*3960*/  FSETP.EQ.AND P1, PT, R88, RZ, PT ;  /* 0x000000ff5800720b */ /* 0x020fe20003f22000 */
[----:B------:R-:W-:-:S12]  /*3970*/  BRA `(.L_x_46) ;  /* 0x0000000000047947 */ /* 0x000fd80003800000 */
.L_x_45:
[----:B-----5:R-:W-:-:S13]  /*3980*/  FSETP.EQ.AND P1, PT, R88, RZ, PT ;  /* 0x000000ff5800720b */ /* 0x020fda0003f22000 */
.L_x_46:
[----:B------:R-:W-:Y:S05]  /*3990*/  BSYNC B0 ;  /* 0x0000000000007941 */ /* 0x000fea0003800000 */
.L_x_44:
[----:B------:R-:W-:Y:S01]  /*39a0*/  BSSY B0, `(.L_x_47) ;  /* 0x000003f000007945 */ /* 0x000fe20003800000 */
[----:B------:R-:W-:Y:S02]  /*39b0*/  CS2R R6, SRZ ;  /* 0x0000000000067805 */ /* 0x000fe4000001ff00 */
[----:B------:R-:W-:Y:S01]  /*39c0*/  CS2R R8, SRZ ;  /* 0x0000000000087805 */ /* 0x000fe2000001ff00 */
[----:B------:R-:W-:Y:S06]  /*39d0*/  @P0 BRA `(.L_x_48) ;  /* 0x0000000000ec0947 */ /* 0x000fec0003800000 */
[----:B------:R-:W-:-:S13]  /*39e0*/  ISETP.NE.AND P3, PT, R93, 0x3, PT ;  /* 0x000000035d00780c */ /* 0x000fda0003f65270 */
[----:B------:R-:W-:Y:S05]  /*39f0*/  @!P3 BRA `(.L_x_49) ;  /* 0x000000000004b947 */ /* 0x000fea0003800000 */
[----:B------:R-:W-:Y:S01]  /*3a00*/  BPT.TRAP 0x1 ;  /* 0x000000040000795c */ /* 0x000fe20000300000 */
.L_x_49:
[----:B------:R-:W-:Y:S01]  /*3a10*/  LEA R13, R107, UR50, 0x3 ;  /* 0x000000326b0d7c11 */ /* 0x000fe2000f8e18ff */
[----:B------:R-:W-:Y:S01]  /*3a20*/  BSSY B1, `(.L_x_50) ;  /* 0x0000005000017945 */ /* 0x000fe20003800000 */
[----:B------:R-:W-:Y:S02]  /*3a30*/  SHF.L.U32 R0, R106, 0x1f, RZ ;  /* 0x0000001f6a007819 */ /* 0x000fe400000006ff */
[----:B------:R-:W-:Y:S02]  /*3a40*/  CS2R R6, SRZ ;  /* 0x0000000000067805 */ /* 0x000fe4000001ff00 */
[----:B------:R-:W3:Y:S02]  /*3a50*/  SYNCS.PHASECHK.TRANS64.TRYWAIT P2, [R13+URZ+0xa0], R0 ;  /* 0x0000a0000d0075a7 */ /* 0x000ee4000804017f */
[----:B---3--:R-:W-:Y:S05]  /*3a60*/  @!P2 BRA `(.L_x_51) ;  /* 0x000000b8000ca947 */ /* 0x008fea0003800000 */
.L_x_365:
[----:B------:R-:W-:Y:S05]  /*3a70*/  BSYNC B1 ;  /* 0x0000000000017941 */ /* 0x000fea0003800000 */
.L_x_50:
[----:B------:R-:W-:Y:S01]  /*3a80*/  BSSY B1, `(.L_x_52) ;  /* 0x000001f000017945 */ /* 0x000fe20003800000 */
[----:B------:R-:W-:-:S03]  /*3a90*/  CS2R R8, SRZ ;  /* 0x0000000000087805 */ /* 0x000fc6000001ff00 */
[----:B------:R-:W-:Y:S05]  /*3aa0*/  @P1 BRA `(.L_x_53) ;  /* 0x0000000000701947 */ /* 0x000fea0003800000 */
[C---:B---3--:R-:W-:Y:S02]  /*3ab0*/  SHF.L.U32 R0, R18.reuse, 0x4, RZ ;  /* 0x0000000412007819 */ /* 0x048fe400000006ff */
[C---:B------:R-:W-:Y:S02]  /*3ac0*/  SHF.L.U32 R3, R18.reuse, 0x1, RZ ;  /* 0x0000000112037819 */ /* 0x040fe400000006ff */
[----:B-12---:R-:W-:Y:S02]  /*3ad0*/  SHF.L.U32 R5, R18, 0x3, RZ ;  /* 0x0000000312057819 */ /* 0x006fe400000006ff */
[----:B------:R-:W-:Y:S02]  /*3ae0*/  LOP3.LUT R0, R0, 0xe00, RZ, 0xc0, !PT ;  /* 0x00000e0000007812 */ /* 0x000fe400078ec0ff */
[----:B------:R-:W-:Y:S02]  /*3af0*/  LOP3.LUT R7, R5, 0x80, RZ, 0xc0, !PT ;  /* 0x0000008005077812 */ /* 0x000fe400078ec0ff */
[----:B------:R-:W-:-:S02]  /*3b00*/  LOP3.LUT R0, R0, 0x6, R3, 0xf8, !PT ;  /* 0x0000000600007812 */ /* 0x000fc400078ef803 */
[--C-:B------:R-:W-:Y:S02]  /*3b10*/  LOP3.LUT R7, R7, 0x10, R18.reuse, 0xf8, !PT ;  /* 0x0000001007077812 */ /* 0x100fe400078ef812 */
[----:B------:R-:W-:Y:S02]  /*3b20*/  LOP3.LUT R0, R0, 0x60, R5, 0xf8, !PT ;  /* 0x0000006000007812 */ /* 0x000fe400078ef805 */
[----:B------:R-:W-:Y:S02]  /*3b30*/  SHF.R.U32.HI R3, RZ, 0x4, R18 ;  /* 0x00000004ff037819 */ /* 0x000fe40000011612 */
[----:B------:R-:W-:Y:S02]  /*3b40*/  LOP3.LUT R0, R0, R7, RZ, 0xfc, !PT ;  /* 0x0000000700007212 */ /* 0x000fe400078efcff */
[----:B------:R-:W-:-:S03]  /*3b50*/  LOP3.LUT P2, RZ, R3, 0x1, RZ, 0xc0, !PT ;  /* 0x0000000103ff7812 */ /* 0x000fc6000784c0ff */
[----:B------:R-:W-:-:S05]  /*3b60*/  IMAD R0, R107, 0x1000, R0 ;  /* 0x000010006b007824 */ /* 0x000fca00078e0200 */
[----:B------:R-:W-:Y:S01]  /*3b70*/  IADD3 R3, R0, UR50, RZ ;  /* 0x0000003200037c10 */ /* 0x000fe2000fffe0ff */
[----:B------:R-:W-:Y:S03]  /*3b80*/  LDS.U16 R9, [R0+UR50+0x200] ;  /* 0x0002003200097984 */ /* 0x000fe60008000400 */
[C---:B------:R-:W-:Y:S01]  /*3b90*/  IADD3 R4, R3.reuse, 0x100, RZ ;  /* 0x0000010003047810 */ /* 0x040fe20007ffe0ff */
[----:B------:R-:W-:Y:S01]  /*3ba0*/  LDS.U16 R8, [R0+UR50+0x208] ;  /* 0x0002083200087984 */ /* 0x000fe20008000400 */
[----:B------:R-:W-:-:S03]  /*3bb0*/  IADD3 R5, R3, 0x110, RZ ;  /* 0x0000011003057810 */ /* 0x000fc60007ffe0ff */
[----:B------:R-:W-:Y:S01]  /*3bc0*/  @P2 VIADD R5, R4, 0xfffffff0 ;  /* 0xfffffff004052836 */ /* 0x000fe20000000000 */
[----:B------:R-:W1:Y:S04]  /*3bd0*/  LDS.U16 R3, [R0+UR50+0x108] ;  /* 0x0001083200037984 */ /* 0x000e680008000400 */
[----:B------:R-:W-:Y:S04]  /*3be0*/  LDS.U16 R7, [R5+0x100] ;  /* 0x0001000005077984 */ /* 0x000fe80000000400 */
[----:B------:R-:W2:Y:S04]  /*3bf0*/  LDS.U16 R6, [R5] ;  /* 0x0000000005067984 */ /* 0x000ea80000000400 */
[----:B------:R-:W3:Y:S04]  /*3c00*/  LDS.U16 R4, [R0+UR50+0x100] ;  /* 0x0001003200047984 */ /* 0x000ee80008000400 */
[----:B------:R-:W-:Y:S04]  /*3c10*/  LDS.U16 R10, [R5+0x108] ;  /* 0x00010800050a7984 */ /* 0x000fe80000000400 */
[----:B------:R-:W4:Y:S01]  /*3c20*/  LDS.U16 R11, [R5+0x8] ;  /* 0x00000800050b7984 */ /* 0x000f220000000400 */
[----:B-1----:R-:W-:-:S02]  /*3c30*/  PRMT R8, R3, 0x5410, R8 ;  /* 0x0000541003087816 */ /* 0x002fc40000000008 */
[----:B--2---:R-:W-:Y:S02]  /*3c40*/  PRMT R7, R6, 0x5410, R7 ;  /* 0x0000541006077816 */ /* 0x004fe40000000007 */
[----:B---3--:R-:W-:Y:S02]  /*3c50*/  PRMT R9, R4, 0x5410, R9 ;  /* 0x0000541004097816 */ /* 0x008fe40000000009 */
[----:B----4-:R-:W-:-:S07]  /*3c60*/  PRMT R6, R11, 0x5410, R10 ;  /* 0x000054100b067816 */ /* 0x010fce000000000a */
.L_x_53:
[----:B------:R-:W-:Y:S05]  /*3c70*/  BSYNC B1 ;  /* 0x0000000000017941 */ /* 0x000fea0003800000 */
.L_x_52:
[----:B------:R-:W-:Y:S01]  /*3c80*/  @!PT LDS RZ, [RZ] ;  /* 0x00000000fffff984 */ /* 0x000fe20000000800 */
[----:B------:R-:W-:Y:S01]  /*3c90*/  @!PT LDS RZ, [RZ] ;  /* 0x00000000fffff984 */ /* 0x000fe20000000800 */
[----:B------:R-:W-:Y:S01]  /*3ca0*/  @!PT LDS RZ, [RZ] ;  /* 0x00000000fffff984 */ /* 0x000fe20000000800 */
[----:B------:R-:W-:Y:S01]  /*3cb0*/  @!PT LDS RZ, [RZ] ;  /* 0x00000000fffff984 */ /* 0x000fe20000000800 */
[----:B------:R4:W-:Y:S06]  /*3cc0*/  MEMBAR.ALL.CTA ;  /* 0x0000000000007992 */ /* 0x0009ec0000008000 */
[----:B----4-:R-:W4:Y:S01]  /*3cd0*/  FENCE.VIEW.ASYNC.S ;  /* 0x00000000000073c6 */ /* 0x010f220000000000 */
[----:B------:R-:W-:Y:S05]  /*3ce0*/  @!P3 BRA `(.L_x_54) ;  /* 0x000000000004b947 */ /* 0x000fea0003800000 */
[----:B------:R-:W-:Y:S01]  /*3cf0*/  BPT.TRAP 0x1 ;  /* 0x000000040000795c */ /* 0x000fe20000300000 */
.L_x_54:
[----:B------:R-:W1:Y:S01]  /*3d00*/  S2R R3, SR_CgaCtaId ;  /* 0x0000000000037919 */ /* 0x000e620000008800 */
[----:B---3--:R-:W-:Y:S02]  /*3d10*/  IADD3 R0, R13, 0xc0, RZ ;  /* 0x000000c00d007810 */ /* 0x008fe40007ffe0ff */
[----:B------:R-:W-:-:S04]  /*3d20*/  IADD3 R107, R107, 0x1, RZ ;  /* 0x000000016b6b7810 */ /* 0x000fc80007ffe0ff */
[----:B------:R-:W-:-:S04]  /*3d30*/  ISETP.NE.AND P2, PT, R107, 0x4, PT ;  /* 0x000000046b00780c */ /* 0x000fc80003f45270 */
[----:B------:R-:W-:Y:S02]  /*3d40*/  SEL R107, R107, RZ, P2 ;  /* 0x000000ff6b6b7207 */ /* 0x000fe40001000000 */
[----:B-1----:R-:W-:Y:S02]  /*3d50*/  PRMT R0, R3, 0x654, R0 ;  /* 0x0000065403007816 */ /* 0x002fe40000000000 */
[----:B------:R-:W-:Y:S02]  /*3d60*/  SEL R3, RZ, 0x1, P2 ;  /* 0x00000001ff037807 */ /* 0x000fe40001000000 */
[----:B----4-:R3:W-:Y:S02]  /*3d70*/  SYNCS.ARRIVE.TRANS64.RED.A1T0 RZ, [R0+URZ], RZ ;  /* 0x000000ff00ff79a7 */ /* 0x0107e4000810043f */
[----:B------:R-:W-:-:S07]  /*3d80*/  LOP3.LUT R106, R106, R3, RZ, 0x3c, !PT ;  /* 0x000000036a6a7212 */ /* 0x000fce00078e3cff */
.L_x_48:
[----:B------:R-:W-:Y:S05]  /*3d90*/  BSYNC B0 ;  /* 0x0000000000007941 */ /* 0x000fea0003800000 */
.L_x_47:
[----:B---3--:R-:W-:Y:S01]  /*3da0*/  F2FP.F16.E4M3.UNPACK_B R0, R9 ;  /* 0x00000009ff00723e */ /* 0x008fe200020006ff */
[C---:B-----5:R-:W-:Y:S01]  /*3db0*/  FMUL R155, R23.reuse, R155 ;  /* 0x0000009b179b7220 */ /* 0x060fe20000400000 */
[----:B-12---:R-:W-:Y:S01]  /*3dc0*/  F2FP.F16.E4M3.UNPACK_B R4, R8 ;  /* 0x00000008ff04723e */ /* 0x006fe200020006ff */
[C---:B------:R-:W-:Y:S01]  /*3dd0*/  FMUL R153, R23.reuse, R153 ;  /* 0x0000009917997220 */ /* 0x040fe20000400000 */
[C---:B------:R-:W-:Y:S01]  /*3de0*/  FMUL R14, R23.reuse, R151 ;  /* 0x00000097170e7220 */ /* 0x040fe20000400000 */
[--C-:B------:R-:W-:Y:S02]  /*3df0*/  HADD2.F32 R3, -RZ, R0.reuse.H0_H0 ;  /* 0x20000000ff037230 */ /* 0x100fe40000004100 */
[----:B------:R-:W-:Y:S01]  /*3e00*/  FMUL R156, R23, R156 ;  /* 0x0000009c179c7220 */ /* 0x000fe20000400000 */
[----:B------:R-:W-:Y:S01]  /*3e10*/  HADD2.F32 R11, -RZ, R0.H1_H1 ;  /* 0x30000000ff0b7230 */ /* 0x000fe20000004100 */
[----:B------:R-:W-:Y:S01]  /*3e20*/  F2FP.F16.E4M3.UNPACK_B R0, R9.H1 ;  /* 0x00000009ff00723e */ /* 0x000fe200030006ff */
[----:B------:R-:W-:-:S02]  /*3e30*/  HADD2.F32 R5, -RZ, R4.H0_H0 ;  /* 0x20000004ff057230 */ /* 0x000fc40000004100 */
[C---:B------:R-:W-:Y:S01]  /*3e40*/  FFMA R10, R88.reuse, R3, R155 ;  /* 0x00000003580a7223 */ /* 0x040fe2000000009b */
[----:B------:R-:W-:Y:S02]  /*3e50*/  HADD2.F32 R15, -RZ, R4.H1_H1 ;  /* 0x30000004ff0f7230 */ /* 0x000fe40000004100 */
[C---:B------:R-:W-:Y:S01]  /*3e60*/  FMUL R20, R23.reuse, R149 ;  /* 0x0000009517147220 */ /* 0x040fe20000400000 */
[--C-:B------:R-:W-:Y:S02]  /*3e70*/  HADD2.F32 R3, -RZ, R0.reuse.H0_H0 ;  /* 0x20000000ff037230 */ /* 0x100fe40000004100 */
[C---:B------:R-:W-:Y:S01]  /*3e80*/  FFMA R14, R88.reuse, R5, R14 ;  /* 0x00000005580e7223 */ /* 0x040fe2000000000e */
[----:B------:R-:W-:Y:S01]  /*3e90*/  HADD2.F32 R13, -RZ, R0.H1_H1 ;  /* 0x30000000ff0d7230 */ /* 0x000fe20000004100 */
[----:B------:R-:W-:Y:S01]  /*3ea0*/  F2FP.F16.E4M3.UNPACK_B R0, R8.H1 ;  /* 0x00000008ff00723e */ /* 0x000fe200030006ff */
[----:B------:R-:W-:Y:S01]  /*3eb0*/  FMUL R5, R23, R152 ;  /* 0x0000009817057220 */ /* 0x000fe20000400000 */
[C---:B------:R-:W-:Y:S01]  /*3ec0*/  FFMA R12, R88.reuse, R3, R153 ;  /* 0x00000003580c7223 */ /* 0x040fe20000000099 */
[----:B------:R-:W-:Y:S01]  /*3ed0*/  MOV R59, 0x3bbb989d ;  /* 0x3bbb989d003b7802 */ /* 0x000fe20000000f00 */
[----:B------:R-:W-:Y:S01]  /*3ee0*/  FFMA R11, R88, R11, R156 ;  /* 0x0000000b580b7223 */ /* 0x000fe2000000009c */
[----:B------:R-:W-:-:S02]  /*3ef0*/  HADD2.F32 R3, -RZ, R0.H0_H0 ;  /* 0x20000000ff037230 */ /* 0x000fc40000004100 */
[C---:B------:R-:W-:Y:S01]  /*3f00*/  FFMA R15, R88.reuse, R15, R5 ;  /* 0x0000000f580f7223 */ /* 0x040fe20000000005 */
[----:B------:R-:W-:Y:S01]  /*3f10*/  HADD2.F32 R21, -RZ, R0.H1_H1 ;  /* 0x30000000ff157230 */ /* 0x000fe20000004100 */
[----:B------:R-:W-:Y:S01]  /*3f20*/  F2FP.F16.E4M3.UNPACK_B R0, R7 ;  /* 0x00000007ff00723e */ /* 0x000fe200020006ff */
[C---:B------:R-:W-:Y:S01]  /*3f30*/  FMUL R147, R23.reuse, R147 ;  /* 0x0000009317937220 */ /* 0x040fe20000400000 */
[----:B------:R-:W-:Y:S01]  /*3f40*/  FFMA R20, R88, R3, R20 ;  /* 0x0000000358147223 */ /* 0x000fe20000000014 */
[----:B------:R-:W-:Y:S01]  /*3f50*/  F2FP.F16.E4M3.UNPACK_B R3, R7.H1 ;  /* 0x00000007ff03723e */ /* 0x000fe200030006ff */
[----:B------:R-:W-:Y:S02]  /*3f60*/  IMAD.MOV.U32 R60, RZ, RZ, 0x437c0000 ;  /* 0x437c0000ff3c7424 */ /* 0x000fe400078e00ff */
[C---:B------:R-:W-:Y:S01]  /*3f70*/  FMUL R154, R23.reuse, R154 ;  /* 0x0000009a179a7220 */ /* 0x040fe20000400000 */
[--C-:B------:R-:W-:Y:S02]  /*3f80*/  HADD2.F32 R5, -RZ, R0.reuse.H0_H0 ;  /* 0x20000000ff057230 */ /* 0x100fe40000004100 */
[----:B------:R-:W-:Y:S01]  /*3f90*/  FMUL R26, R23, R145 ;  /* 0x00000091171a7220 */ /* 0x000fe20000400000 */
[----:B------:R-:W-:-:S02]  /*3fa0*/  HADD2.F32 R25, -RZ, R0.H1_H1 ;  /* 0x30000000ff197230 */ /* 0x000fc40000004100 */
[----:B------:R-:W-:Y:S01]  /*3fb0*/  FFMA.SAT R0, -R11, R59, 0.5 ;  /* 0x3f0000000b007423 */ /* 0x000fe2000000213b */
[C---:B------:R-:W-:Y:S01]  /*3fc0*/  FFMA R13, R88.reuse, R13, R154 ;  /* 0x0000000d580d7223 */ /* 0x040fe2000000009a */
[----:B------:R-:W-:Y:S01]  /*3fd0*/  FFMA R24, R88, R5, R147 ;  /* 0x0000000558187223 */ /* 0x000fe20000000093 */
[--C-:B------:R-:W-:Y:S02]  /*3fe0*/  HADD2.F32 R5, -RZ, R3.reuse.H0_H0 ;  /* 0x20000003ff057230 */ /* 0x100fe40000004100 */
[----:B------:R-:W-:Y:S01]  /*3ff0*/  FFMA.RM R32, R0, R60, 12582913 ;  /* 0x4b40000100207423 */ /* 0x000fe2000000403c */
[-C--:B------:R-:W-:Y:S01]  /*4000*/  FFMA.SAT R4, -R10, R59.reuse, 0.5 ;  /* 0x3f0000000a047423 */ /* 0x080fe2000000213b */
[----:B------:R-:W-:Y:S01]  /*4010*/  FMUL R27, R23, R146 ;  /* 0x00000092171b7220 */ /* 0x000fe20000400000 */
[----:B------:R-:W-:Y:S01]  /*4020*/  FFMA.SAT R33, -R13, R59, 0.5 ;  /* 0x3f0000000d217423 */ /* 0x000fe2000000213b */
[----:B------:R-:W-:Y:S01]  /*4030*/  FFMA R26, R88, R5, R26 ;  /* 0x00000005581a7223 */ /* 0x000fe2000000001a */
[----:B------:R-:W-:Y:S01]  /*4040*/  FADD R0, R32, -12583039 ;  /* 0xcb40007f20007421 */ /* 0x000fe20000000000 */
[----:B------:R-:W-:Y:S01]  /*4050*/  FFMA.SAT R5, -R12, R59, 0.5 ;  /* 0x3f0000000c057423 */ /* 0x000fe2000000213b */
[----:B------:R-:W-:Y:S01]  /*4060*/  FFMA.RM R4, R4, R60, 12582913 ;  /* 0x4b40000104047423 */ /* 0x000fe2000000403c */
[----:B------:R-:W-:Y:S01]  /*4070*/  FFMA R25, R88, R25, R27 ;  /* 0x0000001958197223 */ /* 0x000fe2000000001b */
[----:B------:R-:W-:-:S02]  /*4080*/  HADD2.F32 R3, -RZ, R3.H1_H1 ;  /* 0x30000003ff037230 */ /* 0x000fc40000004100 */
[----:B------:R-:W-:Y:S01]  /*4090*/  FFMA R28, -R11, 1.4426950216293334961, -R0 ;  /* 0x3fb8aa3b0b1c7823 */ /* 0x000fe20000000900 */
[----:B------:R-:W-:Y:S01]  /*40a0*/  FMUL R27, R23, R144 ;  /* 0x00000090171b7220 */ /* 0x000fe20000400000 */
[----:B------:R-:W-:Y:S01]  /*40b0*/  FFMA.RM R34, R5, R60, 12582913 ;  /* 0x4b40000105227423 */ /* 0x000fe2000000403c */
[----:B------:R-:W-:Y:S01]  /*40c0*/  F2FP.F16.E4M3.UNPACK_B R0, R6 ;  /* 0x00000006ff00723e */ /* 0x000fe200020006ff */
[----:B------:R-:W-:Y:S01]  /*40d0*/  FFMA.RM R36, R33, R60, 12582913 ;  /* 0x4b40000121247423 */ /* 0x000fe2000000403c */
[----:B------:R-:W-:Y:S01]  /*40e0*/  FADD R29, R4, -12583039 ;  /* 0xcb40007f041d7421 */ /* 0x000fe20000000000 */
[----:B------:R-:W-:Y:S01]  /*40f0*/  FFMA.SAT R35, -R14, R59, 0.5 ;  /* 0x3f0000000e237423 */ /* 0x000fe2000000213b */
[----:B------:R-:W-:Y:S01]  /*4100*/  FADD R31, R34, -12583039 ;  /* 0xcb40007f221f7421 */ /* 0x000fe20000000000 */
[----:B------:R-:W-:Y:S01]  /*4110*/  FFMA R30, -R11, 1.925963033500011079e-08, R28 ;  /* 0x32a570600b1e7823 */ /* 0x000fe2000000011c */
[----:B------:R-:W-:Y:S01]  /*4120*/  FFMA R27, R88, R3, R27 ;  /* 0x00000003581b7223 */ /* 0x000fe2000000001b */
[----:B------:R-:W-:-:S02]  /*4130*/  HADD2.F32 R3, -RZ, R0.H0_H0 ;  /* 0x20000000ff037230 */ /* 0x000fc40000004100 */
[----:B------:R-:W-:Y:S01]  /*4140*/  FADD R28, R36, -12583039 ;  /* 0xcb40007f241c7421 */ /* 0x000fe20000000000 */
[----:B------:R-:W-:Y:S01]  /*4150*/  FFMA R29, -R10, 1.4426950216293334961, -R29 ;  /* 0x3fb8aa3b0a1d7823 */ /* 0x000fe2000000091d */
[----:B------:R-:W-:Y:S01]  /*4160*/  FMUL R143, R23, R143 ;  /* 0x0000008f178f7220 */ /* 0x000fe20000400000 */
[-C--:B------:R-:W-:Y:S01]  /*4170*/  FFMA.RM R39, R35, R60.reuse, 12582913 ;  /* 0x4b40000123277423 */ /* 0x080fe2000000403c */
[----:B------:R-:W-:Y:S01]  /*4180*/  FFMA R31, -R12, 1.4426950216293334961, -R31 ;  /* 0x3fb8aa3b0c1f7823 */ /* 0x000fe2000000091f */
[----:B------:R-:W-:Y:S01]  /*4190*/  FFMA R38, -R13, 1.4426950216293334961, -R28 ;  /* 0x3fb8aa3b0d267823 */ /* 0x000fe2000000091c */
[-C--:B------:R-:W-:Y:S01]  /*41a0*/  FFMA.SAT R37, -R15, R59.reuse, 0.5 ;  /* 0x3f0000000f257423 */ /* 0x080fe2000000213b */
[----:B------:R-:W-:Y:S01]  /*41b0*/  FFMA.SAT R40, -R20, R59, 0.5 ;  /* 0x3f00000014287423 */ /* 0x000fe2000000213b */
[----:B------:R-:W-:Y:S01]  /*41c0*/  FFMA R29, -R10, 1.925963033500011079e-08, R29 ;  /* 0x32a570600a1d7823 */ /* 0x000fe2000000011d */
[----:B------:R-:W-:Y:S01]  /*41d0*/  FFMA R28, R88, R3, R143 ;  /* 0x00000003581c7223 */ /* 0x000fe2000000008f */
[----:B------:R-:W-:Y:S01]  /*41e0*/  FADD R3, R39, -12583039 ;  /* 0xcb40007f27037421 */ /* 0x000fe20000000000 */
[----:B------:R-:W-:Y:S01]  /*41f0*/  FFMA R31, -R12, 1.925963033500011079e-08, R31 ;  /* 0x32a570600c1f7823 */ /* 0x000fe2000000011f */
[-C--:B------:R-:W-:Y:S01]  /*4200*/  FFMA.RM R42, R37, R60.reuse, 12582913 ;  /* 0x4b400001252a7423 */ /* 0x080fe2000000403c */
[----:B------:R-:W-:Y:S01]  /*4210*/  FFMA.RM R44, R40, R60, 12582913 ;  /* 0x4b400001282c7423 */ /* 0x000fe2000000403c */
[----:B------:R1:W2:Y:S01]  /*4220*/  MUFU.EX2 R5, R29 ;  /* 0x0000001d00057308 */ /* 0x0002a20000000800 */
[C---:B------:R-:W-:Y:S01]  /*4230*/  FFMA R41, -R14.reuse, 1.4426950216293334961, -R3 ;  /* 0x3fb8aa3b0e297823 */ /* 0x040fe20000000903 */
[----:B------:R-:W-:Y:S01]  /*4240*/  FMUL R3, R23, R142 ;  /* 0x0000008e17037220 */ /* 0x000fe20000400000 */
[----:B------:R-:W-:Y:S01]  /*4250*/  FFMA R38, -R13, 1.925963033500011079e-08, R38 ;  /* 0x32a570600d267823 */ /* 0x000fe20000000126 */
[C---:B------:R-:W-:Y:S01]  /*4260*/  FMUL R141, R23.reuse, R141 ;  /* 0x0000008d178d7220 */ /* 0x040fe20000400000 */
[----:B------:R-:W-:Y:S01]  /*4270*/  FFMA R41, -R14, 1.925963033500011079e-08, R41 ;  /* 0x32a570600e297823 */ /* 0x000fe20000000129 */
[----:B------:R-:W-:Y:S01]  /*4280*/  FMUL R150, R23, R150 ;  /* 0x0000009617967220 */ /* 0x000fe20000400000 */
[----:B------:R-:W-:Y:S01]  /*4290*/  FFMA.SAT R47, -R24, R59, 0.5 ;  /* 0x3f000000182f7423 */ /* 0x000fe2000000213b */
[----:B------:R3:W4:Y:S01]  /*42a0*/  MUFU.EX2 R33, R30 ;  /* 0x0000001e00217308 */ /* 0x0007220000000800 */
[----:B-1----:R-:W-:Y:S01]  /*42b0*/  HADD2.F32 R29, -RZ, R0.H1_H1 ;  /* 0x30000000ff1d7230 */ /* 0x002fe20000004100 */
[----:B------:R-:W-:Y:S01]  /*42c0*/  F2FP.F16.E4M3.UNPACK_B R0, R6.H1 ;  /* 0x00000006ff00723e */ /* 0x000fe200030006ff */
[C---:B------:R-:W-:Y:S01]  /*42d0*/  FFMA R21, R88.reuse, R21, R150 ;  /* 0x0000001558157223 */ /* 0x040fe20000000096 */
[-C--:B------:R-:W-:Y:S01]  /*42e0*/  FFMA.RM R47, R47, R60.reuse, 12582913 ;  /* 0x4b4000012f2f7423 */ /* 0x080fe2000000403c */
[----:B------:R-:W-:Y:S01]  /*42f0*/  FFMA.SAT R52, -R27, R59, 0.5 ;  /* 0x3f0000001b347423 */ /* 0x000fe2000000213b */
[----:B------:R-:W-:Y:S01]  /*4300*/  FFMA R29, R88, R29, R3 ;  /* 0x0000001d581d7223 */ /* 0x000fe20000000003 */
[--C-:B------:R-:W-:Y:S01]  /*4310*/  HADD2.F32 R3, -RZ, R0.reuse.H0_H0 ;  /* 0x20000000ff037230 */ /* 0x100fe20000004100 */
[----:B------:R1:W4:Y:S01]  /*4320*/  MUFU.EX2 R35, R31 ;  /* 0x0000001f00237308 */ /* 0x0003220000000800 */
[----:B---3--:R-:W-:Y:S01]  /*4330*/  FADD R30, R42, -12583039 ;  /* 0xcb40007f2a1e7421 */ /* 0x008fe20000000000 */
[-C--:B------:R-:W-:Y:S01]  /*4340*/  FFMA.SAT R43, -R21, R59.reuse, 0.5 ;  /* 0x3f000000152b7423 */ /* 0x080fe2000000213b */
[----:B------:R-:W-:Y:S01]  /*4350*/  FADD R49, R47, -12583039 ;  /* 0xcb40007f2f317421 */ /* 0x000fe20000000000 */
[-C--:B------:R-:W-:Y:S01]  /*4360*/  FFMA.RM R52, R52, R60.reuse, 12582913 ;  /* 0x4b40000134347423 */ /* 0x080fe2000000403c */
[----:B------:R-:W-:Y:S01]  /*4370*/  FFMA R30, -R15, 1.4426950216293334961, -R30 ;  /* 0x3fb8aa3b0f1e7823 */ /* 0x000fe2000000091e */
[-C--:B------:R-:W-:Y:S01]  /*4380*/  FFMA.RM R45, R43, R60.reuse, 12582913 ;  /* 0x4b4000012b2d7423 */ /* 0x080fe2000000403c */
[----:B------:R-:W-:Y:S01]  /*4390*/  FFMA R49, -R24, 1.4426950216293334961, -R49 ;  /* 0x3fb8aa3b18317823 */ /* 0x000fe20000000931 */
[----:B------:R3:W-:Y:S01]  /*43a0*/  MUFU.EX2 R37, R38 ;  /* 0x0000002600257308 */ /* 0x0007e20000000800 */
[----:B-1----:R-:W-:Y:S01]  /*43b0*/  FADD R31, R44, -12583039 ;  /* 0xcb40007f2c1f7421 */ /* 0x002fe20000000000 */
[-C--:B------:R-:W-:Y:S01]  /*43c0*/  FFMA.SAT R54, -R28, R59.reuse, 0.5 ;  /* 0x3f0000001c367423 */ /* 0x080fe2000000213b */
[----:B------:R-:W-:Y:S01]  /*43d0*/  FFMA.SAT R56, -R29, R59, 0.5 ;  /* 0x3f0000001d387423 */ /* 0x000fe2000000213b */
[----:B------:R-:W-:Y:S01]  /*43e0*/  FFMA R49, -R24, 1.925963033500011079e-08, R49 ;  /* 0x32a5706018317823 */ /* 0x000fe20000000131 */
[----:B------:R-:W-:Y:S01]  /*43f0*/  FFMA R31, -R20, 1.4426950216293334961, -R31 ;  /* 0x3fb8aa3b141f7823 */ /* 0x000fe2000000091f */
[----:B------:R-:W-:Y:S01]  /*4400*/  SHF.L.U32 R4, R4, 0x17, RZ ;  /* 0x0000001704047819 */ /* 0x000fe200000006ff */
[----:B------:R-:W-:Y:S01]  /*4410*/  FFMA.RM R55, R54, R60, 12582913 ;  /* 0x4b40000136377423 */ /* 0x000fe2000000403c */
[----:B------:R1:W-:Y:S01]  /*4420*/  MUFU.EX2 R40, R41 ;  /* 0x0000002900287308 */ /* 0x0003e20000000800 */
[----:B---3--:R-:W-:Y:S01]  /*4430*/  FFMA R38, -R15, 1.925963033500011079e-08, R30 ;  /* 0x32a570600f267823 */ /* 0x008fe2000000011e */
[----:B------:R-:W-:Y:S01]  /*4440*/  FFMA R30, R88, R3, R141 ;  /* 0x00000003581e7223 */ /* 0x000fe2000000008d */
[----:B------:R-:W-:Y:S01]  /*4450*/  FMUL R3, R23, R140 ;  /* 0x0000008c17037220 */ /* 0x000fe20000400000 */
[----:B------:R-:W-:Y:S01]  /*4460*/  SHF.L.U32 R32, R32, 0x17, RZ ;  /* 0x0000001720207819 */ /* 0x000fe200000006ff */
[----:B------:R-:W-:Y:S01]  /*4470*/  FFMA.RM R56, R56, R60, 12582913 ;  /* 0x4b40000138387423 */ /* 0x000fe2000000403c */
[----:B------:R-:W-:Y:S01]  /*4480*/  FFMA.SAT R57, -R30, R59, 0.5 ;  /* 0x3f0000001e397423 */ /* 0x000fe2000000213b */
[----:B------:R-:W-:Y:S01]  /*4490*/  FADD R46, R45, -12583039 ;  /* 0xcb40007f2d2e7421 */ /* 0x000fe20000000000 */
[----:B------:R3:W-:Y:S01]  /*44a0*/  MUFU.EX2 R43, R38 ;  /* 0x00000026002b7308 */ /* 0x0007e20000000800 */
[----:B-1----:R-:W-:Y:S01]  /*44b0*/  FFMA R41, -R20, 1.925963033500011079e-08, R31 ;  /* 0x32a5706014297823 */ /* 0x002fe2000000011f */
[----:B------:R-:W-:-:S02]  /*44c0*/  HADD2.F32 R31, -RZ, R0.H1_H1 ;  /* 0x30000000ff1f7230 */ /* 0x000fc40000004100 */
[----:B------:R-:W-:Y:S01]  /*44d0*/  FFMA.SAT R0, -R25, R59, 0.5 ;  /* 0x3f00000019007423 */ /* 0x000fe2000000213b */
[-C--:B------:R-:W-:Y:S01]  /*44e0*/  FFMA.RM R58, R57, R60.reuse, 12582913 ;  /* 0x4b400001393a7423 */ /* 0x080fe2000000403c */
[----:B------:R-:W-:Y:S02]  /*44f0*/  IMAD.SHL.U32 R34, R34, 0x800000, RZ ;  /* 0x0080000022227824 */ /* 0x000fe400078e00ff */
[----:B------:R-:W-:Y:S01]  /*4500*/  FFMA R46, -R21, 1.4426950216293334961, -R46 ;  /* 0x3fb8aa3b152e7823 */ /* 0x000fe2000000092e */
[----:B------:R-:W-:Y:S01]  /*4510*/  FFMA R31, R88, R31, R3 ;  /* 0x0000001f581f7223 */ /* 0x000fe20000000003 */
[-C--:B------:R-:W-:Y:S01]  /*4520*/  FFMA.SAT R3, -R26, R59.reuse, 0.5 ;  /* 0x3f0000001a037423 */ /* 0x080fe2000000213b */
[-C--:B------:R-:W-:Y:S01]  /*4530*/  FFMA.RM R48, R0, R60.reuse, 12582913 ;  /* 0x4b40000100307423 */ /* 0x080fe2000000403c */
[----:B------:R-:W-:Y:S01]  /*4540*/  LOP3.LUT R0, R18, 0xff, RZ, 0xc0, !PT ;  /* 0x000000ff12007812 */ /* 0x000fe200078ec0ff */
[----:B------:R-:W-:Y:S01]  /*4550*/  FFMA.SAT R59, -R31, R59, 0.5 ;  /* 0x3f0000001f3b7423 */ /* 0x000fe2000000213b */
[-C--:B------:R-:W-:Y:S01]  /*4560*/  FFMA.RM R51, R3, R60.reuse, 12582913 ;  /* 0x4b40000103337423 */ /* 0x080fe2000000403c */
[----:B---3--:R-:W-:Y:S01]  /*4570*/  FADD R38, R48, -12583039 ;  /* 0xcb40007f30267421 */ /* 0x008fe20000000000 */
[----:B------:R-:W-:Y:S01]  /*4580*/  IADD3 R0, R0, 0x1f, RZ ;  /* 0x0000001f00007810 */ /* 0x000fe20007ffe0ff */
[----:B------:R-:W-:Y:S01]  /*4590*/  FFMA.RM R59, R59, R60, 12582913 ;  /* 0x4b4000013b3b7423 */ /* 0x000fe2000000403c */
[----:B------:R-:W-:Y:S01]  /*45a0*/  FADD R3, R51, -12583039 ;  /* 0xcb40007f33037421 */ /* 0x000fe20000000000 */
[----:B------:R-:W-:Y:S01]  /*45b0*/  FFMA R50, -R25, 1.4426950216293334961, -R38 ;  /* 0x3fb8aa3b19327823 */ /* 0x000fe20000000926 */
[----:B------:R-:W-:Y:S01]  /*45c0*/  ISETP.GT.U32.AND P5, PT, R0, 0x3e, PT ;  /* 0x0000003e0000780c */ /* 0x000fe20003fa4070 */
[----:B------:R-:W-:Y:S01]  /*45d0*/  FADD R0, R52, -12583039 ;  /* 0xcb40007f34007421 */ /* 0x000fe20000000000 */
[----:B------:R-:W-:Y:S01]  /*45e0*/  FFMA R53, -R26, 1.4426950216293334961, -R3 ;  /* 0x3fb8aa3b1a357823 */ /* 0x000fe20000000903 */
[----:B------:R1:W-:Y:S01]  /*45f0*/  MUFU.EX2 R38, R49 ;  /* 0x0000003100267308 */ /* 0x0003e20000000800 */
[----:B--2---:R-:W-:Y:S01]  /*4600*/  FFMA R60, R4, R5, 1 ;  /* 0x3f800000043c7423 */ /* 0x004fe20000000005 */
[----:B------:R-:W-:Y:S01]  /*4610*/  FFMA R54, -R27, 1.4426950216293334961, -R0 ;  /* 0x3fb8aa3b1b367823 */ /* 0x000fe20000000900 */
[----:B------:R-:W-:Y:S01]  /*4620*/  FFMA R53, -R26, 1.925963033500011079e-08, R53 ;  /* 0x32a570601a357823 */ /* 0x000fe20000000135 */
[----:B------:R-:W-:Y:S01]  /*4630*/  FADD R5, R58, -12583039 ;  /* 0xcb40007f3a057421 */ /* 0x000fe20000000000 */
[----:B------:R-:W-:Y:S01]  /*4640*/  FFMA R50, -R25, 1.925963033500011079e-08, R50 ;  /* 0x32a5706019327823 */ /* 0x000fe20000000132 */
[----:B------:R-:W-:Y:S01]  /*4650*/  FFMA R54, -R27, 1.925963033500011079e-08, R54 ;  /* 0x32a570601b367823 */ /* 0x000fe20000000136 */
[----:B------:R-:W-:Y:S01]  /*4660*/  FADD R4, R56, -12583039 ;  /* 0xcb40007f38047421 */ /* 0x000fe20000000000 */
[----:B------:R4:W-:Y:S01]  /*4670*/  MUFU.EX2 R0, R53 ;  /* 0x0000003500007308 */ /* 0x0009e20000000800 */
[----:B-1----:R-:W-:Y:S01]  /*4680*/  FADD R49, R55, -12583039 ;  /* 0xcb40007f37317421 */ /* 0x002fe20000000000 */
[----:B------:R-:W-:Y:S01]  /*4690*/  FFMA R46, -R21, 1.925963033500011079e-08, R46 ;  /* 0x32a57060152e7823 */ /* 0x000fe2000000012e */
[----:B------:R-:W-:Y:S01]  /*46a0*/  SHF.L.U32 R45, R45, 0x17, RZ ;  /* 0x000000172d2d7819 */ /* 0x000fe200000006ff */
[----:B------:R-:W-:-:S02]  /*46b0*/  IMAD.SHL.U32 R44, R44, 0x800000, RZ ;  /* 0x008000002c2c7824 */ /* 0x000fc400078e00ff */
[----:B------:R-:W-:Y:S01]  /*46c0*/  FFMA R57, -R28, 1.4426950216293334961, -R49 ;  /* 0x3fb8aa3b1c397823 */ /* 0x000fe20000000931 */
[----:B------:R-:W-:Y:S01]  /*46d0*/  SHF.L.U32 R48, R48, 0x17, RZ ;  /* 0x0000001730307819 */ /* 0x000fe200000006ff */
[----:B------:R-:W-:Y:S01]  /*46e0*/  IMAD.SHL.U32 R56, R56, 0x800000, RZ ;  /* 0x0080000038387824 */ /* 0x000fe200078e00ff */
[----:B------:R1:W2:Y:S01]  /*46f0*/  MUFU.EX2 R3, R50 ;  /* 0x0000003200037308 */ /* 0x0002a20000000800 */
[----:B----4-:R-:W-:Y:S01]  /*4700*/  FFMA R53, R32, R33, 1 ;  /* 0x3f80000020357423 */ /* 0x010fe20000000021 */
[----:B------:R-:W-:Y:S01]  /*4710*/  FADD R32, R59, -12583039 ;  /* 0xcb40007f3b207421 */ /* 0x000fe20000000000 */
[----:B------:R-:W-:Y:S01]  /*4720*/  FFMA R33, -R30, 1.4426950216293334961, -R5 ;  /* 0x3fb8aa3b1e217823 */ /* 0x000fe20000000905 */
[----:B------:R-:W-:Y:S01]  /*4730*/  FFMA R57, -R28, 1.925963033500011079e-08, R57 ;  /* 0x32a570601c397823 */ /* 0x000fe20000000139 */
[----:B------:R-:W-:Y:S01]  /*4740*/  SHF.L.U32 R55, R55, 0x17, RZ ;  /* 0x0000001737377819 */ /* 0x000fe200000006ff */
[----:B------:R-:W-:Y:S01]  /*4750*/  FFMA R32, -R31, 1.4426950216293334961, -R32 ;  /* 0x3fb8aa3b1f207823 */ /* 0x000fe20000000920 */
[----:B------:R-:W-:Y:S01]  /*4760*/  FFMA R33, -R30, 1.925963033500011079e-08, R33 ;  /* 0x32a570601e217823 */ /* 0x000fe20000000121 */
[----:B------:R3:W-:Y:S01]  /*4770*/  MUFU.EX2 R49, R54 ;  /* 0x0000003600317308 */ /* 0x0007e20000000800 */
[----:B-1----:R-:W-:Y:S01]  /*4780*/  FFMA R50, -R29, 1.4426950216293334961, -R4 ;  /* 0x3fb8aa3b1d327823 */ /* 0x002fe20000000904 */
[----:B------:R-:W-:Y:S01]  /*4790*/  FFMA R32, -R31, 1.925963033500011079e-08, R32 ;  /* 0x32a570601f207823 */ /* 0x000fe20000000120 */
[----:B------:R-:W-:Y:S01]  /*47a0*/  SHF.L.U32 R36, R36, 0x17, RZ ;  /* 0x0000001724247819 */ /* 0x000fe200000006ff */
[----:B------:R-:W-:Y:S01]  /*47b0*/  BSSY B1, `(.L_x_55) ;  /* 0x000002a000017945 */ /* 0x000fe20003800000 */
[----:B------:R-:W-:Y:S01]  /*47c0*/  FFMA R50, -R29, 1.925963033500011079e-08, R50 ;  /* 0x32a570601d327823 */ /* 0x000fe20000000132 */
[----:B------:R-:W-:-:S02]  /*47d0*/  SHF.L.U32 R39, R39, 0x17, RZ ;  /* 0x0000001727277819 */ /* 0x000fc400000006ff */
[----:B------:R-:W1:Y:S01]  /*47e0*/  MUFU.EX2 R46, R46 ;  /* 0x0000002e002e7308 */ /* 0x000e620000000800 */
[----:B---3--:R-:W-:Y:S01]  /*47f0*/  FFMA R54, R34, R35, 1 ;  /* 0x3f80000022367423 */ /* 0x008fe20000000023 */
[----:B------:R-:W-:Y:S01]  /*4800*/  VIADD R34, R60, 0x1800000 ;  /* 0x018000003c227836 */ /* 0x000fe20000000000 */
[----:B------:R-:W-:Y:S01]  /*4810*/  SHF.L.U32 R42, R42, 0x17, RZ ;  /* 0x000000172a2a7819 */ /* 0x000fe200000006ff */
[----:B--2---:R-:W-:Y:S01]  /*4820*/  FFMA R65, R48, R3, 1 ;  /* 0x3f80000030417423 */ /* 0x004fe20000000003 */
[----:B------:R-:W-:Y:S01]  /*4830*/  SHF.L.U32 R47, R47, 0x17, RZ ;  /* 0x000000172f2f7819 */ /* 0x000fe200000006ff */
[----:B------:R-:W-:Y:S01]  /*4840*/  FFMA R61, R36, R37, 1 ;  /* 0x3f800000243d7423 */ /* 0x000fe20000000025 */
[----:B------:R-:W-:Y:S01]  /*4850*/  LOP3.LUT R34, R34, 0x7f800000, RZ, 0xc0, !PT ;  /* 0x7f80000022227812 */ /* 0x000fe200078ec0ff */
[----:B------:R2:W3:Y:S01]  /*4860*/  MUFU.EX2 R4, R57 ;  /* 0x0000003900047308 */ /* 0x0004e20000000800 */
[----:B------:R-:W-:Y:S01]  /*4870*/  SHF.L.U32 R51, R51, 0x17, RZ ;  /* 0x0000001733337819 */ /* 0x000fe200000006ff */
[----:B------:R-:W-:Y:S01]  /*4880*/  FFMA R40, R39, R40, 1 ;  /* 0x3f80000027287423 */ /* 0x000fe20000000028 */
[----:B------:R-:W-:-:S02]  /*4890*/  ISETP.GT.U32.AND P2, PT, R34, 0x1ffffff, PT ;  /* 0x01ffffff2200780c */ /* 0x000fc40003f44070 */
[----:B------:R-:W-:Y:S01]  /*48a0*/  SHF.L.U32 R52, R52, 0x17, RZ ;  /* 0x0000001734347819 */ /* 0x000fe200000006ff */
[----:B------:R-:W-:Y:S01]  /*48b0*/  FFMA R48, R51, R0, 1 ;  /* 0x3f80000033307423 */ /* 0x000fe20000000000 */
[----:B------:R-:W-:Y:S01]  /*48c0*/  SHF.L.U32 R58, R58, 0x17, RZ ;  /* 0x000000173a3a7819 */ /* 0x000fe200000006ff */
[----:B------:R-:W4:Y:S01]  /*48d0*/  MUFU.EX2 R41, R41 ;  /* 0x0000002900297308 */ /* 0x000f220000000800 */
[----:B------:R-:W-:Y:S01]  /*48e0*/  SHF.L.U32 R59, R59, 0x17, RZ ;  /* 0x000000173b3b7819 */ /* 0x000fe200000006ff */
[----:B-1----:R-:W-:Y:S01]  /*48f0*/  FFMA R63, R45, R46, 1 ;  /* 0x3f8000002d3f7423 */ /* 0x002fe2000000002e */
[----:B--2---:R-:W-:Y:S01]  /*4900*/  FFMA R57, R42, R43, 1 ;  /* 0x3f8000002a397423 */ /* 0x004fe2000000002b */
[----:B------:R-:W-:Y:S01]  /*4910*/  FFMA R46, R47, R38, 1 ;  /* 0x3f8000002f2e7423 */ /* 0x000fe20000000026 */
[----:B------:R-:W-:-:S03]  /*4920*/  FFMA R67, R52, R49, 1 ;  /* 0x3f80000034437423 */ /* 0x000fc60000000031 */
[----:B------:R3:W1:Y:S08]  /*4930*/  MUFU.EX2 R5, R50 ;  /* 0x0000003200057308 */ /* 0x0006700000000800 */
[----:B------:R-:W2:Y:S01]  /*4940*/  MUFU.EX2 R33, R33 ;  /* 0x0000002100217308 */ /* 0x000ea20000000800 */
[----:B---3--:R-:W-:Y:S01]  /*4950*/  FFMA R50, R55, R4, 1 ;  /* 0x3f80000037327423 */ /* 0x008fe20000000004 */
[----:B----4-:R-:W-:-:S06]  /*4960*/  FFMA R44, R44, R41, 1 ;  /* 0x3f8000002c2c7423 */ /* 0x010fcc0000000029 */
[----:B------:R-:W3:Y:S01]  /*4970*/  MUFU.EX2 R32, R32 ;  /* 0x0000002000207308 */ /* 0x000ee20000000800 */
[----:B-1----:R-:W-:Y:S01]  /*4980*/  FFMA R55, R56, R5, 1 ;  /* 0x3f80000038377423 */ /* 0x002fe20000000005 */
[----:B--2---:R-:W-:Y:S01]  /*4990*/  FFMA R58, R58, R33, 1 ;  /* 0x3f8000003a3a7423 */ /* 0x004fe20000000021 */
[----:B---3--:R-:W-:Y:S01]  /*49a0*/  FFMA R59, R59, R32, 1 ;  /* 0x3f8000003b3b7423 */ /* 0x008fe20000000020 */
[----:B------:R-:W-:Y:S06]  /*49b0*/  @P2 BRA `(.L_x_56) ;  /* 0x0000000000142947 */ /* 0x000fec0003800000 */
[----:B------:R-:W-:Y:S02]  /*49c0*/  MOV R0, R60 ;  /* 0x0000003c00007202 */ /* 0x000fe40000000f00 */
[----:B------:R-:W-:-:S07]  /*49d0*/  MOV R4, 0x49f0 ;  /* 0x000049f000047802 */ /* 0x000fce0000000f00 */
[----:B------:R-:W-:Y:S05]  /*49e0*/  CALL.REL.NOINC `($__internal_0_$__cuda_sm20_rcp_rn_f32_slowpath) ;  /* 0x000000b000387944 */ /* 0x000fea0003c00000 */
[----:B------:R-:W-:Y:S01]  /*49f0*/  IMAD.MOV.U32 R33, RZ, RZ, R0 ;  /* 0x000000ffff217224 */ /* 0x000fe200078e0000 */
[----:B------:R-:W-:Y:S06]  /*4a00*/  BRA `(.L_x_57) ;  /* 0x0000000000107947 */ /* 0x000fec0003800000 */
.L_x_56:
[----:B------:R-:W1:Y:S02]  /*4a10*/  MUFU.RCP R33, R60 ;  /* 0x0000003c00217308 */ /* 0x000e640000001000 */
[----:B-1----:R-:W-:-:S04]  /*4a20*/  FFMA R0, R60, R33, -1 ;  /* 0xbf8000003c007423 */ /* 0x002fc80000000021 */
[----:B------:R-:W-:-:S04]  /*4a30*/  FADD.FTZ R0, -R0, -RZ ;  /* 0x800000ff00007221 */ /* 0x000fc80000010100 */
[----:B------:R-:W-:-:S07]  /*4a40*/  FFMA R33, R33, R0, R33 ;  /* 0x0000000021217223 */ /* 0x000fce0000000021 */
.L_x_57:
[----:B------:R-:W-:Y:S05]  /*4a50*/  BSYNC B1 ;  /* 0x0000000000017941 */ /* 0x000fea0003800000 */
.L_x_55:
[----:B------:R-:W-:Y:S01]  /*4a60*/  IADD3 R0, R53, 0x1800000, RZ ;  /* 0x0180000035007810 */ /* 0x000fe20007ffe0ff */
[----:B------:R-:W-:Y:S03]  /*4a70*/  BSSY B1, `(.L_x_58) ;  /* 0x000000d000017945 */ /* 0x000fe60003800000 */
[----:B------:R-:W-:-:S04]  /*4a80*/  LOP3.LUT R0, R0, 0x7f800000, RZ, 0xc0, !PT ;  /* 0x7f80000000007812 */ /* 0x000fc800078ec0ff */
[----:B------:R-:W-:-:S13]  /*4a90*/  ISETP.GT.U32.AND P2, PT, R0, 0x1ffffff, PT ;  /* 0x01ffffff0000780c */ /* 0x000fda0003f44070 */
[----:B------:R-:W-:Y:S05]  /*4aa0*/  @P2 BRA `(.L_x_59) ;  /* 0x0000000000142947 */ /* 0x000fea0003800000 */
[----:B------:R-:W-:Y:S02]  /*4ab0*/  MOV R0, R53 ;  /* 0x0000003500007202 */ /* 0x000fe40000000f00 */
[----:B------:R-:W-:-:S07]  /*4ac0*/  MOV R4, 0x4ae0 ;  /* 0x00004ae000047802 */ /* 0x000fce0000000f00 */
[----:B------:R-:W-:Y:S05]  /*4ad0*/  CALL.REL.NOINC `($__internal_0_$__cuda_sm20_rcp_rn_f32_slowpath) ;  /* 0x000000ac00fc7944 */ /* 0x000fea0003c00000 */
[----:B------:R-:W-:Y:S01]  /*4ae0*/  MOV R32, R0 ;  /* 0x0000000000207202 */ /* 0x000fe20000000f00 */
[----:B------:R-:W-:Y:S06]  /*4af0*/  BRA `(.L_x_60) ;  /* 0x0000000000107947 */ /* 0x000fec0003800000 */
.L_x_59:
[----:B------:R-:W1:Y:S02]  /*4b00*/  MUFU.RCP R32, R53 ;  /* 0x0000003500207308 */ /* 0x000e640000001000 */
[----:B-1----:R-:W-:-:S04]  /*4b10*/  FFMA R0, R53, R32, -1 ;  /* 0xbf80000035007423 */ /* 0x002fc80000000020 */
[----:B------:R-:W-:-:S04]  /*4b20*/  FADD.FTZ R3, -R0, -RZ ;  /* 0x800000ff00037221 */ /* 0x000fc80000010100 */
[----:B------:R-:W-:-:S07]  /*4b30*/  FFMA R32, R32, R3, R32 ;  /* 0x0000000320207223 */ /* 0x000fce0000000020 */
.L_x_60:
[----:B------:R-:W-:Y:S05]  /*4b40*/  BSYNC B1 ;  /* 0x0000000000017941 */ /* 0x000fea0003800000 */
.L_x_58:
[----:B------:R-:W-:Y:S01]  /*4b50*/  VIADD R0, R54, 0x1800000 ;  /* 0x0180000036007836 */ /* 0x000fe20000000000 */
[----:B------:R-:W-:Y:S04]  /*4b60*/  BSSY B1, `(.L_x_61) ;  /* 0x000000d000017945 */ /* 0x000fe80003800000 */
        /* <DEDUP_REMOVED lines=8> */
.L_x_62:
[----:B------:R-:W1:Y:S02]  /*4bf0*/  MUFU.RCP R43, R54 ;  /* 0x00000036002b7308 */ /* 0x000e640000001000 */
[----:B-1----:R-:W-:-:S04]  /*4c00*/  FFMA R0, R54, R43, -1 ;  /* 0xbf80000036007423 */ /* 0x002fc8000000002b */
[----:B------:R-:W-:-:S04]  /*4c10*/  FADD.FTZ R0, -R0, -RZ ;  /* 0x800000ff00007221 */ /* 0x000fc80000010100 */
[----:B------:R-:W-:-:S07]  /*4c20*/  FFMA R43, R43, R0, R43 ;  /* 0x000000002b2b7223 */ /* 0x000fce000000002b */
.L_x_63:
[----:B------:R-:W-:Y:S05]  /*4c30*/  BSYNC B1 ;  /* 0x0000000000017941 */ /* 0x000fea0003800000 */
.L_x_61:
[----:B------:R-:W-:Y:S01]  /*4c40*/  IADD3 R0, R61, 0x1800000, RZ ;  /* 0x018000003d007810 */ /* 0x000fe20007ffe0ff */
[----:B------:R-:W-:Y:S03]  /*4c50*/  BSSY B1, `(.L_x_64) ;  /* 0x000000d000017945 */ /* 0x000fe60003800000 */
[----:B------:R-:W-:-:S04]  /*4c60*/  LOP3.LUT R0, R0, 0x7f800000, RZ, 0xc0, !PT ;  /* 0x7f80000000007812 */ /* 0x000fc800078ec0ff */
[----:B------:R-:W-:-:S13]  /*4c70*/  ISETP.GT.U32.AND P2, PT, R0, 0x1ffffff, PT ;  /* 0x01ffffff0000780c */ /* 0x000fda0003f44070 */
[----:B------:R-:W-:Y:S05]  /*4c80*/  @P2 BRA `(.L_x_65) ;  /* 0x0000000000142947 */ /* 0x000fea0003800000 */
[----:B------:R-:W-:Y:S01]  /*4c90*/  IMAD.MOV.U32 R0, RZ, RZ, R61 ;  /* 0x000000ffff007224 */ /* 0x000fe200078e003d */
[----:B------:R-:W-:-:S07]  /*4ca0*/  MOV R4, 0x4cc0 ;  /* 0x00004cc000047802 */ /* 0x000fce0000000f00 */
[----:B------:R-:W-:Y:S05]  /*4cb0*/  CALL.REL.NOINC `($__internal_0_$__cuda_sm20_rcp_rn_f32_slowpath) ;  /* 0x000000ac00847944 */ /* 0x000fea0003c00000 */
[----:B------:R-:W-:Y:S01]  /*4cc0*/  MOV R34, R0 ;  /* 0x0000000000227202 */ /* 0x000fe20000000f00 */
[----:B------:R-:W-:Y:S06]  /*4cd0*/  BRA `(.L_x_66) ;  /* 0x0000000000107947 */ /* 0x000fec0003800000 */
.L_x_65:
[----:B------:R-:W1:Y:S02]  /*4ce0*/  MUFU.RCP R34, R61 ;  /* 0x0000003d00227308 */ /* 0x000e640000001000 */
[----:B-1----:R-:W-:-:S04]  /*4cf0*/  FFMA R0, R61, R34, -1 ;  /* 0xbf8000003d007423 */ /* 0x002fc80000000022 */
[----:B------:R-:W-:-:S04]  /*4d00*/  FADD.FTZ R3, -R0, -RZ ;  /* 0x800000ff00037221 */ /* 0x000fc80000010100 */
[----:B------:R-:W-:-:S07]  /*4d10*/  FFMA R34, R34, R3, R34 ;  /* 0x0000000322227223 */ /* 0x000fce0000000022 */
.L_x_66:
[----:B------:R-:W-:Y:S05]  /*4d20*/  BSYNC B1 ;  /* 0x0000000000017941 */ /* 0x000fea0003800000 */
.L_x_64:
        /* <DEDUP_REMOVED lines=8> */
[----:B------:R-:W-:Y:S01]  /*4db0*/  IMAD.MOV.U32 R45, RZ, RZ, R0 ;  /* 0x000000ffff2d7224 */ /* 0x000fe200078e0000 */
[----:B------:R-:W-:Y:S06]  /*4dc0*/  BRA `(.L_x_69) ;  /* 0x0000000000107947 */ /* 0x000fec0003800000 */
.L_x_68:
[----:B------:R-:W1:Y:S02]  /*4dd0*/  MUFU.RCP R45, R40 ;  /* 0x00000028002d7308 */ /* 0x000e640000001000 */
[----:B-1----:R-:W-:-:S04]  /*4de0*/  FFMA R0, R40, R45, -1 ;  /* 0xbf80000028007423 */ /* 0x002fc8000000002d */
[----:B------:R-:W-:-:S04]  /*4df0*/  FADD.FTZ R0, -R0, -RZ ;  /* 0x800000ff00007221 */ /* 0x000fc80000010100 */
[----:B------:R-:W-:-:S07]  /*4e00*/  FFMA R45, R45, R0, R45 ;  /* 0x000000002d2d7223 */ /* 0x000fce000000002d */
.L_x_69:
[----:B------:R-:W-:Y:S05]  /*4e10*/  BSYNC B1 ;  /* 0x0000000000017941 */ /* 0x000fea0003800000 */
.L_x_67:
        /* <DEDUP_REMOVED lines=10> */
.L_x_71:
[----:B------:R-:W1:Y:S02]  /*4ec0*/  MUFU.RCP R40, R57 ;  /* 0x0000003900287308 */ /* 0x000e640000001000 */
[----:B-1----:R-:W-:-:S04]  /*4ed0*/  FFMA R0, R57, R40, -1 ;  /* 0xbf80000039007423 */ /* 0x002fc80000000028 */
[----:B------:R-:W-:-:S04]  /*4ee0*/  FADD.FTZ R3, -R0, -RZ ;  /* 0x800000ff00037221 */ /* 0x000fc80000010100 */
[----:B------:R-:W-:-:S07]  /*4ef0*/  FFMA R40, R40, R3, R40 ;  /* 0x0000000328287223 */ /* 0x000fce0000000028 */
.L_x_72:
[----:B------:R-:W-:Y:S05]  /*4f00*/  BSYNC B1 ;  /* 0x0000000000017941 */ /* 0x000fea0003800000 */
.L_x_70:
        /* <DEDUP_REMOVED lines=10> */
.L_x_74:
[----:B------:R-:W1:Y:S02]  /*4fb0*/  MUFU.RCP R47, R44 ;  /* 0x0000002c002f7308 */ /* 0x000e640000001000 */
[----:B-1----:R-:W-:-:S04]  /*4fc0*/  FFMA R0, R44, R47, -1 ;  /* 0xbf8000002c007423 */ /* 0x002fc8000000002f */
[----:B------:R-:W-:-:S04]  /*4fd0*/  FADD.FTZ R0, -R0, -RZ ;  /* 0x800000ff00007221 */ /* 0x000fc80000010100 */
[----:B------:R-:W-:-:S07]  /*4fe0*/  FFMA R47, R47, R0, R47 ;  /* 0x000000002f2f7223 */ /* 0x000fce000000002f */
.L_x_75:
[----:B------:R-:W-:Y:S05]  /*4ff0*/  BSYNC B1 ;  /* 0x0000000000017941 */ /* 0x000fea0003800000 */
.L_x_73:
        /* <DEDUP_REMOVED lines=10> */
.L_x_77:
[----:B------:R-:W1:Y:S02]  /*50a0*/  MUFU.RCP R42, R63 ;  /* 0x0000003f002a7308 */ /* 0x000e640000001000 */
[----:B-1----:R-:W-:-:S04]  /*50b0*/  FFMA R0, R63, R42, -1 ;  /* 0xbf8000003f007423 */ /* 0x002fc8000000002a */
[----:B------:R-:W-:-:S04]  /*50c0*/  FADD.FTZ R3, -R0, -RZ ;  /* 0x800000ff00037221 */ /* 0x000fc80000010100 */
[----:B------:R-:W-:-:S07]  /*50d0*/  FFMA R42, R42, R3, R42 ;  /* 0x000000032a2a7223 */ /* 0x000fce000000002a */
.L_x_78:
[----:B------:R-:W-:Y:S05]  /*50e0*/  BSYNC B1 ;  /* 0x0000000000017941 */ /* 0x000fea0003800000 */
.L_x_76:
        /* <DEDUP_REMOVED lines=10> */
.L_x_80:
[----:B------:R-:W1:Y:S02]  /*5190*/  MUFU.RCP R49, R46 ;  /* 0x0000002e00317308 */ /* 0x000e640000001000 */
[----:B-1----:R-:W-:-:S04]  /*51a0*/  FFMA R0, R46, R49, -1 ;  /* 0xbf8000002e007423 */ /* 0x002fc80000000031 */
[----:B------:R-:W-:-:S04]  /*51b0*/  FADD.FTZ R0, -R0, -RZ ;  /* 0x800000ff00007221 */ /* 0x000fc80000010100 */
[----:B------:R-:W-:-:S07]  /*51c0*/  FFMA R49, R49, R0, R49 ;  /* 0x0000000031317223 */ /* 0x000fce0000000031 */
.L_x_81:
[----:B------:R-:W-:Y:S05]  /*51d0*/  BSYNC B1 ;  /* 0x0000000000017941 */ /* 0x000fea0003800000 */
.L_x_79:
        /* <DEDUP_REMOVED lines=10> */
.L_x_83:
[----:B------:R-:W1:Y:S02]  /*5280*/  MUFU.RCP R44, R65 ;  /* 0x00000041002c7308 */ /* 0x000e640000001000 */
[----:B-1----:R-:W-:-:S04]  /*5290*/  FFMA R0, R65, R44, -1 ;  /* 0xbf80000041007423 */ /* 0x002fc8000000002c */
[----:B------:R-:W-:-:S04]  /*52a0*/  FADD.FTZ R3, -R0, -RZ ;  /* 0x800000ff00037221 */ /* 0x000fc80000010100 */
[----:B------:R-:W-:-:S07]  /*52b0*/  FFMA R44, R44, R3, R44 ;  /* 0x000000032c2c7223 */ /* 0x000fce000000002c */
.L_x_84:
[----:B------:R-:W-:Y:S05]  /*52c0*/  BSYNC B1 ;  /* 0x0000000000017941 */ /* 0x000fea0003800000 */
.L_x_82:
        /* <DEDUP_REMOVED lines=10> */
.L_x_86:
[----:B------:R-:W1:Y:S02]  /*5370*/  MUFU.RCP R51, R48 ;  /* 0x0000003000337308 */ /* 0x000e640000001000 */
[----:B-1----:R-:W-:-:S04]  /*5380*/  FFMA R0, R48, R51, -1 ;  /* 0xbf80000030007423 */ /* 0x002fc80000000033 */
[----:B------:R-:W-:-:S04]  /*5390*/  FADD.FTZ R0, -R0, -RZ ;  /* 0x800000ff00007221 */ /* 0x000fc80000010100 */
[----:B------:R-:W-:-:S07]  /*53a0*/  FFMA R51, R51, R0, R51 ;  /* 0x0000000033337223 */ /* 0x000fce0000000033 */
.L_x_87:
[----:B------:R-:W-:Y:S05]  /*53b0*/  BSYNC B1 ;  /* 0x0000000000017941 */ /* 0x000fea0003800000 */
.L_x_85:
        /* <DEDUP_REMOVED lines=10> */
.L_x_89:
[----:B------:R-:W1:Y:S02]  /*5460*/  MUFU.RCP R46, R67 ;  /* 0x00000043002e7308 */ /* 0x000e640000001000 */
[----:B-1----:R-:W-:-:S04]  /*5470*/  FFMA R0, R67, R46, -1 ;  /* 0xbf80000043007423 */ /* 0x002fc8000000002e */
[----:B------:R-:W-:-:S04]  /*5480*/  FADD.FTZ R3, -R0, -RZ ;  /* 0x800000ff00037221 */ /* 0x000fc80000010100 */
[----:B------:R-:W-:-:S07]  /*5490*/  FFMA R46, R46, R3, R46 ;  /* 0x000000032e2e7223 */ /* 0x000fce000000002e */
.L_x_90:
[----:B------:R-:W-:Y:S05]  /*54a0*/  BSYNC B1 ;  /* 0x0000000000017941 */ /* 0x000fea0003800000 */
.L_x_88:
        /* <DEDUP_REMOVED lines=10> */
.L_x_92:
[----:B------:R-:W1:Y:S02]  /*5550*/  MUFU.RCP R53, R50 ;  /* 0x0000003200357308 */ /* 0x000e640000001000 */
[----:B-1----:R-:W-:-:S04]  /*5560*/  FFMA R0, R50, R53, -1 ;  /* 0xbf80000032007423 */ /* 0x002fc80000000035 */
[----:B------:R-:W-:-:S04]  /*5570*/  FADD.FTZ R0, -R0, -RZ ;  /* 0x800000ff00007221 */ /* 0x000fc80000010100 */
[----:B------:R-:W-:-:S07]  /*5580*/  FFMA R53, R53, R0, R53 ;  /* 0x0000000035357223 */ /* 0x000fce0000000035 */
.L_x_93:
[----:B------:R-:W-:Y:S05]  /*5590*/  BSYNC B1 ;  /* 0x0000000000017941 */ /* 0x000fea0003800000 */
.L_x_91:
        /* <DEDUP_REMOVED lines=10> */
.L_x_95:
[----:B------:R-:W1:Y:S02]  /*5640*/  MUFU.RCP R48, R55 ;  /* 0x0000003700307308 */ /* 0x000e640000001000 */
[----:B-1----:R-:W-:-:S04]  /*5650*/  FFMA R0, R55, R48, -1 ;  /* 0xbf80000037007423 */ /* 0x002fc80000000030 */
[----:B------:R-:W-:-:S04]  /*5660*/  FADD.FTZ R3, -R0, -RZ ;  /* 0x800000ff00037221 */ /* 0x000fc80000010100 */
[----:B------:R-:W-:-:S07]  /*5670*/  FFMA R48, R48, R3, R48 ;  /* 0x0000000330307223 */ /* 0x000fce0000000030 */
.L_x_96:
[----:B------:R-:W-:Y:S05]  /*5680*/  BSYNC B1 ;  /* 0x0000000000017941 */ /* 0x000fea0003800000 */
.L_x_94:
        /* <DEDUP_REMOVED lines=10> */
.L_x_98:
[----:B------:R-:W1:Y:S02]  /*5730*/  MUFU.RCP R55, R58 ;  /* 0x0000003a00377308 */ /* 0x000e640000001000 */
[----:B-1----:R-:W-:-:S04]  /*5740*/  FFMA R0, R58, R55, -1 ;  /* 0xbf8000003a007423 */ /* 0x002fc80000000037 */
[----:B------:R-:W-:-:S04]  /*5750*/  FADD.FTZ R0, -R0, -RZ ;  /* 0x800000ff00007221 */ /* 0x000fc80000010100 */
[----:B------:R-:W-:-:S07]  /*5760*/  FFMA R55, R55, R0, R55 ;  /* 0x0000000037377223 */ /* 0x000fce0000000037 */
.L_x_99:
[----:B------:R-:W-:Y:S05]  /*5770*/  BSYNC B1 ;  /* 0x0000000000017941 */ /* 0x000fea0003800000 */
.L_x_97:
        /* <DEDUP_REMOVED lines=8> */
[----:B------:R-:W-:Y:S05]  /*5800*/  BRA `(.L_x_102) ;  /* 0x0000000000107947 */ /* 0x000fea0003800000 */
.L_x_101:
[----:B------:R-:W1:Y:S02]  /*5810*/  MUFU.RCP R0, R59 ;  /* 0x0000003b00007308 */ /* 0x000e640000001000 */
[----:B-1----:R-:W-:-:S04]  /*5820*/  FFMA R3, R59, R0, -1 ;  /* 0xbf8000003b037423 */ /* 0x002fc80000000000 */
[----:B------:R-:W-:-:S04]  /*5830*/  FADD.FTZ R3, -R3, -RZ ;  /* 0x800000ff03037221 */ /* 0x000fc80000010100 */
[----:B------:R-:W-:-:S07]  /*5840*/  FFMA R0, R0, R3, R0 ;  /* 0x0000000300007223 */ /* 0x000fce0000000000 */
.L_x_102:
[----:B------:R-:W-:Y:S05]  /*5850*/  BSYNC B1 ;  /* 0x0000000000017941 */ /* 0x000fea0003800000 */
.L_x_100:
[----:B------:R-:W-:Y:S01]  /*5860*/  SHF.L.U32 R3, R18, 0x4, RZ ;  /* 0x0000000412037819 */ /* 0x000fe200000006ff */
[----:B------:R-:W-:Y:S01]  /*5870*/  FMUL R33, R10, R33 ;  /* 0x000000210a217220 */ /* 0x000fe20000400000 */
[----:B------:R-:W-:Y:S01]  /*5880*/  SHF.L.U32 R4, R18, 0x1, RZ ;  /* 0x0000000112047819 */ /* 0x000fe200000006ff */
[----:B------:R-:W-:Y:S01]  /*5890*/  FMUL R32, R11, R32 ;  /* 0x000000200b207220 */ /* 0x000fe20000400000 */
[----:B------:R-:W-:Y:S01]  /*58a0*/  LOP3.LUT R3, R3, 0xe00, RZ, 0xc0, !PT ;  /* 0x00000e0003037812 */ /* 0x000fe200078ec0ff */
[----:B------:R-:W-:Y:S01]  /*58b0*/  FMUL R43, R12, R43 ;  /* 0x0000002b0c2b7220 */ /* 0x000fe20000400000 */
[----:B------:R-:W-:Y:S01]  /*58c0*/  SHF.L.U32 R10, R18, 0x3, RZ ;  /* 0x00000003120a7819 */ /* 0x000fe200000006ff */
[----:B------:R-:W-:Y:S01]  /*58d0*/  FMUL R34, R13, R34 ;  /* 0x000000220d227220 */ /* 0x000fe20000400000 */
[----:B------:R-:W-:Y:S01]  /*58e0*/  LOP3.LUT R3, R3, 0x6, R4, 0xf8, !PT ;  /* 0x0000000603037812 */ /* 0x000fe200078ef804 */
[----:B------:R-:W-:Y:S01]  /*58f0*/  FMUL R45, R14, R45 ;  /* 0x0000002d0e2d7220 */ /* 0x000fe20000400000 */
[----:B------:R-:W-:Y:S01]  /*5900*/  LOP3.LUT R5, R10, 0x80, RZ, 0xc0, !PT ;  /* 0x000000800a057812 */ /* 0x000fe200078ec0ff */
[----:B------:R-:W-:Y:S01]  /*5910*/  FMUL R40, R15, R40 ;  /* 0x000000280f287220 */ /* 0x000fe20000400000 */
        /* <DEDUP_REMOVED lines=10> */
[----:B------:R-:W-:Y:S01]  /*59c0*/  SHF.R.U32.HI R11, RZ, 0x4, R18 ;  /* 0x00000004ff0b7819 */ /* 0x000fe20000011612 */
[----:B------:R-:W-:Y:S01]  /*59d0*/  IMAD.MOV.U32 R12, RZ, RZ, 0x10 ;  /* 0x00000010ff0c7424 */ /* 0x000fe200078e00ff */
[----:B------:R-:W-:-:S02]  /*59e0*/  LOP3.LUT R10, R3, 0x60, R10, 0xf8, !PT ;  /* 0x00000060030a7812 */ /* 0x000fc400078ef80a */
[----:B------:R-:W-:Y:S02]  /*59f0*/  LOP3.LUT R5, R5, 0x10, R18, 0xf8, !PT ;  /* 0x0000001005057812 */ /* 0x000fe400078ef812 */
[----:B------:R-:W-:Y:S02]  /*5a00*/  F2FP.SATFINITE.E4M3.F32.PACK_AB_MERGE_C R33, R32, R33, RZ ;  /* 0x000000212021723e */ /* 0x000fe400048070ff */
[----:B------:R-:W-:Y:S02]  /*5a10*/  F2FP.SATFINITE.E4M3.F32.PACK_AB_MERGE_C R43, R34, R43, RZ ;  /* 0x0000002b222b723e */ /* 0x000fe400048070ff */
[----:B------:R-:W-:Y:S02]  /*5a20*/  F2FP.SATFINITE.E4M3.F32.PACK_AB_MERGE_C R45, R40, R45, RZ ;  /* 0x0000002d282d723e */ /* 0x000fe400048070ff */
[----:B------:R-:W-:Y:S02]  /*5a30*/  F2FP.SATFINITE.E4M3.F32.PACK_AB_MERGE_C R47, R42, R47, RZ ;  /* 0x0000002f2a2f723e */ /* 0x000fe400048070ff */
[----:B------:R-:W-:-:S02]  /*5a40*/  F2FP.SATFINITE.E4M3.F32.PACK_AB_MERGE_C R44, R44, R49, RZ ;  /* 0x000000312c2c723e */ /* 0x000fc400048070ff */
[----:B------:R-:W-:Y:S02]  /*5a50*/  LOP3.LUT P2, RZ, R11, 0x1, RZ, 0xc0, !PT ;  /* 0x000000010bff7812 */ /* 0x000fe4000784c0ff */
[----:B------:R-:W-:Y:S02]  /*5a60*/  F2FP.SATFINITE.E4M3.F32.PACK_AB_MERGE_C R46, R46, R51, RZ ;  /* 0x000000332e2e723e */ /* 0x000fe400048070ff */
[----:B------:R-:W-:Y:S02]  /*5a70*/  F2FP.SATFINITE.E4M3.F32.PACK_AB_MERGE_C R48, R48, R53, RZ ;  /* 0x000000353030723e */ /* 0x000fe400048070ff */
[----:B------:R-:W-:Y:S02]  /*5a80*/  F2FP.SATFINITE.E4M3.F32.PACK_AB_MERGE_C R0, R0, R55, RZ ;  /* 0x000000370000723e */ /* 0x000fe400048070ff */
[----:B------:R-:W-:Y:S01]  /*5a90*/  LOP3.LUT R10, R10, R5, RZ, 0xfc, !PT ;  /* 0x000000050a0a7212 */ /* 0x000fe200078efcff */
[----:B------:R-:W-:Y:S06]  /*5aa0*/  @P5 BRA `(.L_x_103) ;  /* 0x0000000000045947 */ /* 0x000fec0003800000 */
[----:B------:R-:W-:-:S04]  /*5ab0*/  DEPBAR.LE SB0, 0x1 ;  /* 0x000080400000791a */ /* 0x000fc80000000000 */
.L_x_103:
[----:B------:R-:W-:Y:S05]  /*5ac0*/  WARPSYNC.ALL ;  /* 0x0000000000007948 */ /* 0x000fea0003800000 */
[----:B------:R-:W-:Y:S01]  /*5ad0*/  BAR.SYNC.DEFER_BLOCKING 0x1, 0x100 ;  /* 0x0044000000007b1d */ /* 0x000fe20000010000 */
[----:B------:R-:W-:Y:S02]  /*5ae0*/  SEL R12, R12, 0xfffffff0, !P2 ;  /* 0xfffffff00c0c7807 */ /* 0x000fe40005000000 */
[----:B------:R-:W-:-:S03]  /*5af0*/  IADD3 R11, R10, UR50, RZ ;  /* 0x000000320a0b7c10 */ /* 0x000fc6000fffe0ff */
[----:B------:R-:W-:Y:S01]  /*5b00*/  BSSY B0, `(.L_x_104) ;  /* 0x0000017000007945 */ /* 0x000fe20003800000 */
[----:B------:R-:W-:Y:S01]  /*5b10*/  IADD3 R11, R11, R12, RZ ;  /* 0x0000000c0b0b7210 */ /* 0x000fe20007ffe0ff */
[----:B------:R1:W-:Y:S04]  /*5b20*/  STS.U16 [R10+UR50+0x4100], R33 ;  /* 0x004100210a007988 */ /* 0x0003e80008000432 */
[----:B------:R1:W-:Y:S04]  /*5b30*/  STS.U16 [R10+UR50+0x4200], R43 ;  /* 0x0042002b0a007988 */ /* 0x0003e80008000432 */
[----:B------:R1:W-:Y:S04]  /*5b40*/  STS.U16 [R10+UR50+0x4108], R45 ;  /* 0x0041082d0a007988 */ /* 0x0003e80008000432 */
[----:B------:R1:W-:Y:S04]  /*5b50*/  STS.U16 [R10+UR50+0x4208], R47 ;  /* 0x0042082f0a007988 */ /* 0x0003e80008000432 */
[----:B------:R1:W-:Y:S04]  /*5b60*/  STS.U16 [R11+0x4100], R44 ;  /* 0x0041002c0b007388 */ /* 0x0003e80000000400 */
[----:B------:R1:W-:Y:S04]  /*5b70*/  STS.U16 [R11+0x4200], R46 ;  /* 0x0042002e0b007388 */ /* 0x0003e80000000400 */
[----:B------:R1:W-:Y:S04]  /*5b80*/  STS.U16 [R11+0x4108], R48 ;  /* 0x004108300b007388 */ /* 0x0003e80000000400 */
[----:B------:R1:W-:Y:S01]  /*5b90*/  STS.U16 [R11+0x4208], R0 ;  /* 0x004208000b007388 */ /* 0x0003e20000000400 */
[----:B------:R-:W-:Y:S01]  /*5ba0*/  @!PT LDS RZ, [RZ] ;  /* 0x00000000fffff984 */ /* 0x000fe20000000800 */
[----:B------:R-:W-:Y:S01]  /*5bb0*/  @!PT LDS RZ, [RZ] ;  /* 0x00000000fffff984 */ /* 0x000fe20000000800 */
[----:B------:R-:W-:Y:S01]  /*5bc0*/  @!PT LDS RZ, [RZ] ;  /* 0x00000000fffff984 */ /* 0x000fe20000000800 */
[----:B------:R-:W-:Y:S01]  /*5bd0*/  @!PT LDS RZ, [RZ] ;  /* 0x00000000fffff984 */ /* 0x000fe20000000800 */
[----:B------:R2:W-:Y:S06]  /*5be0*/  MEMBAR.ALL.CTA ;  /* 0x0000000000007992 */ /* 0x0005ec0000008000 */
[----:B--2---:R-:W2:Y:S02]  /*5bf0*/  FENCE.VIEW.ASYNC.S ;  /* 0x00000000000073c6 */ /* 0x004ea40000000000 */
[----:B--2---:R-:W-:Y:S06]  /*5c00*/  BAR.SYNC.DEFER_BLOCKING 0x1, 0x100 ;  /* 0x0044000000007b1d */ /* 0x004fec0000010000 */
[----:B-1----:R-:W-:Y:S05]  /*5c10*/  @P5 BRA `(.L_x_105) ;  /* 0x0000000000145947 */ /* 0x002fea0003800000 */
[----:B------:R-:W-:Y:S02]  /*5c20*/  UIADD3 UR4, UP0, UR42, 0x4f0, URZ ;  /* 0x000004f02a047890 */ /* 0x000fe4000ff1e03f */
[----:B------:R-:W-:Y:S02]  /*5c30*/  UIADD3 UR44, UR50, 0x4100, URZ ;  /* 0x00004100322c7890 */ /* 0x000fe4000fffe03f */
[----:B------:R-:W-:-:S09]  /*5c40*/  UIADD3.X UR5, URZ, UR43, URZ, UP0, !UPT ;  /* 0x0000002b3f057290 */ /* 0x000fd200087fe43f */
[----:B------:R1:W-:Y:S02]  /*5c50*/  UTMASTG.3D [UR44], [UR4] ;  /* 0x0000002c040073b5 */ /* 0x0003e40008010000 */
[----:B-1----:R0:W-:Y:S02]  /*5c60*/  UTMACMDFLUSH ;  /* 0x00000000000079b7 */ /* 0x0021e40000000000 */
.L_x_105:
[----:B------:R-:W-:Y:S05]  /*5c70*/  BSYNC B0 ;  /* 0x0000000000007941 */ /* 0x000fea0003800000 */
.L_x_104:
[----:B------:R-:W-:Y:S04]  /*5c80*/  BSSY B0, `(.L_x_106) ;  /* 0x000002e000007945 */ /* 0x000fe80003800000 */
[----:B------:R-:W-:Y:S05]  /*5c90*/  @P0 BRA `(.L_x_107) ;  /* 0x0000000000b00947 */ /* 0x000fea0003800000 */
[----:B------:R-:W-:-:S13]  /*5ca0*/  ISETP.NE.AND P3, PT, R93, 0x3, PT ;  /* 0x000000035d00780c */ /* 0x000fda0003f65270 */
[----:B------:R-:W-:Y:S05]  /*5cb0*/  @!P3 BRA `(.L_x_108) ;  /* 0x000000000004b947 */ /* 0x000fea0003800000 */
[----:B------:R-:W-:Y:S01]  /*5cc0*/  BPT.TRAP 0x1 ;  /* 0x000000040000795c */ /* 0x000fe20000300000 */
.L_x_108:
[----:B------:R-:W-:Y:S01]  /*5cd0*/  LEA R14, R107, UR50, 0x3 ;  /* 0x000000326b0e7c11 */ /* 0x000fe2000f8e18ff */
[----:B------:R-:W-:Y:S01]  /*5ce0*/  BSSY B1, `(.L_x_109) ;  /* 0x0000004000017945 */ /* 0x000fe20003800000 */
[----:B------:R-:W-:-:S04]  /*5cf0*/  SHF.L.U32 R3, R106, 0x1f, RZ ;  /* 0x0000001f6a037819 */ /* 0x000fc800000006ff */
[----:B------:R-:W1:Y:S02]  /*5d00*/  SYNCS.PHASECHK.TRANS64.TRYWAIT P2, [R14+URZ+0xa0], R3 ;  /* 0x0000a0030e0075a7 */ /* 0x000e64000804017f */
[----:B-1----:R-:W-:Y:S05]  /*5d10*/  @!P2 BRA `(.L_x_110) ;  /* 0x000000940074a947 */ /* 0x002fea0003800000 */
.L_x_366:
[----:B------:R-:W-:Y:S05]  /*5d20*/  BSYNC B1 ;  /* 0x0000000000017941 */ /* 0x000fea0003800000 */
.L_x_109:
[----:B------:R-:W-:Y:S04]  /*5d30*/  BSSY B1, `(.L_x_111) ;  /* 0x0000011000017945 */ /* 0x000fe80003800000 */
[----:B------:R-:W-:Y:S05]  /*5d40*/  @P1 BRA `(.L_x_112) ;  /* 0x00000000003c1947 */ /* 0x000fea0003800000 */
[----:B------:R-:W-:-:S05]  /*5d50*/  LEA R15, R107, R10, 0xc ;  /* 0x0000000a6b0f7211 */ /* 0x000fca00078e60ff */
[----:B------:R-:W-:Y:S01]  /*5d60*/  VIADD R13, R15, UR50 ;  /* 0x000000320f0d7c36 */ /* 0x000fe20008000000 */
[----:B------:R-:W-:Y:S04]  /*5d70*/  LDS.U16 R9, [R15+UR50+0x200] ;  /* 0x000200320f097984 */ /* 0x000fe80008000400 */
[----:B------:R-:W-:Y:S01]  /*5d80*/  IADD3 R13, R13, R12, RZ ;  /* 0x0000000c0d0d7210 */ /* 0x000fe20007ffe0ff */
[----:B------:R-:W2:Y:S04]  /*5d90*/  LDS.U16 R0, [R15+UR50+0x100] ;  /* 0x000100320f007984 */ /* 0x000ea80008000400 */
[----:B------:R-:W-:Y:S04]  /*5da0*/  LDS.U16 R8, [R15+UR50+0x208] ;  /* 0x000208320f087984 */ /* 0x000fe80008000400 */
[----:B-1----:R-:W1:Y:S04]  /*5db0*/  LDS.U16 R3, [R15+UR50+0x108] ;  /* 0x000108320f037984 */ /* 0x002e680008000400 */
[----:B------:R-:W-:Y:S04]  /*5dc0*/  LDS.U16 R7, [R13+0x200] ;  /* 0x000200000d077984 */ /* 0x000fe80000000400 */
[----:B------:R-:W3:Y:S04]  /*5dd0*/  LDS.U16 R4, [R13+0x100] ;  /* 0x000100000d047984 */ /* 0x000ee80000000400 */
[----:B------:R-:W-:Y:S04]  /*5de0*/  LDS.U16 R6, [R13+0x208] ;  /* 0x000208000d067984 */ /* 0x000fe80000000400 */
[----:B------:R-:W4:Y:S01]  /*5df0*/  LDS.U16 R5, [R13+0x108] ;  /* 0x000108000d057984 */ /* 0x000f220000000400 */
[----:B--2---:R-:W-:-:S02]  /*5e00*/  PRMT R9, R0, 0x5410, R9 ;  /* 0x0000541000097816 */ /* 0x004fc40000000009 */
[----:B-1----:R-:W-:Y:S02]  /*5e10*/  PRMT R8, R3, 0x5410, R8 ;  /* 0x0000541003087816 */ /* 0x002fe40000000008 */
[----:B---3--:R-:W-:Y:S02]  /*5e20*/  PRMT R7, R4, 0x5410, R7 ;  /* 0x0000541004077816 */ /* 0x008fe40000000007 */
[----:B----4-:R-:W-:-:S07]  /*5e30*/  PRMT R6, R5, 0x5410, R6 ;  /* 0x0000541005067816 */ /* 0x010fce0000000006 */
.L_x_112:
[----:B------:R-:W-:Y:S05]  /*5e40*/  BSYNC B1 ;  /* 0x0000000000017941 */ /* 0x000fea0003800000 */
.L_x_111:
[----:B------:R-:W-:Y:S01]  /*5e50*/  @!PT LDS RZ, [RZ] ;  /* 0x00000000fffff984 */ /* 0x000fe20000000800 */
[----:B------:R-:W-:Y:S01]  /*5e60*/  @!PT LDS RZ, [RZ] ;  /* 0x00000000fffff984 */ /* 0x000fe20000000800 */
[----:B------:R-:W-:Y:S01]  /*5e70*/  @!PT LDS RZ, [RZ] ;  /* 0x00000000fffff984 */ /* 0x000fe20000000800 */
[----:B------:R-:W-:Y:S01]  /*5e80*/  @!PT LDS RZ, [RZ] ;  /* 0x00000000fffff984 */ /* 0x000fe20000000800 */
[----:B------:R2:W-:Y:S06]  /*5e90*/  MEMBAR.ALL.CTA ;  /* 0x0000000000007992 */ /* 0x0005ec0000008000 */
[----:B--2---:R-:W2:Y:S01]  /*5ea0*/  FENCE.VIEW.ASYNC.S ;  /* 0x00000000000073c6 */ /* 0x004ea20000000000 */
[----:B------:R-:W-:Y:S05]  /*5eb0*/  @!P3 BRA `(.L_x_113) ;  /* 0x000000000004b947 */ /* 0x000fea0003800000 */
[----:B------:R-:W-:Y:S01]  /*5ec0*/  BPT.TRAP 0x1 ;  /* 0x000000040000795c */ /* 0x000fe20000300000 */
.L_x_113:
[----:B-1----:R-:W1:Y:S01]  /*5ed0*/  S2R R3, SR_CgaCtaId ;  /* 0x0000000000037919 */ /* 0x002e620000008800 */
[----:B------:R-:W-:Y:S02]  /*5ee0*/  IADD3 R0, R14, 0xc0, RZ ;  /* 0x000000c00e007810 */ /* 0x000fe40007ffe0ff */
[----:B------:R-:W-:-:S04]  /*5ef0*/  IADD3 R107, R107, 0x1, RZ ;  /* 0x000000016b6b7810 */ /* 0x000fc80007ffe0ff */
[----:B------:R-:W-:-:S04]  /*5f00*/  ISETP.NE.AND P2, PT, R107, 0x4, PT ;  /* 0x000000046b00780c */ /* 0x000fc80003f45270 */
[----:B------:R-:W-:Y:S02]  /*5f10*/  SEL R107, R107, RZ, P2 ;  /* 0x000000ff6b6b7207 */ /* 0x000fe40001000000 */
[----:B-1----:R-:W-:Y:S02]  /*5f20*/  PRMT R0, R3, 0x654, R0 ;  /* 0x0000065403007816 */ /* 0x002fe40000000000 */
[----:B------:R-:W-:Y:S02]  /*5f30*/  SEL R3, RZ, 0x1, P2 ;  /* 0x00000001ff037807 */ /* 0x000fe40001000000 */
[----:B--2---:R1:W-:Y:S02]  /*5f40*/  SYNCS.ARRIVE.TRANS64.RED.A1T0 RZ, [R0+URZ], RZ ;  /* 0x000000ff00ff79a7 */ /* 0x0043e4000810043f */
[----:B------:R-:W-:-:S07]  /*5f50*/  LOP3.LUT R106, R106, R3, RZ, 0x3c, !PT ;  /* 0x000000036a6a7212 */ /* 0x000fce00078e3cff */
.L_x_107:
[----:B------:R-:W-:Y:S05]  /*5f60*/  BSYNC B0 ;  /* 0x0000000000007941 */ /* 0x000fea0003800000 */
.L_x_106:
[----:B-1----:R-:W-:Y:S01]  /*5f70*/  F2FP.F16.E4M3.UNPACK_B R0, R9 ;  /* 0x00000009ff00723e */ /* 0x002fe200020006ff */
[C---:B------:R-:W-:Y:S01]  /*5f80*/  FMUL R13, R23.reuse, R139 ;  /* 0x0000008b170d7220 */ /* 0x040fe20000400000 */
[----:B------:R-:W-:Y:S01]  /*5f90*/  F2FP.F16.E4M3.UNPACK_B R5, R8 ;  /* 0x00000008ff05723e */ /* 0x000fe200020006ff */
[C---:B------:R-:W-:Y:S01]  /*5fa0*/  FMUL R3, R23.reuse, R138 ;  /* 0x0000008a17037220 */ /* 0x040fe20000400000 */
[----:B------:R-:W-:Y:S01]  /*5fb0*/  FMUL R21, R23, R135 ;  /* 0x0000008717157220 */ /* 0x000fe20000400000 */
[--C-:B------:R-:W-:Y:S01]  /*5fc0*/  HADD2.F32 R4, -RZ, R0.reuse.H0_H0 ;  /* 0x20000000ff047230 */ /* 0x100fe20000004100 */
[----:B------:R-:W-:Y:S01]  /*5fd0*/  F2FP.F16.E4M3.UNPACK_B R25, R8.H1 ;  /* 0x00000008ff19723e */ /* 0x000fe200030006ff */
[----:B------:R-:W-:Y:S01]  /*5fe0*/  HADD2.F32 R14, -RZ, R0.H1_H1 ;  /* 0x30000000ff0e7230 */ /* 0x000fe20000004100 */
[----:B------:R-:W-:Y:S01]  /*5ff0*/  F2FP.F16.E4M3.UNPACK_B R0, R9.H1 ;  /* 0x00000009ff00723e */ /* 0x000fe200030006ff */
[--C-:B------:R-:W-:Y:S02]  /*6000*/  HADD2.F32 R24, -RZ, R5.reuse.H0_H0 ;  /* 0x20000005ff187230 */ /* 0x100fe40000004100 */
[----:B------:R-:W-:Y:S01]  /*6010*/  FFMA R13, R88, R4, R13 ;  /* 0x00000004580d7223 */ /* 0x000fe2000000000d */
[----:B------:R-:W-:-:S02]  /*6020*/  HADD2.F32 R26, -RZ, R5.H1_H1 ;  /* 0x30000005ff1a7230 */ /* 0x000fc40000004100 */
[C---:B------:R-:W-:Y:S01]  /*6030*/  FFMA R14, R88.reuse, R14, R3 ;  /* 0x0000000e580e7223 */ /* 0x040fe20000000003 */
[--C-:B------:R-:W-:Y:S02]  /*6040*/  HADD2.F32 R4, -RZ, R0.reuse.H0_H0 ;  /* 0x20000000ff047230 */ /* 0x100fe40000004100 */
[C---:B------:R-:W-:Y:S01]  /*6050*/  FMUL R3, R23.reuse, R136 ;  /* 0x0000008817037220 */ /* 0x040fe20000400000 */
[----:B------:R-:W-:Y:S02]  /*6060*/  HADD2.F32 R0, -RZ, R0.H1_H1 ;  /* 0x30000000ff007230 */ /* 0x000fe40000004100 */
[C---:B------:R-:W-:Y:S01]  /*6070*/  FMUL R5, R23.reuse, R134 ;  /* 0x0000008617057220 */ /* 0x040fe20000400000 */
[----:B------:R-:W-:Y:S01]  /*6080*/  FMUL R15, R23, R137 ;  /* 0x00000089170f7220 */ /* 0x000fe20000400000 */
[C---:B------:R-:W-:Y:S01]  /*6090*/  FFMA R21, R88.reuse, R24, R21 ;  /* 0x0000001858157223 */ /* 0x040fe20000000015 */
[----:B------:R-:W-:Y:S02]  /*60a0*/  IMAD.MOV.U32 R62, RZ, RZ, 0x3bbb989d ;  /* 0x3bbb989dff3e7424 */ /* 0x000fe400078e00ff */
[C---:B------:R-:W-:Y:S01]  /*60b0*/  FFMA R20, R88.reuse, R0, R3 ;  /* 0x0000000058147223 */ /* 0x040fe20000000003 */
[C---:B------:R-:W-:Y:S01]  /*60c0*/  FFMA R24, R88.reuse, R26, R5 ;  /* 0x0000001a58187223 */ /* 0x040fe20000000005 */
[----:B------:R-:W-:Y:S01]  /*60d0*/  FFMA R15, R88, R4, R15 ;  /* 0x00000004580f7223 */ /* 0x000fe2000000000f */
[--C-:B------:R-:W-:Y:S01]  /*60e0*/  HADD2.F32 R0, -RZ, R25.reuse.H0_H0 ;  /* 0x20000019ff007230 */ /* 0x100fe20000004100 */
[----:B------:R-:W-:Y:S01]  /*60f0*/  F2FP.F16.E4M3.UNPACK_B R4, R7 ;  /* 0x00000007ff04723e */ /* 0x000fe200020006ff */
[----:B------:R-:W-:-:S02]  /*6100*/  HADD2.F32 R26, -RZ, R25.H1_H1 ;  /* 0x30000019ff1a7230 */ /* 0x000fc40000004100 */
[C---:B------:R-:W-:Y:S01]  /*6110*/  FMUL R25, R23.reuse, R133 ;  /* 0x0000008517197220 */ /* 0x040fe20000400000 */
[----:B------:R-:W-:Y:S01]  /*6120*/  FMUL R3, R23, R132 ;  /* 0x0000008417037220 */ /* 0x000fe20000400000 */
[----:B------:R-:W-:Y:S01]  /*6130*/  MOV R64, 0x437c0000 ;  /* 0x437c000000407802 */ /* 0x000fe20000000f00 */
[--C-:B------:R-:W-:Y:S02]  /*6140*/  HADD2.F32 R28, -RZ, R4.reuse.H0_H0 ;  /* 0x20000004ff1c7230 */ /* 0x100fe40000004100 */
[----:B------:R-:W-:Y:S01]  /*6150*/  FFMA R25, R88, R0, R25 ;  /* 0x0000000058197223 */ /* 0x000fe20000000019 */
[-C--:B------:R-:W-:Y:S01]  /*6160*/  FFMA.SAT R0, -R13, R62.reuse, 0.5 ;  /* 0x3f0000000d007423 */ /* 0x080fe2000000213e */
[----:B------:R-:W-:Y:S01]  /*6170*/  FFMA.SAT R5, -R14, R62, 0.5 ;  /* 0x3f0000000e057423 */ /* 0x000fe2000000213e */
[----:B------:R-:W-:Y:S01]  /*6180*/  FFMA R26, R88, R26, R3 ;  /* 0x0000001a581a7223 */ /* 0x000fe20000000003 */
[----:B------:R-:W-:Y:S02]  /*6190*/  HADD2.F32 R30, -RZ, R4.H1_H1 ;  /* 0x30000004ff1e7230 */ /* 0x000fe40000004100 */
[C---:B------:R-:W-:Y:S01]  /*61a0*/  FMUL R27, R23.reuse, R131 ;  /* 0x00000083171b7220 */ /* 0x040fe20000400000 */
[----:B------:R-:W-:Y:S01]  /*61b0*/  FMUL R3, R23, R130 ;  /* 0x0000008217037220 */ /* 0x000fe20000400000 */
[----:B------:R-:W-:Y:S01]  /*61c0*/  F2FP.F16.E4M3.UNPACK_B R33, R7.H1 ;  /* 0x00000007ff21723e */ /* 0x000fe200030006ff */
[-C--:B------:R-:W-:Y:S01]  /*61d0*/  FFMA.RM R0, R0, R64.reuse, 12582913 ;  /* 0x4b40000100007423 */ /* 0x080fe20000004040 */
[----:B------:R-:W-:Y:S01]  /*61e0*/  FFMA.RM R35, R5, R64, 12582913 ;  /* 0x4b40000105237423 */ /* 0x000fe20000004040 */
[C---:B------:R-:W-:Y:S01]  /*61f0*/  FFMA R27, R88.reuse, R28, R27 ;  /* 0x0000001c581b7223 */ /* 0x040fe2000000001b */
[----:B------:R-:W-:Y:S01]  /*6200*/  FFMA.SAT R5, -R15, R62, 0.5 ;  /* 0x3f0000000f057423 */ /* 0x000fe2000000213e */
[----:B------:R-:W-:Y:S01]  /*6210*/  FFMA R28, R88, R30, R3 ;  /* 0x0000001e581c7223 */ /* 0x000fe20000000003 */
[----:B------:R-:W-:-:S02]  /*6220*/  HADD2.F32 R30, -RZ, R33.H0_H0 ;  /* 0x20000021ff1e7230 */ /* 0x000fc40000004100 */
[----:B------:R-:W-:Y:S01]  /*6230*/  FADD R4, R0, -12583039 ;  /* 0xcb40007f00047421 */ /* 0x000fe20000000000 */
[----:B------:R-:W-:Y:S01]  /*6240*/  FMUL R29, R23, R129 ;  /* 0x00000081171d7220 */ /* 0x000fe20000400000 */
[----:B------:R-:W-:Y:S01]  /*6250*/  FADD R3, R35, -12583039 ;  /* 0xcb40007f23037421 */ /* 0x000fe20000000000 */
[----:B------:R-:W-:Y:S01]  /*6260*/  FFMA.RM R37, R5, R64, 12582913 ;  /* 0x4b40000105257423 */ /* 0x000fe20000004040 */
[----:B------:R-:W-:Y:S01]  /*6270*/  FFMA R4, -R13, 1.4426950216293334961, -R4 ;  /* 0x3fb8aa3b0d047823 */ /* 0x000fe20000000904 */
[----:B------:R-:W-:Y:S01]  /*6280*/  FFMA R29, R88, R30, R29 ;  /* 0x0000001e581d7223 */ /* 0x000fe2000000001d */
[C---:B------:R-:W-:Y:S01]  /*6290*/  FFMA R3, -R14.reuse, 1.4426950216293334961, -R3 ;  /* 0x3fb8aa3b0e037823 */ /* 0x040fe20000000903 */
[----:B------:R-:W-:Y:S01]  /*62a0*/  FADD R30, R37, -12583039 ;  /* 0xcb40007f251e7421 */ /* 0x000fe20000000000 */
[----:B------:R-:W-:Y:S01]  /*62b0*/  FFMA R4, -R13, 1.925963033500011079e-08, R4 ;  /* 0x32a570600d047823 */ /* 0x000fe20000000104 */
[----:B------:R-:W-:Y:S02]  /*62c0*/  HADD2.F32 R34, -RZ, R33.H1_H1 ;  /* 0x30000021ff227230 */ /* 0x000fe40000004100 */
[----:B------:R-:W-:Y:S01]  /*62d0*/  FFMA R31, -R14, 1.925963033500011079e-08, R3 ;  /* 0x32a570600e1f7823 */ /* 0x000fe20000000103 */
[----:B------:R-:W-:Y:S01]  /*62e0*/  FFMA R30, -R15, 1.4426950216293334961, -R30 ;  /* 0x3fb8aa3b0f1e7823 */ /* 0x000fe2000000091e */
[----:B------:R-:W-:Y:S01]  /*62f0*/  FFMA.SAT R32, -R20, R62, 0.5 ;  /* 0x3f00000014207423 */ /* 0x000fe2000000213e */
[----:B------:R-:W-:Y:S01]  /*6300*/  FMUL R3, R23, R128 ;  /* 0x0000008017037220 */ /* 0x000fe20000400000 */
[----:B------:R1:W2:Y:S01]  /*6310*/  MUFU.EX2 R5, R4 ;  /* 0x0000000400057308 */ /* 0x0002a20000000800 */
[----:B------:R-:W-:Y:S01]  /*6320*/  F2FP.F16.E4M3.UNPACK_B R43, R6 ;  /* 0x00000006ff2b723e */ /* 0x000fe200020006ff */
[----:B------:R-:W-:Y:S01]  /*6330*/  FFMA.RM R38, R32, R64, 12582913 ;  /* 0x4b40000120267423 */ /* 0x000fe20000004040 */
[-C--:B------:R-:W-:Y:S01]  /*6340*/  FFMA.SAT R32, -R21, R62.reuse, 0.5 ;  /* 0x3f00000015207423 */ /* 0x080fe2000000213e */
[----:B------:R-:W-:Y:S01]  /*6350*/  FFMA.SAT R49, -R28, R62, 0.5 ;  /* 0x3f0000001c317423 */ /* 0x000fe2000000213e */
[----:B------:R-:W-:Y:S01]  /*6360*/  F2FP.F16.E4M3.UNPACK_B R52, R6.H1 ;  /* 0x00000006ff34723e */ /* 0x000fe200030006ff */
[----:B------:R-:W-:Y:S01]  /*6370*/  FADD R33, R38, -12583039 ;  /* 0xcb40007f26217421 */ /* 0x000fe20000000000 */
[----:B------:R-:W-:Y:S01]  /*6380*/  FFMA.RM R40, R32, R64, 12582913 ;  /* 0x4b40000120287423 */ /* 0x000fe20000004040 */
[----:B------:R-:W-:-:S02]  /*6390*/  HADD2.F32 R41, -RZ, R43.H0_H0 ;  /* 0x2000002bff297230 */ /* 0x000fc40000004100 */
[----:B-1----:R-:W-:Y:S01]  /*63a0*/  FFMA R4, -R15, 1.925963033500011079e-08, R30 ;  /* 0x32a570600f047823 */ /* 0x002fe2000000011e */
[----:B------:R-:W-:Y:S01]  /*63b0*/  FFMA R30, R88, R34, R3 ;  /* 0x00000022581e7223 */ /* 0x000fe20000000003 */
[----:B------:R-:W-:Y:S01]  /*63c0*/  FFMA.SAT R3, -R24, R62, 0.5 ;  /* 0x3f00000018037423 */ /* 0x000fe2000000213e */
[----:B------:R-:W-:Y:S01]  /*63d0*/  FFMA R33, -R20, 1.4426950216293334961, -R33 ;  /* 0x3fb8aa3b14217823 */ /* 0x000fe20000000921 */
[----:B------:R-:W-:Y:S01]  /*63e0*/  FADD R32, R40, -12583039 ;  /* 0xcb40007f28207421 */ /* 0x000fe20000000000 */
[----:B------:R-:W-:Y:S02]  /*63f0*/  HADD2.F32 R48, -RZ, R43.H1_H1 ;  /* 0x3000002bff307230 */ /* 0x000fe40000004100 */
[----:B------:R-:W-:Y:S01]  /*6400*/  FFMA.RM R42, R3, R64, 12582913 ;  /* 0x4b400001032a7423 */ /* 0x000fe20000004040 */
[-C--:B------:R-:W-:Y:S01]  /*6410*/  FFMA.SAT R34, -R25, R62.reuse, 0.5 ;  /* 0x3f00000019227423 */ /* 0x080fe2000000213e */
[----:B------:R-:W-:Y:S01]  /*6420*/  FFMA.SAT R43, -R26, R62, 0.5 ;  /* 0x3f0000001a2b7423 */ /* 0x000fe2000000213e */
[----:B------:R-:W-:Y:S01]  /*6430*/  FFMA R33, -R20, 1.925963033500011079e-08, R33 ;  /* 0x32a5706014217823 */ /* 0x000fe20000000121 */
[----:B------:R-:W-:Y:S01]  /*6440*/  FADD R3, R42, -12583039 ;  /* 0xcb40007f2a037421 */ /* 0x000fe20000000000 */
[----:B------:R-:W-:Y:S01]  /*6450*/  FFMA R32, -R21, 1.4426950216293334961, -R32 ;  /* 0x3fb8aa3b15207823 */ /* 0x000fe20000000920 */
[----:B------:R1:W3:Y:S01]  /*6460*/  MUFU.EX2 R36, R31 ;  /* 0x0000001f00247308 */ /* 0x0002e20000000800 */
[-C--:B------:R-:W-:Y:S01]  /*6470*/  FFMA.RM R44, R34, R64.reuse, 12582913 ;  /* 0x4b400001222c7423 */ /* 0x080fe20000004040 */
[----:B------:R-:W-:Y:S01]  /*6480*/  FFMA R3, -R24, 1.4426950216293334961, -R3 ;  /* 0x3fb8aa3b18037823 */ /* 0x000fe20000000903 */
[----:B------:R-:W-:Y:S01]  /*6490*/  FFMA.RM R46, R43, R64, 12582913 ;  /* 0x4b4000012b2e7423 */ /* 0x000fe20000004040 */
[----:B------:R-:W-:Y:S01]  /*64a0*/  FFMA R32, -R21, 1.925963033500011079e-08, R32 ;  /* 0x32a5706015207823 */ /* 0x000fe20000000120 */
[----:B------:R-:W-:Y:S01]  /*64b0*/  FADD R34, R44, -12583039 ;  /* 0xcb40007f2c227421 */ /* 0x000fe20000000000 */
[----:B------:R-:W-:Y:S01]  /*64c0*/  FFMA.SAT R47, -R27, R62, 0.5 ;  /* 0x3f0000001b2f7423 */ /* 0x000fe2000000213e */
[----:B------:R-:W-:Y:S01]  /*64d0*/  FADD R45, R46, -12583039 ;  /* 0xcb40007f2e2d7421 */ /* 0x000fe20000000000 */
[----:B------:R4:W-:Y:S01]  /*64e0*/  MUFU.EX2 R39, R33 ;  /* 0x0000002100277308 */ /* 0x0009e20000000800 */
[----:B-1----:R-:W-:Y:S01]  /*64f0*/  FMUL R31, R23, R127 ;  /* 0x0000007f171f7220 */ /* 0x002fe20000400000 */
[----:B------:R-:W-:Y:S01]  /*6500*/  FFMA R34, -R25, 1.4426950216293334961, -R34 ;  /* 0x3fb8aa3b19227823 */ /* 0x000fe20000000922 */
[----:B------:R-:W-:Y:S01]  /*6510*/  FFMA.RM R51, R49, R64, 12582913 ;  /* 0x4b40000131337423 */ /* 0x000fe20000004040 */
[----:B------:R-:W-:-:S02]  /*6520*/  HADD2.F32 R53, -RZ, R52.H0_H0 ;  /* 0x20000034ff357230 */ /* 0x000fc40000004100 */
[----:B------:R-:W-:Y:S01]  /*6530*/  FFMA R31, R88, R41, R31 ;  /* 0x00000029581f7223 */ /* 0x000fe2000000001f */
[----:B------:R-:W-:Y:S01]  /*6540*/  FFMA R34, -R25, 1.925963033500011079e-08, R34 ;  /* 0x32a5706019227823 */ /* 0x000fe20000000122 */
[----:B------:R-:W-:Y:S01]  /*6550*/  FFMA.SAT R49, -R29, R62, 0.5 ;  /* 0x3f0000001d317423 */ /* 0x000fe2000000213e */
[----:B------:R1:W-:Y:S01]  /*6560*/  MUFU.EX2 R41, R32 ;  /* 0x0000002000297308 */ /* 0x0003e20000000800 */
[----:B----4-:R-:W-:Y:S01]  /*6570*/  FFMA R33, -R24, 1.925963033500011079e-08, R3 ;  /* 0x32a5706018217823 */ /* 0x010fe20000000103 */
[----:B------:R-:W-:Y:S01]  /*6580*/  FMUL R3, R23, R126 ;  /* 0x0000007e17037220 */ /* 0x000fe20000400000 */
[----:B------:R-:W-:Y:S01]  /*6590*/  FFMA.RM R54, R49, R64, 12582913 ;  /* 0x4b40000131367423 */ /* 0x000fe20000004040 */
[-C--:B------:R-:W-:Y:S01]  /*65a0*/  FFMA.SAT R55, -R30, R62.reuse, 0.5 ;  /* 0x3f0000001e377423 */ /* 0x080fe2000000213e */
[----:B------:R-:W-:Y:S01]  /*65b0*/  FFMA.SAT R57, -R31, R62, 0.5 ;  /* 0x3f0000001f397423 */ /* 0x000fe2000000213e */
[----:B------:R-:W-:Y:S01]  /*65c0*/  SHF.L.U32 R0, R0, 0x17, RZ ;  /* 0x0000001700007819 */ /* 0x000fe200000006ff */
[----:B------:R-:W-:Y:S01]  /*65d0*/  IMAD.SHL.U32 R37, R37, 0x800000, RZ ;  /* 0x0080000025257824 */ /* 0x000fe200078e00ff */
[----:B------:R4:W-:Y:S01]  /*65e0*/  MUFU.EX2 R43, R33 ;  /* 0x00000021002b7308 */ /* 0x0009e20000000800 */
[----:B-1----:R-:W-:Y:S01]  /*65f0*/  FFMA R32, R88, R48, R3 ;  /* 0x0000003058207223 */ /* 0x002fe20000000003 */
[----:B------:R-:W-:Y:S01]  /*6600*/  FFMA R3, -R26, 1.4426950216293334961, -R45 ;  /* 0x3fb8aa3b1a037823 */ /* 0x000fe2000000092d */
[-C--:B------:R-:W-:Y:S01]  /*6610*/  FFMA.RM R48, R47, R64.reuse, 12582913 ;  /* 0x4b4000012f307423 */ /* 0x080fe20000004040 */
[----:B------:R-:W-:Y:S01]  /*6620*/  FFMA.RM R55, R55, R64, 12582913 ;  /* 0x4b40000137377423 */ /* 0x000fe20000004040 */
[----:B------:R-:W-:Y:S01]  /*6630*/  FFMA.SAT R59, -R32, R62, 0.5 ;  /* 0x3f000000203b7423 */ /* 0x000fe2000000213e */
[----:B------:R-:W-:Y:S01]  /*6640*/  FFMA R47, -R26, 1.925963033500011079e-08, R3 ;  /* 0x32a570601a2f7823 */ /* 0x000fe20000000103 */
[----:B------:R-:W-:Y:S01]  /*6650*/  FADD R3, R51, -12583039 ;  /* 0xcb40007f33037421 */ /* 0x000fe20000000000 */
[----:B------:R1:W-:Y:S01]  /*6660*/  MUFU.EX2 R45, R34 ;  /* 0x00000022002d7308 */ /* 0x0003e20000000800 */
[----:B----4-:R-:W-:Y:S01]  /*6670*/  FMUL R33, R23, R125 ;  /* 0x0000007d17217220 */ /* 0x010fe20000400000 */
[----:B------:R-:W-:Y:S01]  /*6680*/  FADD R50, R48, -12583039 ;  /* 0xcb40007f30327421 */ /* 0x000fe20000000000 */
[----:B------:R-:W-:Y:S01]  /*6690*/  FFMA.RM R58, R57, R64, 12582913 ;  /* 0x4b400001393a7423 */ /* 0x000fe20000004040 */
[----:B------:R-:W-:Y:S01]  /*66a0*/  SHF.L.U32 R35, R35, 0x17, RZ ;  /* 0x0000001723237819 */ /* 0x000fe200000006ff */
[----:B------:R-:W-:Y:S01]  /*66b0*/  FFMA R33, R88, R53, R33 ;  /* 0x0000003558217223 */ /* 0x000fe20000000021 */
[----:B------:R-:W-:Y:S01]  /*66c0*/  FFMA R53, -R28, 1.4426950216293334961, -R3 ;  /* 0x3fb8aa3b1c357823 */ /* 0x000fe20000000903 */
[----:B------:R-:W-:Y:S01]  /*66d0*/  FMUL R3, R23, R124 ;  /* 0x0000007c17037220 */ /* 0x000fe20000400000 */
[----:B------:R-:W4:Y:S01]  /*66e0*/  MUFU.EX2 R4, R4 ;  /* 0x0000000400047308 */ /* 0x000f220000000800 */
[----:B-1----:R-:W-:-:S02]  /*66f0*/  HADD2.F32 R34, -RZ, R52.H1_H1 ;  /* 0x30000034ff227230 */ /* 0x002fc40000004100 */
[----:B------:R-:W-:Y:S01]  /*6700*/  FADD R52, R54, -12583039 ;  /* 0xcb40007f36347421 */ /* 0x000fe20000000000 */
[----:B------:R-:W-:Y:S01]  /*6710*/  FFMA R50, -R27, 1.4426950216293334961, -R50 ;  /* 0x3fb8aa3b1b327823 */ /* 0x000fe20000000932 */
[----:B------:R-:W-:Y:S01]  /*6720*/  FFMA.SAT R60, -R33, R62, 0.5 ;  /* 0x3f000000213c7423 */ /* 0x000fe2000000213e */
[----:B------:R-:W-:Y:S01]  /*6730*/  FFMA.RM R59, R59, R64, 12582913 ;  /* 0x4b4000013b3b7423 */ /* 0x000fe20000004040 */
[----:B------:R-:W-:Y:S01]  /*6740*/  FFMA R34, R88, R34, R3 ;  /* 0x0000002258227223 */ /* 0x000fe20000000003 */
[----:B------:R-:W-:Y:S01]  /*6750*/  FFMA R56, -R29, 1.4426950216293334961, -R52 ;  /* 0x3fb8aa3b1d387823 */ /* 0x000fe20000000934 */
[----:B------:R-:W-:Y:S01]  /*6760*/  FADD R3, R55, -12583039 ;  /* 0xcb40007f37037421 */ /* 0x000fe20000000000 */
[----:B------:R-:W-:Y:S01]  /*6770*/  FFMA R50, -R27, 1.925963033500011079e-08, R50 ;  /* 0x32a570601b327823 */ /* 0x000fe20000000132 */
[----:B------:R-:W-:Y:S01]  /*6780*/  FFMA.SAT R62, -R34, R62, 0.5 ;  /* 0x3f000000223e7423 */ /* 0x000fe2000000213e */
[----:B------:R-:W-:Y:S01]  /*6790*/  FFMA R56, -R29, 1.925963033500011079e-08, R56 ;  /* 0x32a570601d387823 */ /* 0x000fe20000000138 */
[----:B------:R-:W-:Y:S01]  /*67a0*/  FFMA R57, -R30, 1.4426950216293334961, -R3 ;  /* 0x3fb8aa3b1e397823 */ /* 0x000fe20000000903 */
[----:B------:R1:W-:Y:S01]  /*67b0*/  MUFU.EX2 R49, R50 ;  /* 0x0000003200317308 */ /* 0x0003e20000000800 */
[-C--:B------:R-:W-:Y:S01]  /*67c0*/  FFMA.RM R61, R60, R64.reuse, 12582913 ;  /* 0x4b4000013c3d7423 */ /* 0x080fe20000004040 */
[----:B------:R-:W-:Y:S01]  /*67d0*/  FFMA.RM R62, R62, R64, 12582913 ;  /* 0x4b4000013e3e7423 */ /* 0x000fe20000004040 */
[----:B------:R-:W-:Y:S01]  /*67e0*/  FFMA R57, -R30, 1.925963033500011079e-08, R57 ;  /* 0x32a570601e397823 */ /* 0x000fe20000000139 */
[----:B--2---:R-:W-:Y:S01]  /*67f0*/  FFMA R63, R0, R5, 1 ;  /* 0x3f800000003f7423 */ /* 0x004fe20000000005 */
[----:B------:R-:W-:Y:S01]  /*6800*/  FFMA R53, -R28, 1.925963033500011079e-08, R53 ;  /* 0x32a570601c357823 */ /* 0x000fe20000000135 */
[----:B------:R-:W-:Y:S01]  /*6810*/  FADD R0, R61, -12583039 ;  /* 0xcb40007f3d007421 */ /* 0x000fe20000000000 */
[C---:B------:R-:W-:Y:S01]  /*6820*/  FADD R5, R59.reuse, -12583039 ;  /* 0xcb40007f3b057421 */ /* 0x040fe20000000000 */
[----:B------:R3:W2:Y:S01]  /*6830*/  MUFU.EX2 R3, R56 ;  /* 0x0000003800037308 */ /* 0x0006a20000000800 */
[----:B-1----:R-:W-:Y:S01]  /*6840*/  FADD R50, R58, -12583039 ;  /* 0xcb40007f3a327421 */ /* 0x002fe20000000000 */
[----:B------:R-:W-:Y:S01]  /*6850*/  SHF.L.U32 R54, R54, 0x17, RZ ;  /* 0x0000001736367819 */ /* 0x000fe200000006ff */
[----:B------:R-:W-:Y:S01]  /*6860*/  IMAD.SHL.U32 R59, R59, 0x800000, RZ ;  /* 0x008000003b3b7824 */ /* 0x000fe200078e00ff */
[----:B------:R-:W-:Y:S01]  /*6870*/  SHF.L.U32 R55, R55, 0x17, RZ ;  /* 0x0000001737377819 */ /* 0x000fe200000006ff */
[----:B------:R-:W-:Y:S01]  /*6880*/  FFMA R60, -R31, 1.4426950216293334961, -R50 ;  /* 0x3fb8aa3b1f3c7823 */ /* 0x000fe20000000932 */
[----:B------:R-:W-:Y:S01]  /*6890*/  SHF.L.U32 R58, R58, 0x17, RZ ;  /* 0x000000173a3a7819 */ /* 0x000fe200000006ff */
[----:B------:R-:W-:Y:S01]  /*68a0*/  IMAD.SHL.U32 R44, R44, 0x800000, RZ ;  /* 0x008000002c2c7824 */ /* 0x000fe200078e00ff */
[----:B------:R4:W1:Y:S01]  /*68b0*/  MUFU.EX2 R50, R57 ;  /* 0x0000003900327308 */ /* 0x0008620000000800 */
[----:B---3--:R-:W-:Y:S01]  /*68c0*/  FFMA R56, R35, R36, 1 ;  /* 0x3f80000023387423 */ /* 0x008fe20000000024 */
[----:B------:R-:W-:Y:S01]  /*68d0*/  FADD R35, R62, -12583039 ;  /* 0xcb40007f3e237421 */ /* 0x000fe20000000000 */
[----:B------:R-:W-:-:S02]  /*68e0*/  VIADD R36, R63, 0x1800000 ;  /* 0x018000003f247836 */ /* 0x000fc40000000000 */
[----:B------:R-:W-:Y:S01]  /*68f0*/  FFMA R60, -R31, 1.925963033500011079e-08, R60 ;  /* 0x32a570601f3c7823 */ /* 0x000fe2000000013c */
[----:B------:R-:W-:Y:S01]  /*6900*/  SHF.L.U32 R38, R38, 0x17, RZ ;  /* 0x0000001726267819 */ /* 0x000fe200000006ff */
[----:B------:R-:W-:Y:S01]  /*6910*/  FFMA R35, -R34, 1.4426950216293334961, -R35 ;  /* 0x3fb8aa3b22237823 */ /* 0x000fe20000000923 */
[----:B------:R-:W-:Y:S01]  /*6920*/  SHF.L.U32 R40, R40, 0x17, RZ ;  /* 0x0000001728287819 */ /* 0x000fe200000006ff */
[----:B------:R3:W5:Y:S01]  /*6930*/  MUFU.EX2 R52, R53 ;  /* 0x0000003500347308 */ /* 0x0007620000000800 */
[----:B----4-:R-:W-:Y:S01]  /*6940*/  FFMA R57, R37, R4, 1 ;  /* 0x3f80000025397423 */ /* 0x010fe20000000004 */
[C---:B------:R-:W-:Y:S01]  /*6950*/  FFMA R4, -R33.reuse, 1.4426950216293334961, -R0 ;  /* 0x3fb8aa3b21047823 */ /* 0x040fe20000000900 */
[----:B------:R-:W-:Y:S01]  /*6960*/  FFMA R35, -R34, 1.925963033500011079e-08, R35 ;  /* 0x32a5706022237823 */ /* 0x000fe20000000123 */
[----:B------:R-:W-:Y:S01]  /*6970*/  LOP3.LUT R36, R36, 0x7f800000, RZ, 0xc0, !PT ;  /* 0x7f80000024247812 */ /* 0x000fe200078ec0ff */
[----:B--2---:R-:W-:Y:S01]  /*6980*/  FFMA R69, R54, R3, 1 ;  /* 0x3f80000036457423 */ /* 0x004fe20000000003 */
[----:B------:R-:W-:Y:S01]  /*6990*/  FFMA R4, -R33, 1.925963033500011079e-08, R4 ;  /* 0x32a5706021047823 */ /* 0x000fe20000000104 */
[----:B------:R-:W-:Y:S01]  /*69a0*/  SHF.L.U32 R42, R42, 0x17, RZ ;  /* 0x000000172a2a7819 */ /* 0x000fe200000006ff */
[----:B------:R-:W2:Y:S01]  /*69b0*/  MUFU.EX2 R47, R47 ;  /* 0x0000002f002f7308 */ /* 0x000ea20000000800 */
[----:B---3--:R-:W-:Y:S01]  /*69c0*/  FFMA R53, -R32, 1.4426950216293334961, -R5 ;  /* 0x3fb8aa3b20357823 */ /* 0x008fe20000000905 */
[----:B------:R-:W-:Y:S01]  /*69d0*/  ISETP.GT.U32.AND P2, PT, R36, 0x1ffffff, PT ;  /* 0x01ffffff2400780c */ /* 0x000fe20003f44070 */
[----:B-1----:R-:W-:Y:S01]  /*69e0*/  FFMA R54, R55, R50, 1 ;  /* 0x3f80000037367423 */ /* 0x002fe20000000032 */
[----:B------:R-:W-:Y:S01]  /*69f0*/  SHF.L.U32 R46, R46, 0x17, RZ ;  /* 0x000000172e2e7819 */ /* 0x000fe200000006ff */
[----:B------:R-:W-:Y:S01]  /*6a00*/  FFMA R53, -R32, 1.925963033500011079e-08, R53 ;  /* 0x32a5706020357823 */ /* 0x000fe20000000135 */
[----:B------:R-:W-:Y:S01]  /*6a10*/  SHF.L.U32 R48, R48, 0x17, RZ ;  /* 0x0000001730307819 */ /* 0x000fe200000006ff */
[----:B------:R-:W-:Y:S01]  /*6a20*/  BSSY B1, `(.L_x_114) ;  /* 0x000001d000017945 */ /* 0x000fe20003800000 */
[----:B------:R1:W3:Y:S01]  /*6a30*/  MUFU.EX2 R5, R60 ;  /* 0x0000003c00057308 */ /* 0x0002e20000000800 */
[----:B------:R-:W-:Y:S01]  /*6a40*/  SHF.L.U32 R51, R51, 0x17, RZ ;  /* 0x0000001733337819 */ /* 0x000fe200000006ff */
[----:B------:R-:W-:Y:S01]  /*6a50*/  FFMA R64, R38, R39, 1 ;  /* 0x3f80000026407423 */ /* 0x000fe20000000027 */
[----:B------:R-:W-:Y:S01]  /*6a60*/  SHF.L.U32 R61, R61, 0x17, RZ ;  /* 0x000000173d3d7819 */ /* 0x000fe200000006ff */
[----:B------:R-:W-:Y:S01]  /*6a70*/  FFMA R65, R40, R41, 1 ;  /* 0x3f80000028417423 */ /* 0x000fe20000000029 */
[----:B------:R-:W-:Y:S01]  /*6a80*/  SHF.L.U32 R62, R62, 0x17, RZ ;  /* 0x000000173e3e7819 */ /* 0x000fe200000006ff */
[----:B------:R-:W-:Y:S01]  /*6a90*/  FFMA R67, R44, R45, 1 ;  /* 0x3f8000002c437423 */ /* 0x000fe2000000002d */
[----:B-----5:R-:W-:Y:S01]  /*6aa0*/  FFMA R52, R51, R52, 1 ;  /* 0x3f80000033347423 */ /* 0x020fe20000000034 */
[----:B------:R4:W5:Y:S01]  /*6ab0*/  MUFU.EX2 R0, R53 ;  /* 0x0000003500007308 */ /* 0x0009620000000800 */
[----:B-1----:R-:W-:Y:S01]  /*6ac0*/  FFMA R60, R42, R43, 1 ;  /* 0x3f8000002a3c7423 */ /* 0x002fe2000000002b */
[----:B--2---:R-:W-:-:S06]  /*6ad0*/  FFMA R66, R46, R47, 1 ;  /* 0x3f8000002e427423 */ /* 0x004fcc000000002f */
[----:B------:R-:W1:Y:S01]  /*6ae0*/  MUFU.EX2 R4, R4 ;  /* 0x0000000400047308 */ /* 0x000e620000000800 */
[----:B---3--:R-:W-:Y:S01]  /*6af0*/  FFMA R55, R58, R5, 1 ;  /* 0x3f8000003a377423 */ /* 0x008fe20000000005 */
[----:B----4-:R-:W-:-:S06]  /*6b00*/  FFMA R53, R48, R49, 1 ;  /* 0x3f80000030357423 */ /* 0x010fcc0000000031 */
[----:B------:R-:W2:Y:S01]  /*6b10*/  MUFU.EX2 R35, R35 ;  /* 0x0000002300237308 */ /* 0x000ea20000000800 */
[----:B-----5:R-:W-:Y:S01]  /*6b20*/  FFMA R58, R59, R0, 1 ;  /* 0x3f8000003b3a7423 */ /* 0x020fe20000000000 */
[----:B-1----:R-:W-:Y:S01]  /*6b30*/  FFMA R61, R61, R4, 1 ;  /* 0x3f8000003d3d7423 */ /* 0x002fe20000000004 */
[----:B--2---:R-:W-:Y:S01]  /*6b40*/  FFMA R59, R62, R35, 1 ;  /* 0x3f8000003e3b7423 */ /* 0x004fe20000000023 */
[----:B------:R-:W-:Y:S06]  /*6b50*/  @P2 BRA `(.L_x_115) ;  /* 0x0000000000142947 */ /* 0x000fec0003800000 */
[----:B------:R-:W-:Y:S02]  /*6b60*/  MOV R0, R63 ;  /* 0x0000003f00007202 */ /* 0x000fe40000000f00 */
[----:B------:R-:W-:-:S07]  /*6b70*/  MOV R4, 0x6b90 ;  /* 0x00006b9000047802 */ /* 0x000fce0000000f00 */
[----:B------:R-:W-:Y:S05]  /*6b80*/  CALL.REL.NOINC `($__internal_0_$__cuda_sm20_rcp_rn_f32_slowpath) ;  /* 0x0000008c00d07944 */ /* 0x000fea0003c00000 */
[----:B------:R-:W-:Y:S01]  /*6b90*/  IMAD.MOV.U32 R40, RZ, RZ, R0 ;  /* 0x000000ffff287224 */ /* 0x000fe200078e0000 */
[----:B------:R-:W-:Y:S06]  /*6ba0*/  BRA `(.L_x_116) ;  /* 0x0000000000107947 */ /* 0x000fec0003800000 */
.L_x_115:
[----:B------:R-:W1:Y:S02]  /*6bb0*/  MUFU.RCP R40, R63 ;  /* 0x0000003f00287308 */ /* 0x000e640000001000 */
[----:B-1----:R-:W-:-:S04]  /*6bc0*/  FFMA R0, R63, R40, -1 ;  /* 0xbf8000003f007423 */ /* 0x002fc80000000028 */
[----:B------:R-:W-:-:S04]  /*6bd0*/  FADD.FTZ R3, -R0, -RZ ;  /* 0x800000ff00037221 */ /* 0x000fc80000010100 */
[----:B------:R-:W-:-:S07]  /*6be0*/  FFMA R40, R40, R3, R40 ;  /* 0x0000000328287223 */ /* 0x000fce0000000028 */
.L_x_116:
[----:B------:R-:W-:Y:S05]  /*6bf0*/  BSYNC B1 ;  /* 0x0000000000017941 */ /* 0x000fea0003800000 */
.L_x_114:
        /* <DEDUP_REMOVED lines=10> */
.L_x_118:
[----:B------:R-:W1:Y:S02]  /*6ca0*/  MUFU.RCP R43, R56 ;  /* 0x00000038002b7308 */ /* 0x000e640000001000 */
[----:B-1----:R-:W-:-:S04]  /*6cb0*/  FFMA R0, R56, R43, -1 ;  /* 0xbf80000038007423 */ /* 0x002fc8000000002b */
[----:B------:R-:W-:-:S04]  /*6cc0*/  FADD.FTZ R0, -R0, -RZ ;  /* 0x800000ff00007221 */ /* 0x000fc80000010100 */
[----:B------:R-:W-:-:S07]  /*6cd0*/  FFMA R43, R43, R0, R43 ;  /* 0x000000002b2b7223 */ /* 0x000fce000000002b */
.L_x_119:
[----:B------:R-:W-:Y:S05]  /*6ce0*/  BSYNC B1 ;  /* 0x0000000000017941 */ /* 0x000fea0003800000 */
.L_x_117:
        /* <DEDUP_REMOVED lines=10> */
.L_x_121:
[----:B------:R-:W1:Y:S02]  /*6d90*/  MUFU.RCP R42, R57 ;  /* 0x00000039002a7308 */ /* 0x000e640000001000 */
[----:B-1----:R-:W-:-:S04]  /*6da0*/  FFMA R0, R57, R42, -1 ;  /* 0xbf80000039007423 */ /* 0x002fc8000000002a */
[----:B------:R-:W-:-:S04]  /*6db0*/  FADD.FTZ R3, -R0, -RZ ;  /* 0x800000ff00037221 */ /* 0x000fc80000010100 */
[----:B------:R-:W-:-:S07]  /*6dc0*/  FFMA R42, R42, R3, R42 ;  /* 0x000000032a2a7223 */ /* 0x000fce000000002a */
.L_x_122:
[----:B------:R-:W-:Y:S05]  /*6dd0*/  BSYNC B1 ;  /* 0x0000000000017941 */ /* 0x000fea0003800000 */
.L_x_120:
        /* <DEDUP_REMOVED lines=10> */
.L_x_124:
[----:B------:R-:W1:Y:S02]  /*6e80*/  MUFU.RCP R45, R64 ;  /* 0x00000040002d7308 */ /* 0x000e640000001000 */
[----:B-1----:R-:W-:-:S04]  /*6e90*/  FFMA R0, R64, R45, -1 ;  /* 0xbf80000040007423 */ /* 0x002fc8000000002d */
[----:B------:R-:W-:-:S04]  /*6ea0*/  FADD.FTZ R0, -R0, -RZ ;  /* 0x800000ff00007221 */ /* 0x000fc80000010100 */
[----:B------:R-:W-:-:S07]  /*6eb0*/  FFMA R45, R45, R0, R45 ;  /* 0x000000002d2d7223 */ /* 0x000fce000000002d */
.L_x_125:
[----:B------:R-:W-:Y:S05]  /*6ec0*/  BSYNC B1 ;  /* 0x0000000000017941 */ /* 0x000fea0003800000 */
.L_x_123:
        /* <DEDUP_REMOVED lines=10> */
.L_x_127:
[----:B------:R-:W1:Y:S02]  /*6f70*/  MUFU.RCP R44, R65 ;  /* 0x00000041002c7308 */ /* 0x000e640000001000 */
[----:B-1----:R-:W-:-:S04]  /*6f80*/  FFMA R0, R65, R44, -1 ;  /* 0xbf80000041007423 */ /* 0x002fc8000000002c */
[----:B------:R-:W-:-:S04]  /*6f90*/  FADD.FTZ R3, -R0, -RZ ;  /* 0x800000ff00037221 */ /* 0x000fc80000010100 */
[----:B------:R-:W-:-:S07]  /*6fa0*/  FFMA R44, R44, R3, R44 ;  /* 0x000000032c2c7223 */ /* 0x000fce000000002c */
.L_x_128:
[----:B------:R-:W-:Y:S05]  /*6fb0*/  BSYNC B1 ;  /* 0x0000000000017941 */ /* 0x000fea0003800000 */
.L_x_126:
        /* <DEDUP_REMOVED lines=10> */
.L_x_130:
[----:B------:R-:W1:Y:S02]  /*7060*/  MUFU.RCP R47, R60 ;  /* 0x0000003c002f7308 */ /* 0x000e640000001000 */
[----:B-1----:R-:W-:-:S04]  /*7070*/  FFMA R0, R60, R47, -1 ;  /* 0xbf8000003c007423 */ /* 0x002fc8000000002f */
[----:B------:R-:W-:-:S04]  /*7080*/  FADD.FTZ R0, -R0, -RZ ;  /* 0x800000ff00007221 */ /* 0x000fc80000010100 */
[----:B------:R-:W-:-:S07]  /*7090*/  FFMA R47, R47, R0, R47 ;  /* 0x000000002f2f7223 */ /* 0x000fce000000002f */
.L_x_131:
[----:B------:R-:W-:Y:S05]  /*70a0*/  BSYNC B1 ;  /* 0x0000000000017941 */ /* 0x000fea0003800000 */
.L_x_129:
        /* <DEDUP_REMOVED lines=10> */
.L_x_133:
[----:B------:R-:W1:Y:S02]  /*7150*/  MUFU.RCP R46, R67 ;  /* 0x00000043002e7308 */ /* 0x000e640000001000 */
[----:B-1----:R-:W-:-:S04]  /*7160*/  FFMA R0, R67, R46, -1 ;  /* 0xbf80000043007423 */ /* 0x002fc8000000002e */
[----:B------:R-:W-:-:S04]  /*7170*/  FADD.FTZ R3, -R0, -RZ ;  /* 0x800000ff00037221 */ /* 0x000fc80000010100 */
[----:B------:R-:W-:-:S07]  /*7180*/  FFMA R46, R46, R3, R46 ;  /* 0x000000032e2e7223 */ /* 0x000fce000000002e */
.L_x_134:
[----:B------:R-:W-:Y:S05]  /*7190*/  BSYNC B1 ;  /* 0x0000000000017941 */ /* 0x000fea0003800000 */
.L_x_132:
        /* <DEDUP_REMOVED lines=10> */
.L_x_136:
[----:B------:R-:W1:Y:S02]  /*7240*/  MUFU.RCP R49, R66 ;  /* 0x0000004200317308 */ /* 0x000e640000001000 */
[----:B-1----:R-:W-:-:S04]  /*7250*/  FFMA R0, R66, R49, -1 ;  /* 0xbf80000042007423 */ /* 0x002fc80000000031 */
[----:B------:R-:W-:-:S04]  /*7260*/  FADD.FTZ R0, -R0, -RZ ;  /* 0x800000ff00007221 */ /* 0x000fc80000010100 */
[----:B------:R-:W-:-:S07]  /*7270*/  FFMA R49, R49, R0, R49 ;  /* 0x0000000031317223 */ /* 0x000fce0000000031 */
.L_x_137:
[----:B------:R-:W-:Y:S05]  /*7280*/  BSYNC B1 ;  /* 0x0000000000017941 */ /* 0x000fea0003800000 */
.L_x_135:
        /* <DEDUP_REMOVED lines=10> */
.L_x_139:
[----:B------:R-:W1:Y:S02]  /*7330*/  MUFU.RCP R48, R53 ;  /* 0x0000003500307308 */ /* 0x000e640000001000 */
[----:B-1----:R-:W-:-:S04]  /*7340*/  FFMA R0, R53, R48, -1 ;  /* 0xbf80000035007423 */ /* 0x002fc80000000030 */
[----:B------:R-:W-:-:S04]  /*7350*/  FADD.FTZ R3, -R0, -RZ ;  /* 0x800000ff00037221 */ /* 0x000fc80000010100 */
[----:B------:R-:W-:-:S07]  /*7360*/  FFMA R48, R48, R3, R48 ;  /* 0x0000000330307223 */ /* 0x000fce0000000030 */
.L_x_140:
[----:B------:R-:W-:Y:S05]  /*7370*/  BSYNC B1 ;  /* 0x0000000000017941 */ /* 0x000fea0003800000 */
.L_x_138:
        /* <DEDUP_REMOVED lines=10> */
.L_x_142:
[----:B------:R-:W1:Y:S02]  /*7420*/  MUFU.RCP R51, R52 ;  /* 0x0000003400337308 */ /* 0x000e640000001000 */
[----:B-1----:R-:W-:-:S04]  /*7430*/  FFMA R0, R52, R51, -1 ;  /* 0xbf80000034007423 */ /* 0x002fc80000000033 */
[----:B------:R-:W-:-:S04]  /*7440*/  FADD.FTZ R0, -R0, -RZ ;  /* 0x800000ff00007221 */ /* 0x000fc80000010100 */
[----:B------:R-:W-:-:S07]  /*7450*/  FFMA R51, R51, R0, R51 ;  /* 0x0000000033337223 */ /* 0x000fce0000000033 */
.L_x_143:
[----:B------:R-:W-:Y:S05]  /*7460*/  BSYNC B1 ;  /* 0x0000000000017941 */ /* 0x000fea0003800000 */
.L_x_141:
        /* <DEDUP_REMOVED lines=10> */
.L_x_145:
[----:B------:R-:W1:Y:S02]  /*7510*/  MUFU.RCP R50, R69 ;  /* 0x0000004500327308 */ /* 0x000e640000001000 */
[----:B-1----:R-:W-:-:S04]  /*7520*/  FFMA R0, R69, R50, -1 ;  /* 0xbf80000045007423 */ /* 0x002fc80000000032 */
[----:B------:R-:W-:-:S04]  /*7530*/  FADD.FTZ R3, -R0, -RZ ;  /* 0x800000ff00037221 */ /* 0x000fc80000010100 */
[----:B------:R-:W-:-:S07]  /*7540*/  FFMA R50, R50, R3, R50 ;  /* 0x0000000332327223 */ /* 0x000fce0000000032 */
.L_x_146:
[----:B------:R-:W-:Y:S05]  /*7550*/  BSYNC B1 ;  /* 0x0000000000017941 */ /* 0x000fea0003800000 */
.L_x_144:
        /* <DEDUP_REMOVED lines=10> */
.L_x_148:
[----:B------:R-:W1:Y:S02]  /*7600*/  MUFU.RCP R53, R54 ;  /* 0x0000003600357308 */ /* 0x000e640000001000 */
[----:B-1----:R-:W-:-:S04]  /*7610*/  FFMA R0, R54, R53, -1 ;  /* 0xbf80000036007423 */ /* 0x002fc80000000035 */
[----:B------:R-:W-:-:S04]  /*7620*/  FADD.FTZ R0, -R0, -RZ ;  /* 0x800000ff00007221 */ /* 0x000fc80000010100 */
[----:B------:R-:W-:-:S07]  /*7630*/  FFMA R53, R53, R0, R53 ;  /* 0x0000000035357223 */ /* 0x000fce0000000035 */
.L_x_149:
[----:B------:R-:W-:Y:S05]  /*7640*/  BSYNC B1 ;  /* 0x0000000000017941 */ /* 0x000fea0003800000 */
.L_x_147:
        /* <DEDUP_REMOVED lines=10> */
.L_x_151:
[----:B------:R-:W1:Y:S02]  /*76f0*/  MUFU.RCP R52, R55 ;  /* 0x0000003700347308 */ /* 0x000e640000001000 */
[----:B-1----:R-:W-:-:S04]  /*7700*/  FFMA R0, R55, R52, -1 ;  /* 0xbf80000037007423 */ /* 0x002fc80000000034 */
[----:B------:R-:W-:-:S04]  /*7710*/  FADD.FTZ R3, -R0, -RZ ;  /* 0x800000ff00037221 */ /* 0x000fc80000010100 */
[----:B------:R-:W-:-:S07]  /*7720*/  FFMA R52, R52, R3, R52 ;  /* 0x0000000334347223 */ /* 0x000fce0000000034 */
.L_x_152:
[----:B------:R-:W-:Y:S05]  /*7730*/  BSYNC B1 ;  /* 0x0000000000017941 */ /* 0x000fea0003800000 */
.L_x_150:
        /* <DEDUP_REMOVED lines=10> */
.L_x_154:
[----:B------:R-:W1:Y:S02]  /*77e0*/  MUFU.RCP R55, R58 ;  /* 0x0000003a00377308 */ /* 0x000e640000001000 */
[----:B-1----:R-:W-:-:S04]  /*77f0*/  FFMA R0, R58, R55, -1 ;  /* 0xbf8000003a007423 */ /* 0x002fc80000000037 */
[----:B------:R-:W-:-:S04]  /*7800*/  FADD.FTZ R0, -R0, -RZ ;  /* 0x800000ff00007221 */ /* 0x000fc80000010100 */
[----:B------:R-:W-:-:S07]  /*7810*/  FFMA R55, R55, R0, R55 ;  /* 0x0000000037377223 */ /* 0x000fce0000000037 */
.L_x_155:
[----:B------:R-:W-:Y:S05]  /*7820*/  BSYNC B1 ;  /* 0x0000000000017941 */ /* 0x000fea0003800000 */
.L_x_153:
        /* <DEDUP_REMOVED lines=10> */
.L_x_157:
[----:B------:R-:W1:Y:S02]  /*78d0*/  MUFU.RCP R54, R61 ;  /* 0x0000003d00367308 */ /* 0x000e640000001000 */
[----:B-1----:R-:W-:-:S04]  /*78e0*/  FFMA R0, R61, R54, -1 ;  /* 0xbf8000003d007423 */ /* 0x002fc80000000036 */
[----:B------:R-:W-:-:S04]  /*78f0*/  FADD.FTZ R3, -R0, -RZ ;  /* 0x800000ff00037221 */ /* 0x000fc80000010100 */
[----:B------:R-:W-:-:S07]  /*7900*/  FFMA R54, R54, R3, R54 ;  /* 0x0000000336367223 */ /* 0x000fce0000000036 */
.L_x_158:
[----:B------:R-:W-:Y:S05]  /*7910*/  BSYNC B1 ;  /* 0x0000000000017941 */ /* 0x000fea0003800000 */
.L_x_156:
        /* <DEDUP_REMOVED lines=8> */
[----:B------:R-:W-:Y:S05]  /*79a0*/  BRA `(.L_x_161) ;  /* 0x0000000000107947 */ /* 0x000fea0003800000 */
.L_x_160:
[----:B------:R-:W1:Y:S02]  /*79b0*/  MUFU.RCP R0, R59 ;  /* 0x0000003b00007308 */ /* 0x000e640000001000 */
[----:B-1----:R-:W-:-:S04]  /*79c0*/  FFMA R3, R59, R0, -1 ;  /* 0xbf8000003b037423 */ /* 0x002fc80000000000 */
[----:B------:R-:W-:-:S04]  /*79d0*/  FADD.FTZ R3, -R3, -RZ ;  /* 0x800000ff03037221 */ /* 0x000fc80000010100 */
[----:B------:R-:W-:-:S07]  /*79e0*/  FFMA R0, R0, R3, R0 ;  /* 0x0000000300007223 */ /* 0x000fce0000000000 */
.L_x_161:
[----:B------:R-:W-:Y:S05]  /*79f0*/  BSYNC B1 ;  /* 0x0000000000017941 */ /* 0x000fea0003800000 */
.L_x_159:
        /* <DEDUP_REMOVED lines=16> */
[----:B------:R-:W-:-:S02]  /*7b00*/  F2FP.SATFINITE.E4M3.F32.PACK_AB_MERGE_C R43, R43, R40, RZ ;  /* 0x000000282b2b723e */ /* 0x000fc400048070ff */
[----:B------:R-:W-:Y:S02]  /*7b10*/  F2FP.SATFINITE.E4M3.F32.PACK_AB_MERGE_C R45, R45, R42, RZ ;  /* 0x0000002a2d2d723e */ /* 0x000fe400048070ff */
[----:B------:R-:W-:Y:S02]  /*7b20*/  F2FP.SATFINITE.E4M3.F32.PACK_AB_MERGE_C R47, R47, R44, RZ ;  /* 0x0000002c2f2f723e */ /* 0x000fe400048070ff */
[----:B------:R-:W-:Y:S02]  /*7b30*/  F2FP.SATFINITE.E4M3.F32.PACK_AB_MERGE_C R49, R49, R46, RZ ;  /* 0x0000002e3131723e */ /* 0x000fe400048070ff */
[----:B------:R-:W-:Y:S02]  /*7b40*/  F2FP.SATFINITE.E4M3.F32.PACK_AB_MERGE_C R48, R51, R48, RZ ;  /* 0x000000303330723e */ /* 0x000fe400048070ff */
[----:B------:R-:W-:Y:S02]  /*7b50*/  F2FP.SATFINITE.E4M3.F32.PACK_AB_MERGE_C R50, R53, R50, RZ ;  /* 0x000000323532723e */ /* 0x000fe400048070ff */
[----:B------:R-:W-:-:S02]  /*7b60*/  F2FP.SATFINITE.E4M3.F32.PACK_AB_MERGE_C R52, R55, R52, RZ ;  /* 0x000000343734723e */ /* 0x000fc400048070ff */
[----:B------:R-:W-:Y:S01]  /*7b70*/  F2FP.SATFINITE.E4M3.F32.PACK_AB_MERGE_C R54, R3, R54, RZ ;  /* 0x000000360336723e */ /* 0x000fe200048070ff */
[----:B------:R-:W-:Y:S06]  /*7b80*/  @P5 BRA `(.L_x_162) ;  /* 0x0000000000045947 */ /* 0x000fec0003800000 */
[----:B------:R-:W-:-:S04]  /*7b90*/  DEPBAR.LE SB0, 0x1 ;  /* 0x000080400000791a */ /* 0x000fc80000000000 */
.L_x_162:
[----:B------:R-:W-:Y:S05]  /*7ba0*/  WARPSYNC.ALL ;  /* 0x0000000000007948 */ /* 0x000fea0003800000 */
[----:B------:R-:W-:Y:S06]  /*7bb0*/  BAR.SYNC.DEFER_BLOCKING 0x1, 0x100 ;  /* 0x0044000000007b1d */ /* 0x000fec0000010000 */
[----:B------:R-:W-:Y:S01]  /*7bc0*/  BSSY B0, `(.L_x_163) ;  /* 0x0000019000007945 */ /* 0x000fe20003800000 */
        /* <DEDUP_REMOVED lines=18> */
[----:B------:R-:W-:Y:S02]  /*7cf0*/  UIADD3 UR4, UR50, 0x5100, URZ ;  /* 0x0000510032047890 */ /* 0x000fe4000fffe03f */
[----:B------:R-:W-:Y:S01]  /*7d00*/  UIADD3.X UR9, URZ, UR43, URZ, UP0, !UPT ;  /* 0x0000002b3f097290 */ /* 0x000fe200087fe43f */
[----:B------:R-:W-:Y:S01]  /*7d10*/  UMOV UR5, UR45 ;  /* 0x0000002d00057c82 */ /* 0x000fe20008000000 */
[----:B------:R-:W-:-:S07]  /*7d20*/  UMOV UR7, UR47 ;  /* 0x0000002f00077c82 */ /* 0x000fce0008000000 */
[----:B------:R1:W-:Y:S02]  /*7d30*/  UTMASTG.3D [UR4], [UR8] ;  /* 0x00000004080073b5 */ /* 0x0003e40008010000 */
[----:B-1----:R0:W-:Y:S02]  /*7d40*/  UTMACMDFLUSH ;  /* 0x00000000000079b7 */ /* 0x0021e40000000000 */
.L_x_164:
[----:B------:R-:W-:Y:S05]  /*7d50*/  BSYNC B0 ;  /* 0x0000000000007941 */ /* 0x000fea0003800000 */
.L_x_163:
[----:B------:R-:W-:Y:S04]  /*7d60*/  BSSY B0, `(.L_x_165) ;  /* 0x000002e000007945 */ /* 0x000fe80003800000 */
[----:B------:R-:W-:Y:S05]  /*7d70*/  @P0 BRA `(.L_x_166) ;  /* 0x0000000000b00947 */ /* 0x000fea0003800000 */
[----:B------:R-:W-:-:S13]  /*7d80*/  ISETP.NE.AND P3, PT, R93, 0x3, PT ;  /* 0x000000035d00780c */ /* 0x000fda0003f65270 */
[----:B------:R-:W-:Y:S05]  /*7d90*/  @!P3 BRA `(.L_x_167) ;  /* 0x000000000004b947 */ /* 0x000fea0003800000 */
[----:B------:R-:W-:Y:S01]  /*7da0*/  BPT.TRAP 0x1 ;  /* 0x000000040000795c */ /* 0x000fe20000300000 */
.L_x_167:
[----:B------:R-:W-:Y:S01]  /*7db0*/  LEA R13, R107, UR50, 0x3 ;  /* 0x000000326b0d7c11 */ /* 0x000fe2000f8e18ff */
[----:B------:R-:W-:Y:S01]  /*7dc0*/  BSSY B1, `(.L_x_168) ;  /* 0x0000004000017945 */ /* 0x000fe20003800000 */
[----:B------:R-:W-:-:S04]  /*7dd0*/  SHF.L.U32 R0, R106, 0x1f, RZ ;  /* 0x0000001f6a007819 */ /* 0x000fc800000006ff */
[----:B------:R-:W1:Y:S02]  /*7de0*/  SYNCS.PHASECHK.TRANS64.TRYWAIT P2, [R13+URZ+0xa0], R0 ;  /* 0x0000a0000d0075a7 */ /* 0x000e64000804017f */
[----:B-1----:R-:W-:Y:S05]  /*7df0*/  @!P2 BRA `(.L_x_169) ;  /* 0x000000740050a947 */ /* 0x002fea0003800000 */
.L_x_367:
[----:B------:R-:W-:Y:S05]  /*7e00*/  BSYNC B1 ;  /* 0x0000000000017941 */ /* 0x000fea0003800000 */
.L_x_168:
[----:B------:R-:W-:Y:S04]  /*7e10*/  BSSY B1, `(.L_x_170) ;  /* 0x0000011000017945 */ /* 0x000fe80003800000 */
[----:B------:R-:W-:Y:S05]  /*7e20*/  @P1 BRA `(.L_x_171) ;  /* 0x00000000003c1947 */ /* 0x000fea0003800000 */
[----:B------:R-:W-:-:S05]  /*7e30*/  IMAD R14, R107, 0x1000, R10 ;  /* 0x000010006b0e7824 */ /* 0x000fca00078e020a */
[----:B------:R-:W-:Y:S01]  /*7e40*/  IADD3 R3, R14, UR50, RZ ;  /* 0x000000320e037c10 */ /* 0x000fe2000fffe0ff */
[----:B------:R-:W-:Y:S03]  /*7e50*/  LDS.U16 R9, [R14+UR50+0x200] ;  /* 0x000200320e097984 */ /* 0x000fe60008000400 */
[----:B------:R-:W-:Y:S01]  /*7e60*/  IADD3 R15, R3, R12, RZ ;  /* 0x0000000c030f7210 */ /* 0x000fe20007ffe0ff */
[----:B-1----:R-:W1:Y:S04]  /*7e70*/  LDS.U16 R0, [R14+UR50+0x100] ;  /* 0x000100320e007984 */ /* 0x002e680008000400 */
[----:B------:R-:W-:Y:S04]  /*7e80*/  LDS.U16 R8, [R14+UR50+0x208] ;  /* 0x000208320e087984 */ /* 0x000fe80008000400 */
[----:B------:R-:W2:Y:S04]  /*7e90*/  LDS.U16 R3, [R14+UR50+0x108] ;  /* 0x000108320e037984 */ /* 0x000ea80008000400 */
[----:B------:R-:W-:Y:S04]  /*7ea0*/  LDS.U16 R7, [R15+0x200] ;  /* 0x000200000f077984 */ /* 0x000fe80000000400 */
[----:B------:R-:W3:Y:S04]  /*7eb0*/  LDS.U16 R4, [R15+0x100] ;  /* 0x000100000f047984 */ /* 0x000ee80000000400 */
[----:B------:R-:W-:Y:S04]  /*7ec0*/  LDS.U16 R6, [R15+0x208] ;  /* 0x000208000f067984 */ /* 0x000fe80000000400 */
[----:B------:R-:W4:Y:S01]  /*7ed0*/  LDS.U16 R5, [R15+0x108] ;  /* 0x000108000f057984 */ /* 0x000f220000000400 */
[----:B-1----:R-:W-:-:S02]  /*7ee0*/  PRMT R9, R0, 0x5410, R9 ;  /* 0x0000541000097816 */ /* 0x002fc40000000009 */
[----:B--2---:R-:W-:Y:S02]  /*7ef0*/  PRMT R8, R3, 0x5410, R8 ;  /* 0x0000541003087816 */ /* 0x004fe40000000008 */
[----:B---3--:R-:W-:Y:S02]  /*7f00*/  PRMT R7, R4, 0x5410, R7 ;  /* 0x0000541004077816 */ /* 0x008fe40000000007 */
[----:B----4-:R-:W-:-:S07]  /*7f10*/  PRMT R6, R5, 0x5410, R6 ;  /* 0x0000541005067816 */ /* 0x010fce0000000006 */
.L_x_171:
[----:B------:R-:W-:Y:S05]  /*7f20*/  BSYNC B1 ;  /* 0x0000000000017941 */ /* 0x000fea0003800000 */
.L_x_170:
        /* <DEDUP_REMOVED lines=8> */
.L_x_172:
[----:B------:R-:W3:Y:S01]  /*7fb0*/  S2R R3, SR_CgaCtaId ;  /* 0x0000000000037919 */ /* 0x000ee20000008800 */
[----:B-1----:R-:W-:Y:S02]  /*7fc0*/  IADD3 R0, R13, 0xc0, RZ ;  /* 0x000000c00d007810 */ /* 0x002fe40007ffe0ff */
[----:B------:R-:W-:-:S04]  /*7fd0*/  IADD3 R107, R107, 0x1, RZ ;  /* 0x000000016b6b7810 */ /* 0x000fc80007ffe0ff */
[----:B------:R-:W-:-:S04]  /*7fe0*/  ISETP.NE.AND P2, PT, R107, 0x4, PT ;  /* 0x000000046b00780c */ /* 0x000fc80003f45270 */
[----:B------:R-:W-:Y:S02]  /*7ff0*/  SEL R107, R107, RZ, P2 ;  /* 0x000000ff6b6b7207 */ /* 0x000fe40001000000 */
[----:B---3--:R-:W-:Y:S02]  /*8000*/  PRMT R0, R3, 0x654, R0 ;  /* 0x0000065403007816 */ /* 0x008fe40000000000 */
[----:B------:R-:W-:Y:S02]  /*8010*/  SEL R3, RZ, 0x1, P2 ;  /* 0x00000001ff037807 */ /* 0x000fe40001000000 */
[----:B--2---:R1:W-:Y:S02]  /*8020*/  SYNCS.ARRIVE.TRANS64.RED.A1T0 RZ, [R0+URZ], RZ ;  /* 0x000000ff00ff79a7 */ /* 0x0043e4000810043f */
[----:B------:R-:W-:-:S07]  /*8030*/  LOP3.LUT R106, R106, R3, RZ, 0x3c, !PT ;  /* 0x000000036a6a7212 */ /* 0x000fce00078e3cff */
.L_x_166:
[----:B------:R-:W-:Y:S05]  /*8040*/  BSYNC B0 ;  /* 0x0000000000007941 */ /* 0x000fea0003800000 */
.L_x_165:
        /* <DEDUP_REMOVED lines=136> */
[----:B------:R-:W-:Y:S01]  /*88d0*/  SHF.L.U32 R37, R37, 0x17, RZ ;  /* 0x0000001725257819 */ /* 0x000fe200000006ff */
[----:B--2---:R-:W-:Y:S01]  /*88e0*/  FFMA R63, R0, R5, 1 ;  /* 0x3f800000003f7423 */ /* 0x004fe20000000005 */
[----:B------:R-:W-:Y:S01]  /*88f0*/  FFMA R53, -R28, 1.925963033500011079e-08, R53 ;  /* 0x32a570601c357823 */ /* 0x000fe20000000135 */
[----:B------:R-:W-:Y:S01]  /*8900*/  FADD R0, R61, -12583039 ;  /* 0xcb40007f3d007421 */ /* 0x000fe20000000000 */
[----:B------:R3:W2:Y:S01]  /*8910*/  MUFU.EX2 R3, R56 ;  /* 0x0000003800037308 */ /* 0x0006a20000000800 */
[----:B-1----:R-:W-:Y:S01]  /*8920*/  FADD R50, R58, -12583039 ;  /* 0xcb40007f3a327421 */ /* 0x002fe20000000000 */
[----:B------:R-:W-:Y:S01]  /*8930*/  FADD R5, R59, -12583039 ;  /* 0xcb40007f3b057421 */ /* 0x000fe20000000000 */
[----:B------:R-:W-:Y:S01]  /*8940*/  SHF.L.U32 R54, R54, 0x17, RZ ;  /* 0x0000001736367819 */ /* 0x000fe200000006ff */
[----:B------:R-:W-:-:S02]  /*8950*/  IMAD.SHL.U32 R58, R58, 0x800000, RZ ;  /* 0x008000003a3a7824 */ /* 0x000fc400078e00ff */
[----:B------:R-:W-:Y:S01]  /*8960*/  FFMA R60, -R31, 1.4426950216293334961, -R50 ;  /* 0x3fb8aa3b1f3c7823 */ /* 0x000fe20000000932 */
[----:B------:R-:W-:Y:S01]  /*8970*/  SHF.L.U32 R55, R55, 0x17, RZ ;  /* 0x0000001737377819 */ /* 0x000fe200000006ff */
[----:B------:R-:W-:Y:S01]  /*8980*/  IMAD.SHL.U32 R48, R48, 0x800000, RZ ;  /* 0x0080000030307824 */ /* 0x000fe200078e00ff */
[----:B------:R4:W1:Y:S01]  /*8990*/  MUFU.EX2 R50, R57 ;  /* 0x0000003900327308 */ /* 0x0008620000000800 */
[----:B---3--:R-:W-:Y:S01]  /*89a0*/  FFMA R56, R35, R36, 1 ;  /* 0x3f80000023387423 */ /* 0x008fe20000000024 */
[----:B------:R-:W-:Y:S01]  /*89b0*/  FADD R35, R62, -12583039 ;  /* 0xcb40007f3e237421 */ /* 0x000fe20000000000 */
[----:B------:R-:W-:Y:S01]  /*89c0*/  FFMA R60, -R31, 1.925963033500011079e-08, R60 ;  /* 0x32a570601f3c7823 */ /* 0x000fe2000000013c */
[----:B------:R-:W-:Y:S01]  /*89d0*/  IADD3 R36, R63, 0x1800000, RZ ;  /* 0x018000003f247810 */ /* 0x000fe20007ffe0ff */
[----:B------:R-:W-:Y:S01]  /*89e0*/  BSSY B1, `(.L_x_173) ;  /* 0x000002f000017945 */ /* 0x000fe20003800000 */
[C---:B------:R-:W-:Y:S01]  /*89f0*/  FFMA R35, -R34.reuse, 1.4426950216293334961, -R35 ;  /* 0x3fb8aa3b22237823 */ /* 0x040fe20000000923 */
[----:B------:R-:W-:Y:S01]  /*8a00*/  SHF.L.U32 R59, R59, 0x17, RZ ;  /* 0x000000173b3b7819 */ /* 0x000fe200000006ff */
[----:B------:R3:W-:Y:S01]  /*8a10*/  MUFU.EX2 R52, R53 ;  /* 0x0000003500347308 */ /* 0x0007e20000000800 */
        /* <DEDUP_REMOVED lines=14> */
[----:B------:R-:W-:Y:S01]  /*8b00*/  FFMA R64, R38, R39, 1 ;  /* 0x3f80000026407423 */ /* 0x000fe20000000027 */
[----:B------:R1:W3:Y:S01]  /*8b10*/  MUFU.EX2 R5, R60 ;  /* 0x0000003c00057308 */ /* 0x0002e20000000800 */
[----:B------:R-:W-:Y:S01]  /*8b20*/  SHF.L.U32 R46, R46, 0x17, RZ ;  /* 0x000000172e2e7819 */ /* 0x000fe200000006ff */
[----:B------:R-:W-:Y:S01]  /*8b30*/  FFMA R65, R40, R41, 1 ;  /* 0x3f80000028417423 */ /* 0x000fe20000000029 */
[----:B------:R-:W-:Y:S01]  /*8b40*/  SHF.L.U32 R51, R51, 0x17, RZ ;  /* 0x0000001733337819 */ /* 0x000fe200000006ff */
[----:B------:R-:W-:Y:S01]  /*8b50*/  FFMA R67, R44, R45, 1 ;  /* 0x3f8000002c437423 */ /* 0x000fe2000000002d */
[----:B------:R-:W-:-:S02]  /*8b60*/  SHF.L.U32 R61, R61, 0x17, RZ ;  /* 0x000000173d3d7819 */ /* 0x000fc400000006ff */
[----:B------:R-:W-:Y:S01]  /*8b70*/  SHF.L.U32 R62, R62, 0x17, RZ ;  /* 0x000000173e3e7819 */ /* 0x000fe200000006ff */
[----:B------:R4:W5:Y:S01]  /*8b80*/  MUFU.EX2 R0, R53 ;  /* 0x0000003500007308 */ /* 0x0009620000000800 */
[----:B-1----:R-:W-:Y:S01]  /*8b90*/  FFMA R60, R42, R43, 1 ;  /* 0x3f8000002a3c7423 */ /* 0x002fe2000000002b */
[----:B--2---:R-:W-:Y:S01]  /*8ba0*/  FFMA R66, R46, R47, 1 ;  /* 0x3f8000002e427423 */ /* 0x004fe2000000002f */
[----:B------:R-:W-:-:S05]  /*8bb0*/  FFMA R52, R51, R52, 1 ;  /* 0x3f80000033347423 */ /* 0x000fca0000000034 */
        /* <DEDUP_REMOVED lines=13> */
.L_x_174:
[----:B------:R-:W1:Y:S02]  /*8c90*/  MUFU.RCP R40, R63 ;  /* 0x0000003f00287308 */ /* 0x000e640000001000 */
[----:B-1----:R-:W-:-:S04]  /*8ca0*/  FFMA R0, R63, R40, -1 ;  /* 0xbf8000003f007423 */ /* 0x002fc80000000028 */
[----:B------:R-:W-:-:S04]  /*8cb0*/  FADD.FTZ R3, -R0, -RZ ;  /* 0x800000ff00037221 */ /* 0x000fc80000010100 */
[----:B------:R-:W-:-:S07]  /*8cc0*/  FFMA R40, R40, R3, R40 ;  /* 0x0000000328287223 */ /* 0x000fce0000000028 */
.L_x_175:
[----:B------:R-:W-:Y:S05]  /*8cd0*/  BSYNC B1 ;  /* 0x0000000000017941 */ /* 0x000fea0003800000 */
.L_x_173:
        /* <DEDUP_REMOVED lines=10> */
.L_x_177:
[----:B------:R-:W1:Y:S02]  /*8d80*/  MUFU.RCP R43, R56 ;  /* 0x00000038002b7308 */ /* 0x000e640000001000 */
[----:B-1----:R-:W-:-:S04]  /*8d90*/  FFMA R0, R56, R43, -1 ;  /* 0xbf80000038007423 */ /* 0x002fc8000000002b */
[----:B------:R-:W-:-:S04]  /*8da0*/  FADD.FTZ R0, -R0, -RZ ;  /* 0x800000ff00007221 */ /* 0x000fc80000010100 */
[----:B------:R-:W-:-:S07]  /*8db0*/  FFMA R43, R43, R0, R43 ;  /* 0x000000002b2b7223 */ /* 0x000fce000000002b */
.L_x_178:
[----:B------:R-:W-:Y:S05]  /*8dc0*/  BSYNC B1 ;  /* 0x0000000000017941 */ /* 0x000fea0003800000 */
.L_x_176:
        /* <DEDUP_REMOVED lines=10> */
.L_x_180:
[----:B------:R-:W1:Y:S02]  /*8e70*/  MUFU.RCP R42, R57 ;  /* 0x00000039002a7308 */ /* 0x000e640000001000 */
[----:B-1----:R-:W-:-:S04]  /*8e80*/  FFMA R0, R57, R42, -1 ;  /* 0xbf80000039007423 */ /* 0x002fc8000000002a */
[----:B------:R-:W-:-:S04]  /*8e90*/  FADD.FTZ R3, -R0, -RZ ;  /* 0x800000ff00037221 */ /* 0x000fc80000010100 */
[----:B------:R-:W-:-:S07]  /*8ea0*/  FFMA R42, R42, R3, R42 ;  /* 0x000000032a2a7223 */ /* 0x000fce000000002a */
.L_x_181:
[----:B------:R-:W-:Y:S05]  /*8eb0*/  BSYNC B1 ;  /* 0x0000000000017941 */ /* 0x000fea0003800000 */
.L_x_179:
        /* <DEDUP_REMOVED lines=10> */
.L_x_183:
[----:B------:R-:W1:Y:S02]  /*8f60*/  MUFU.RCP R45, R64 ;  /* 0x00000040002d7308 */ /* 0x000e640000001000 */
[----:B-1----:R-:W-:-:S04]  /*8f70*/  FFMA R0, R64, R45, -1 ;  /* 0xbf80000040007423 */ /* 0x002fc8000000002d */
[----:B------:R-:W-:-:S04]  /*8f80*/  FADD.FTZ R0, -R0, -RZ ;  /* 0x800000ff00007221 */ /* 0x000fc80000010100 */
[----:B------:R-:W-:-:S07]  /*8f90*/  FFMA R45, R45, R0, R45 ;  /* 0x000000002d2d7223 */ /* 0x000fce000000002d */
.L_x_184:
[----:B------:R-:W-:Y:S05]  /*8fa0*/  BSYNC B1 ;  /* 0x0000000000017941 */ /* 0x000fea0003800000 */
.L_x_182:
        /* <DEDUP_REMOVED lines=10> */
.L_x_186:
[----:B------:R-:W1:Y:S02]  /*9050*/  MUFU.RCP R44, R65 ;  /* 0x00000041002c7308 */ /* 0x000e640000001000 */
[----:B-1----:R-:W-:-:S04]  /*9060*/  FFMA R0, R65, R44, -1 ;  /* 0xbf80000041007423 */ /* 0x002fc8000000002c */
[----:B------:R-:W-:-:S04]  /*9070*/  FADD.FTZ R3, -R0, -RZ ;  /* 0x800000ff00037221 */ /* 0x000fc80000010100 */
[----:B------:R-:W-:-:S07]  /*9080*/  FFMA R44, R44, R3, R44 ;  /* 0x000000032c2c7223 */ /* 0x000fce000000002c */
.L_x_187:
[----:B------:R-:W-:Y:S05]  /*9090*/  BSYNC B1 ;  /* 0x0000000000017941 */ /* 0x000fea0003800000 */
.L_x_185:
        /* <DEDUP_REMOVED lines=10> */
.L_x_189:
[----:B------:R-:W1:Y:S02]  /*9140*/  MUFU.RCP R47, R60 ;  /* 0x0000003c002f7308 */ /* 0x000e640000001000 */
[----:B-1----:R-:W-:-:S04]  /*9150*/  FFMA R0, R60, R47, -1 ;  /* 0xbf8000003c007423 */ /* 0x002fc8000000002f */
[----:B------:R-:W-:-:S04]  /*9160*/  FADD.FTZ R0, -R0, -RZ ;  /* 0x800000ff00007221 */ /* 0x000fc80000010100 */
[----:B------:R-:W-:-:S07]  /*9170*/  FFMA R47, R47, R0, R47 ;  /* 0x000000002f2f7223 */ /* 0x000fce000000002f */
.L_x_190:
[----:B------:R-:W-:Y:S05]  /*9180*/  BSYNC B1 ;  /* 0x0000000000017941 */ /* 0x000fea0003800000 */
.L_x_188:
        /* <DEDUP_REMOVED lines=10> */
.L_x_192:
[----:B------:R-:W1:Y:S02]  /*9230*/  MUFU.RCP R46, R67 ;  /* 0x00000043002e7308 */ /* 0x000e640000001000 */
[----:B-1----:R-:W-:-:S04]  /*9240*/  FFMA R0, R67, R46, -1 ;  /* 0xbf80000043007423 */ /* 0x002fc8000000002e */
[----:B------:R-:W-:-:S04]  /*9250*/  FADD.FTZ R3, -R0, -RZ ;  /* 0x800000ff00037221 */ /* 0x000fc80000010100 */
[----:B------:R-:W-:-:S07]  /*9260*/  FFMA R46, R46, R3, R46 ;  /* 0x000000032e2e7223 */ /* 0x000fce000000002e */
.L_x_193:
[----:B------:R-:W-:Y:S05]  /*9270*/  BSYNC B1 ;  /* 0x0000000000017941 */ /* 0x000fea0003800000 */
.L_x_191:
        /* <DEDUP_REMOVED lines=10> */
.L_x_195:
[----:B------:R-:W1:Y:S02]  /*9320*/  MUFU.RCP R49, R66 ;  /* 0x0000004200317308 */ /* 0x000e640000001000 */
[----:B-1----:R-:W-:-:S04]  /*9330*/  FFMA R0, R66, R49, -1 ;  /* 0xbf80000042007423 */ /* 0x002fc80000000031 */
[----:B------:R-:W-:-:S04]  /*9340*/  FADD.FTZ R0, -R0, -RZ ;  /* 0x800000ff00007221 */ /* 0x000fc80000010100 */
[----:B------:R-:W-:-:S07]  /*9350*/  FFMA R49, R49, R0, R49 ;  /* 0x0000000031317223 */ /* 0x000fce0000000031 */
.L_x_196:
[----:B------:R-:W-:Y:S05]  /*9360*/  BSYNC B1 ;  /* 0x0000000000017941 */ /* 0x000fea0003800000 */
.L_x_194:
        /* <DEDUP_REMOVED lines=10> */
.L_x_198:
[----:B------:R-:W1:Y:S02]  /*9410*/  MUFU.RCP R48, R53 ;  /* 0x0000003500307308 */ /* 0x000e640000001000 */
[----:B-1----:R-:W-:-:S04]  /*9420*/  FFMA R0, R53, R48, -1 ;  /* 0xbf80000035007423 */ /* 0x002fc80000000030 */
[----:B------:R-:W-:-:S04]  /*9430*/  FADD.FTZ R3, -R0, -RZ ;  /* 0x800000ff00037221 */ /* 0x000fc80000010100 */
[----:B------:R-:W-:-:S07]  /*9440*/  FFMA R48, R48, R3, R48 ;  /* 0x0000000330307223 */ /* 0x000fce0000000030 */
.L_x_199:
[----:B------:R-:W-:Y:S05]  /*9450*/  BSYNC B1 ;  /* 0x0000000000017941 */ /* 0x000fea0003800000 */
.L_x_197:
        /* <DEDUP_REMOVED lines=10> */
.L_x_201:
[----:B------:R-:W1:Y:S02]  /*9500*/  MUFU.RCP R51, R52 ;  /* 0x0000003400337308 */ /* 0x000e640000001000 */
[----:B-1----:R-:W-:-:S04]  /*9510*/  FFMA R0, R52, R51, -1 ;  /* 0xbf80000034007423 */ /* 0x002fc80000000033 */
[----:B------:R-:W-:-:S04]  /*9520*/  FADD.FTZ R0, -R0, -RZ ;  /* 0x800000ff00007221 */ /* 0x000fc80000010100 */
[----:B------:R-:W-:-:S07]  /*9530*/  FFMA R51, R51, R0, R51 ;  /* 0x0000000033337223 */ /* 0x000fce0000000033 */
.L_x_202:
[----:B------:R-:W-:Y:S05]  /*9540*/  BSYNC B1 ;  /* 0x0000000000017941 */ /* 0x000fea0003800000 */
.L_x_200:
        /* <DEDUP_REMOVED lines=10> */
.L_x_204:
[----:B------:R-:W1:Y:S02]  /*95f0*/  MUFU.RCP R50, R69 ;  /* 0x0000004500327308 */ /* 0x000e640000001000 */
[----:B-1----:R-:W-:-:S04]  /*9600*/  FFMA R0, R69, R50, -1 ;  /* 0xbf80000045007423 */ /* 0x002fc80000000032 */
[----:B------:R-:W-:-:S04]  /*9610*/  FADD.FTZ R3, -R0, -RZ ;  /* 0x800000ff00037221 */ /* 0x000fc80000010100 */
[----:B------:R-:W-:-:S07]  /*9620*/  FFMA R50, R50, R3, R50 ;  /* 0x0000000332327223 */ /* 0x000fce0000000032 */
.L_x_205:
[----:B------:R-:W-:Y:S05]  /*9630*/  BSYNC B1 ;  /* 0x0000000000017941 */ /* 0x000fea0003800000 */
.L_x_203:
        /* <DEDUP_REMOVED lines=10> */
.L_x_207:
[----:B------:R-:W1:Y:S02]  /*96e0*/  MUFU.RCP R53, R54 ;  /* 0x0000003600357308 */ /* 0x000e640000001000 */
[----:B-1----:R-:W-:-:S04]  /*96f0*/  FFMA R0, R54, R53, -1 ;  /* 0xbf80000036007423 */ /* 0x002fc80000000035 */
[----:B------:R-:W-:-:S04]  /*9700*/  FADD.FTZ R0, -R0, -RZ ;  /* 0x800000ff00007221 */ /* 0x000fc80000010100 */
[----:B------:R-:W-:-:S07]  /*9710*/  FFMA R53, R53, R0, R53 ;  /* 0x0000000035357223 */ /* 0x000fce0000000035 */
.L_x_208:
[----:B------:R-:W-:Y:S05]  /*9720*/  BSYNC B1 ;  /* 0x0000000000017941 */ /* 0x000fea0003800000 */
.L_x_206:
        /* <DEDUP_REMOVED lines=10> */
.L_x_210:
[----:B------:R-:W1:Y:S02]  /*97d0*/  MUFU.RCP R52, R55 ;  /* 0x0000003700347308 */ /* 0x000e640000001000 */
[----:B-1----:R-:W-:-:S04]  /*97e0*/  FFMA R0, R55, R52, -1 ;  /* 0xbf80000037007423 */ /* 0x002fc80000000034 */
[----:B------:R-:W-:-:S04]  /*97f0*/  FADD.FTZ R3, -R0, -RZ ;  /* 0x800000ff00037221 */ /* 0x000fc80000010100 */
[----:B------:R-:W-:-:S07]  /*9800*/  FFMA R52, R52, R3, R52 ;  /* 0x0000000334347223 */ /* 0x000fce0000000034 */
.L_x_211:
[----:B------:R-:W-:Y:S05]  /*9810*/  BSYNC B1 ;  /* 0x0000000000017941 */ /* 0x000fea0003800000 */
.L_x_209:
        /* <DEDUP_REMOVED lines=10> */
.L_x_213:
[----:B------:R-:W1:Y:S02]  /*98c0*/  MUFU.RCP R55, R58 ;  /* 0x0000003a00377308 */ /* 0x000e640000001000 */
[----:B-1----:R-:W-:-:S04]  /*98d0*/  FFMA R0, R58, R55, -1 ;  /* 0xbf8000003a007423 */ /* 0x002fc80000000037 */
[----:B------:R-:W-:-:S04]  /*98e0*/  FADD.FTZ R0, -R0, -RZ ;  /* 0x800000ff00007221 */ /* 0x000fc80000010100 */
[----:B------:R-:W-:-:S07]  /*98f0*/  FFMA R55, R55, R0, R55 ;  /* 0x0000000037377223 */ /* 0x000fce0000000037 */
.L_x_214:
[----:B------:R-:W-:Y:S05]  /*9900*/  BSYNC B1 ;  /* 0x0000000000017941 */ /* 0x000fea0003800000 */
.L_x_212:
        /* <DEDUP_REMOVED lines=10> */
.L_x_216:
[----:B------:R-:W1:Y:S02]  /*99b0*/  MUFU.RCP R54, R61 ;  /* 0x0000003d00367308 */ /* 0x000e640000001000 */
[----:B-1----:R-:W-:-:S04]  /*99c0*/  FFMA R0, R61, R54, -1 ;  /* 0xbf8000003d007423 */ /* 0x002fc80000000036 */
[----:B------:R-:W-:-:S04]  /*99d0*/  FADD.FTZ R3, -R0, -RZ ;  /* 0x800000ff00037221 */ /* 0x000fc80000010100 */
[----:B------:R-:W-:-:S07]  /*99e0*/  FFMA R54, R54, R3, R54 ;  /* 0x0000000336367223 */ /* 0x000fce0000000036 */
.L_x_217:
[----:B------:R-:W-:Y:S05]  /*99f0*/  BSYNC B1 ;  /* 0x0000000000017941 */ /* 0x000fea0003800000 */
.L_x_215:
        /* <DEDUP_REMOVED lines=9> */
.L_x_219:
[----:B------:R-:W1:Y:S02]  /*9a90*/  MUFU.RCP R0, R59 ;  /* 0x0000003b00007308 */ /* 0x000e640000001000 */
[----:B-1----:R-:W-:-:S04]  /*9aa0*/  FFMA R3, R59, R0, -1 ;  /* 0xbf8000003b037423 */ /* 0x002fc80000000000 */
[----:B------:R-:W-:-:S04]  /*9ab0*/  FADD.FTZ R3, -R3, -RZ ;  /* 0x800000ff03037221 */ /* 0x000fc80000010100 */
[----:B------:R-:W-:-:S07]  /*9ac0*/  FFMA R0, R0, R3, R0 ;  /* 0x0000000300007223 */ /* 0x000fce0000000000 */
.L_x_220:
[----:B------:R-:W-:Y:S05]  /*9ad0*/  BSYNC B1 ;  /* 0x0000000000017941 */ /* 0x000fea0003800000 */
.L_x_218:
        /* <DEDUP_REMOVED lines=26> */
.L_x_221:
        /* <DEDUP_REMOVED lines=27> */
.L_x_223:
[----:B------:R-:W-:Y:S05]  /*9e30*/  BSYNC B0 ;  /* 0x0000000000007941 */ /* 0x000fea0003800000 */
.L_x_222:
[----:B------:R-:W-:Y:S04]  /*9e40*/  BSSY B0, `(.L_x_224) ;  /* 0x000002f000007945 */ /* 0x000fe80003800000 */
[----:B------:R-:W-:Y:S05]  /*9e50*/  @P0 BRA `(.L_x_225) ;  /* 0x0000000000b40947 */ /* 0x000fea0003800000 */
[----:B------:R-:W-:-:S13]  /*9e60*/  ISETP.NE.AND P2, PT, R93, 0x3, PT ;  /* 0x000000035d00780c */ /* 0x000fda0003f45270 */
[----:B------:R-:W-:Y:S05]  /*9e70*/  @!P2 BRA `(.L_x_226) ;  /* 0x000000000004a947 */ /* 0x000fea0003800000 */
[----:B------:R-:W-:Y:S01]  /*9e80*/  BPT.TRAP 0x1 ;  /* 0x000000040000795c */ /* 0x000fe20000300000 */
.L_x_226:
[----:B------:R-:W-:Y:S01]  /*9e90*/  SHF.L.U32 R0, R106, 0x1f, RZ ;  /* 0x0000001f6a007819 */ /* 0x000fe200000006ff */
[----:B------:R-:W-:Y:S01]  /*9ea0*/  BSSY B1, `(.L_x_227) ;  /* 0x0000004000017945 */ /* 0x000fe20003800000 */
[----:B------:R-:W-:-:S04]  /*9eb0*/  LEA R3, R107, UR50, 0x3 ;  /* 0x000000326b037c11 */ /* 0x000fc8000f8e18ff */
[----:B------:R-:W1:Y:S02]  /*9ec0*/  SYNCS.PHASECHK.TRANS64.TRYWAIT P0, [R3+URZ+0xa0], R0 ;  /* 0x0000a000030075a7 */ /* 0x000e64000800017f */
[----:B-1----:R-:W-:Y:S05]  /*9ed0*/  @!P0 BRA `(.L_x_228) ;  /* 0x00000054002c8947 */ /* 0x002fea0003800000 */
.L_x_368:
[----:B------:R-:W-:Y:S05]  /*9ee0*/  BSYNC B1 ;  /* 0x0000000000017941 */ /* 0x000fea0003800000 */
.L_x_227:
[----:B------:R-:W-:Y:S04]  /*9ef0*/  BSSY B1, `(.L_x_229) ;  /* 0x0000011000017945 */ /* 0x000fe80003800000 */
[----:B------:R-:W-:Y:S05]  /*9f00*/  @P1 BRA `(.L_x_230) ;  /* 0x00000000003c1947 */ /* 0x000fea0003800000 */
[----:B-1----:R-:W-:-:S05]  /*9f10*/  IMAD R0, R107, 0x1000, R10 ;  /* 0x000010006b007824 */ /* 0x002fca00078e020a */
[----:B------:R-:W-:Y:S01]  /*9f20*/  IADD3 R3, R0, UR50, RZ ;  /* 0x0000003200037c10 */ /* 0x000fe2000fffe0ff */
[----:B------:R-:W-:Y:S03]  /*9f30*/  LDS.U16 R9, [R0+UR50+0x200] ;  /* 0x0002003200097984 */ /* 0x000fe60008000400 */
[----:B------:R-:W-:Y:S01]  /*9f40*/  IADD3 R13, R12, R3, RZ ;  /* 0x000000030c0d7210 */ /* 0x000fe20007ffe0ff */
[----:B------:R-:W1:Y:S04]  /*9f50*/  LDS.U16 R4, [R0+UR50+0x100] ;  /* 0x0001003200047984 */ /* 0x000e680008000400 */
[----:B------:R-:W-:Y:S04]  /*9f60*/  LDS.U16 R7, [R13+0x200] ;  /* 0x000200000d077984 */ /* 0x000fe80000000400 */
[----:B------:R-:W2:Y:S04]  /*9f70*/  LDS.U16 R6, [R13+0x100] ;  /* 0x000100000d067984 */ /* 0x000ea80000000400 */
[----:B------:R-:W-:Y:S04]  /*9f80*/  LDS.U16 R8, [R0+UR50+0x208] ;  /* 0x0002083200087984 */ /* 0x000fe80008000400 */
[----:B------:R-:W3:Y:S04]  /*9f90*/  LDS.U16 R3, [R0+UR50+0x108] ;  /* 0x0001083200037984 */ /* 0x000ee80008000400 */
[----:B------:R-:W-:Y:S04]  /*9fa0*/  LDS.U16 R5, [R13+0x208] ;  /* 0x000208000d057984 */ /* 0x000fe80000000400 */
[----:B------:R-:W4:Y:S01]  /*9fb0*/  LDS.U16 R12, [R13+0x108] ;  /* 0x000108000d0c7984 */ /* 0x000f220000000400 */
[----:B-1----:R-:W-:-:S02]  /*9fc0*/  PRMT R9, R4, 0x5410, R9 ;  /* 0x0000541004097816 */ /* 0x002fc40000000009 */
[----:B--2---:R-:W-:Y:S02]  /*9fd0*/  PRMT R7, R6, 0x5410, R7 ;  /* 0x0000541006077816 */ /* 0x004fe40000000007 */
[----:B---3--:R-:W-:Y:S02]  /*9fe0*/  PRMT R8, R3, 0x5410, R8 ;  /* 0x0000541003087816 */ /* 0x008fe40000000008 */
[----:B----4-:R-:W-:-:S07]  /*9ff0*/  PRMT R6, R12, 0x5410, R5 ;  /* 0x000054100c067816 */ /* 0x010fce0000000005 */
.L_x_230:
[----:B------:R-:W-:Y:S05]  /*a000*/  BSYNC B1 ;  /* 0x0000000000017941 */ /* 0x000fea0003800000 */
.L_x_229:
        /* <DEDUP_REMOVED lines=8> */
.L_x_231:
[----:B-1----:R-:W1:Y:S01]  /*a090*/  S2R R3, SR_CgaCtaId ;  /* 0x0000000000037919 */ /* 0x002e620000008800 */
[C---:B------:R-:W-:Y:S02]  /*a0a0*/  LEA R0, R107.reuse, UR50, 0x3 ;  /* 0x000000326b007c11 */ /* 0x040fe4000f8e18ff */
[----:B------:R-:W-:Y:S02]  /*a0b0*/  IADD3 R107, R107, 0x1, RZ ;  /* 0x000000016b6b7810 */ /* 0x000fe40007ffe0ff */
[----:B------:R-:W-:Y:S02]  /*a0c0*/  IADD3 R0, R0, 0xc0, RZ ;  /* 0x000000c000007810 */ /* 0x000fe40007ffe0ff */
[----:B------:R-:W-:-:S04]  /*a0d0*/  ISETP.NE.AND P0, PT, R107, 0x4, PT ;  /* 0x000000046b00780c */ /* 0x000fc80003f05270 */
[----:B------:R-:W-:Y:S02]  /*a0e0*/  SEL R107, R107, RZ, P0 ;  /* 0x000000ff6b6b7207 */ /* 0x000fe40000000000 */
[----:B-1----:R-:W-:Y:S02]  /*a0f0*/  PRMT R0, R3, 0x654, R0 ;  /* 0x0000065403007816 */ /* 0x002fe40000000000 */
[----:B------:R-:W-:Y:S02]  /*a100*/  SEL R3, RZ, 0x1, P0 ;  /* 0x00000001ff037807 */ /* 0x000fe40000000000 */
[----:B--2---:R1:W-:Y:S02]  /*a110*/  SYNCS.ARRIVE.TRANS64.RED.A1T0 RZ, [R0+URZ], RZ ;  /* 0x000000ff00ff79a7 */ /* 0x0043e4000810043f */
[----:B------:R-:W-:-:S07]  /*a120*/  LOP3.LUT R106, R106, R3, RZ, 0x3c, !PT ;  /* 0x000000036a6a7212 */ /* 0x000fce00078e3cff */
.L_x_225:
[----:B------:R-:W-:Y:S05]  /*a130*/  BSYNC B0 ;  /* 0x0000000000007941 */ /* 0x000fea0003800000 */
.L_x_224:
[----:B-1----:R-:W-:Y:S01]  /*a140*/  F2FP.F16.E4M3.UNPACK_B R0, R9 ;  /* 0x00000009ff00723e */ /* 0x002fe200020006ff */
[C---:B------:R-:W-:Y:S01]  /*a150*/  FMUL R105, R23.reuse, R105 ;  /* 0x0000006917697220 */ /* 0x040fe20000400000 */
[C---:B------:R-:W-:Y:S01]  /*a160*/  FMUL R12, R23.reuse, R104 ;  /* 0x00000068170c7220 */ /* 0x040fe20000400000 */
[----:B------:R-:W-:Y:S01]  /*a170*/  F2FP.F16.E4M3.UNPACK_B R4, R8 ;  /* 0x00000008ff04723e */ /* 0x000fe200020006ff */
[C---:B------:R-:W-:Y:S01]  /*a180*/  FMUL R103, R23.reuse, R103 ;  /* 0x0000006717677220 */ /* 0x040fe20000400000 */
[--C-:B------:R-:W-:Y:S02]  /*a190*/  HADD2.F32 R3, -RZ, R0.reuse.H0_H0 ;  /* 0x20000000ff037230 */ /* 0x100fe40000004100 */
[----:B------:R-:W-:Y:S01]  /*a1a0*/  FMUL R14, R23, R101 ;  /* 0x00000065170e7220 */ /* 0x000fe20000400000 */
[----:B------:R-:W-:Y:S01]  /*a1b0*/  HADD2.F32 R5, -RZ, R0.H1_H1 ;  /* 0x30000000ff057230 */ /* 0x000fe20000004100 */
[----:B------:R-:W-:Y:S01]  /*a1c0*/  F2FP.F16.E4M3.UNPACK_B R0, R9.H1 ;  /* 0x00000009ff00723e */ /* 0x000fe200030006ff */
[----:B------:R-:W-:-:S02]  /*a1d0*/  IMAD.MOV.U32 R55, RZ, RZ, 0x3bbb989d ;  /* 0x3bbb989dff377424 */ /* 0x000fc400078e00ff */
[C---:B------:R-:W-:Y:S01]  /*a1e0*/  FFMA R9, R88.reuse, R3, R105 ;  /* 0x0000000358097223 */ /* 0x040fe20000000069 */
[----:B------:R-:W-:Y:S02]  /*a1f0*/  HADD2.F32 R15, -RZ, R4.H1_H1 ;  /* 0x30000004ff0f7230 */ /* 0x000fe40000004100 */
[C---:B------:R-:W-:Y:S01]  /*a200*/  FFMA R12, R88.reuse, R5, R12 ;  /* 0x00000005580c7223 */ /* 0x040fe2000000000c */
[--C-:B------:R-:W-:Y:S01]  /*a210*/  HADD2.F32 R3, -RZ, R0.reuse.H0_H0 ;  /* 0x20000000ff037230 */ /* 0x100fe20000004100 */
[----:B------:R-:W-:Y:S01]  /*a220*/  MOV R58, 0x437c0000 ;  /* 0x437c0000003a7802 */ /* 0x000fe20000000f00 */
[----:B------:R-:W-:Y:S01]  /*a230*/  HADD2.F32 R13, -RZ, R0.H1_H1 ;  /* 0x30000000ff0d7230 */ /* 0x000fe20000004100 */
[----:B------:R-:W-:Y:S01]  /*a240*/  F2FP.F16.E4M3.UNPACK_B R0, R8.H1 ;  /* 0x00000008ff00723e */ /* 0x000fe200030006ff */
[----:B------:R-:W-:Y:S02]  /*a250*/  HADD2.F32 R5, -RZ, R4.H0_H0 ;  /* 0x20000004ff057230 */ /* 0x000fe40000004100 */
[----:B------:R-:W-:Y:S01]  /*a260*/  FFMA R8, R88, R3, R103 ;  /* 0x0000000358087223 */ /* 0x000fe20000000067 */
[----:B------:R-:W-:Y:S01]  /*a270*/  FFMA.SAT R4, -R9, R55, 0.5 ;  /* 0x3f00000009047423 */ /* 0x000fe20000002137 */
[----:B------:R-:W-:Y:S01]  /*a280*/  FMUL R99, R23, R99 ;  /* 0x0000006317637220 */ /* 0x000fe20000400000 */
[----:B------:R-:W-:-:S02]  /*a290*/  HADD2.F32 R3, -RZ, R0.H0_H0 ;  /* 0x20000000ff037230 */ /* 0x000fc40000004100 */
[----:B------:R-:W-:Y:S01]  /*a2a0*/  FFMA R14, R88, R5, R14 ;  /* 0x00000005580e7223 */ /* 0x000fe2000000000e */
[----:B------:R-:W-:Y:S01]  /*a2b0*/  HADD2.F32 R21, -RZ, R0.H1_H1 ;  /* 0x30000000ff157230 */ /* 0x000fe20000004100 */
[----:B------:R-:W-:Y:S01]  /*a2c0*/  F2FP.F16.E4M3.UNPACK_B R0, R7 ;  /* 0x00000007ff00723e */ /* 0x000fe200020006ff */
[----:B------:R-:W-:Y:S01]  /*a2d0*/  FFMA.RM R4, R4, R58, 12582913 ;  /* 0x4b40000104047423 */ /* 0x000fe2000000403a */
[C---:B------:R-:W-:Y:S01]  /*a2e0*/  FMUL R24, R23.reuse, R96 ;  /* 0x0000006017187220 */ /* 0x040fe20000400000 */
[----:B------:R-:W-:Y:S01]  /*a2f0*/  FFMA.SAT R25, -R12, R55, 0.5 ;  /* 0x3f0000000c197423 */ /* 0x000fe20000002137 */
[----:B------:R-:W-:Y:S01]  /*a300*/  FMUL R102, R23, R102 ;  /* 0x0000006617667220 */ /* 0x000fe20000400000 */
[--C-:B------:R-:W-:Y:S02]  /*a310*/  HADD2.F32 R5, -RZ, R0.reuse.H1_H1 ;  /* 0x30000000ff057230 */ /* 0x100fe40000004100 */
[----:B------:R-:W-:Y:S01]  /*a320*/  FFMA R20, R88, R3, R99 ;  /* 0x0000000358147223 */ /* 0x000fe20000000063 */
[----:B------:R-:W-:-:S02]  /*a330*/  HADD2.F32 R3, -RZ, R0.H0_H0 ;  /* 0x20000000ff037230 */ /* 0x000fc40000004100 */
[----:B------:R-:W-:Y:S01]  /*a340*/  FMUL R97, R23, R97 ;  /* 0x0000006117617220 */ /* 0x000fe20000400000 */
[----:B------:R-:W-:Y:S01]  /*a350*/  FADD R26, R4, -12583039 ;  /* 0xcb40007f041a7421 */ /* 0x000fe20000000000 */
[C---:B------:R-:W-:Y:S01]  /*a360*/  FFMA R24, R88.reuse, R5, R24 ;  /* 0x0000000558187223 */ /* 0x040fe20000000018 */
[-C--:B------:R-:W-:Y:S01]  /*a370*/  FFMA.RM R30, R25, R58.reuse, 12582913 ;  /* 0x4b400001191e7423 */ /* 0x080fe2000000403a */
[----:B------:R-:W-:Y:S01]  /*a380*/  FFMA R13, R88, R13, R102 ;  /* 0x0000000d580d7223 */ /* 0x000fe20000000066 */
[----:B------:R-:W-:Y:S01]  /*a390*/  FFMA.SAT R5, -R8, R55, 0.5 ;  /* 0x3f00000008057423 */ /* 0x000fe20000002137 */
[----:B------:R-:W-:Y:S01]  /*a3a0*/  F2FP.F16.E4M3.UNPACK_B R0, R7.H1 ;  /* 0x00000007ff00723e */ /* 0x000fe200030006ff */
[----:B------:R-:W-:Y:S01]  /*a3b0*/  FFMA R7, R88, R3, R97 ;  /* 0x0000000358077223 */ /* 0x000fe20000000061 */
[----:B------:R-:W-:Y:S01]  /*a3c0*/  FFMA R26, -R9, 1.4426950216293334961, -R26 ;  /* 0x3fb8aa3b091a7823 */ /* 0x000fe2000000091a */
[----:B------:R-:W-:Y:S01]  /*a3d0*/  FADD R3, R30, -12583039 ;  /* 0xcb40007f1e037421 */ /* 0x000fe20000000000 */
[-C--:B------:R-:W-:Y:S01]  /*a3e0*/  FFMA.RM R32, R5, R58.reuse, 12582913 ;  /* 0x4b40000105207423 */ /* 0x080fe2000000403a */
[-C--:B------:R-:W-:Y:S01]  /*a3f0*/  FFMA.SAT R28, -R13, R55.reuse, 0.5 ;  /* 0x3f0000000d1c7423 */ /* 0x080fe20000002137 */
[----:B------:R-:W-:Y:S01]  /*a400*/  FFMA R26, -R9, 1.925963033500011079e-08, R26 ;  /* 0x32a57060091a7823 */ /* 0x000fe2000000011a */
[----:B------:R-:W-:Y:S01]  /*a410*/  FFMA R3, -R12, 1.4426950216293334961, -R3 ;  /* 0x3fb8aa3b0c037823 */ /* 0x000fe20000000903 */
[----:B------:R-:W-:Y:S01]  /*a420*/  FADD R5, R32, -12583039 ;  /* 0xcb40007f20057421 */ /* 0x000fe20000000000 */
[----:B------:R-:W-:Y:S01]  /*a430*/  FFMA.RM R34, R28, R58, 12582913 ;  /* 0x4b4000011c227423 */ /* 0x000fe2000000403a */
[----:B------:R-:W-:Y:S01]  /*a440*/  FFMA.SAT R28, -R14, R55, 0.5 ;  /* 0x3f0000000e1c7423 */ /* 0x000fe20000002137 */
[----:B------:R1:W2:Y:S01]  /*a450*/  MUFU.EX2 R31, R26 ;  /* 0x0000001a001f7308 */ /* 0x0002a20000000800 */
[----:B------:R-:W-:Y:S01]  /*a460*/  FFMA R27, -R12, 1.925963033500011079e-08, R3 ;  /* 0x32a570600c1b7823 */ /* 0x000fe20000000103 */
[----:B------:R-:W-:-:S02]  /*a470*/  HADD2.F32 R3, -RZ, R0.H1_H1 ;  /* 0x30000000ff037230 */ /* 0x000fc40000004100 */
[----:B------:R-:W-:Y:S01]  /*a480*/  FFMA R29, -R8, 1.4426950216293334961, -R5 ;  /* 0x3fb8aa3b081d7823 */ /* 0x000fe20000000905 */
[C---:B------:R-:W-:Y:S01]  /*a490*/  FMUL R5, R23.reuse, R90 ;  /* 0x0000005a17057220 */ /* 0x040fe20000400000 */
[----:B------:R-:W-:Y:S01]  /*a4a0*/  FFMA.RM R36, R28, R58, 12582913 ;  /* 0x4b4000011c247423 */ /* 0x000fe2000000403a */
[C---:B------:R-:W-:Y:S01]  /*a4b0*/  FMUL R100, R23.reuse, R100 ;  /* 0x0000006417647220 */ /* 0x040fe20000400000 */
[----:B------:R-:W-:Y:S01]  /*a4c0*/  FMUL R98, R23, R98 ;  /* 0x0000006217627220 */ /* 0x000fe20000400000 */
[----:B------:R-:W-:Y:S02]  /*a4d0*/  HADD2.F32 R25, -RZ, R0.H0_H0 ;  /* 0x20000000ff197230 */ /* 0x000fe40000004100 */
[----:B-1----:R-:W-:Y:S01]  /*a4e0*/  FADD R26, R34, -12583039 ;  /* 0xcb40007f221a7421 */ /* 0x002fe20000000000 */
[----:B------:R-:W-:Y:S01]  /*a4f0*/  FFMA R15, R88, R15, R100 ;  /* 0x0000000f580f7223 */ /* 0x000fe20000000064 */
[----:B------:R-:W-:Y:S01]  /*a500*/  FFMA R29, -R8, 1.925963033500011079e-08, R29 ;  /* 0x32a57060081d7823 */ /* 0x000fe2000000011d */
[----:B------:R-:W-:Y:S01]  /*a510*/  F2FP.F16.E4M3.UNPACK_B R0, R6 ;  /* 0x00000006ff00723e */ /* 0x000fe200020006ff */
[----:B------:R-:W-:Y:S01]  /*a520*/  FFMA R28, -R13, 1.4426950216293334961, -R26 ;  /* 0x3fb8aa3b0d1c7823 */ /* 0x000fe2000000091a */
[----:B------:R-:W-:Y:S01]  /*a530*/  FFMA R26, R88, R3, R5 ;  /* 0x00000003581a7223 */ /* 0x000fe20000000005 */
[----:B------:R-:W-:Y:S01]  /*a540*/  FADD R3, R36, -12583039 ;  /* 0xcb40007f24037421 */ /* 0x000fe20000000000 */
[----:B------:R-:W-:Y:S01]  /*a550*/  FFMA R21, R88, R21, R98 ;  /* 0x0000001558157223 */ /* 0x000fe20000000062 */
[----:B------:R1:W-:Y:S01]  /*a560*/  MUFU.EX2 R35, R29 ;  /* 0x0000001d00237308 */ /* 0x0003e20000000800 */
[----:B------:R-:W-:Y:S01]  /*a570*/  FFMA.SAT R5, -R15, R55, 0.5 ;  /* 0x3f0000000f057423 */ /* 0x000fe20000002137 */
[----:B------:R-:W-:Y:S01]  /*a580*/  FFMA R3, -R14, 1.4426950216293334961, -R3 ;  /* 0x3fb8aa3b0e037823 */ /* 0x000fe20000000903 */
[----:B------:R-:W-:Y:S01]  /*a590*/  FFMA R28, -R13, 1.925963033500011079e-08, R28 ;  /* 0x32a570600d1c7823 */ /* 0x000fe2000000011c */
[----:B------:R-:W-:Y:S01]  /*a5a0*/  FMUL R95, R23, R95 ;  /* 0x0000005f175f7220 */ /* 0x000fe20000400000 */
[----:B------:R-:W-:Y:S01]  /*a5b0*/  FFMA.RM R38, R5, R58, 12582913 ;  /* 0x4b40000105267423 */ /* 0x000fe2000000403a */
[----:B------:R-:W-:Y:S01]  /*a5c0*/  FFMA.SAT R5, -R20, R55, 0.5 ;  /* 0x3f00000014057423 */ /* 0x000fe20000002137 */
[----:B------:R-:W-:Y:S01]  /*a5d0*/  FMUL R91, R23, R91 ;  /* 0x0000005b175b7220 */ /* 0x000fe20000400000 */
[----:B------:R3:W4:Y:S01]  /*a5e0*/  MUFU.EX2 R33, R27 ;  /* 0x0000001b00217308 */ /* 0x0007220000000800 */
[----:B-1----:R-:W-:Y:S01]  /*a5f0*/  FFMA R29, -R14, 1.925963033500011079e-08, R3 ;  /* 0x32a570600e1d7823 */ /* 0x002fe20000000103 */
[----:B------:R-:W-:-:S02]  /*a600*/  HADD2.F32 R3, -RZ, R0.H1_H1 ;  /* 0x30000000ff037230 */ /* 0x000fc40000004100 */
[----:B------:R-:W-:Y:S01]  /*a610*/  FFMA.RM R42, R5, R58, 12582913 ;  /* 0x4b400001052a7423 */ /* 0x000fe2000000403a */
[C---:B------:R-:W-:Y:S01]  /*a620*/  FMUL R5, R23.reuse, R92 ;  /* 0x0000005c17057220 */ /* 0x040fe20000400000 */
[----:B------:R-:W-:Y:S01]  /*a630*/  FFMA R25, R88, R25, R95 ;  /* 0x0000001958197223 */ /* 0x000fe2000000005f */
[----:B------:R-:W-:Y:S01]  /*a640*/  FMUL R89, R23, R89 ;  /* 0x0000005917597220 */ /* 0x000fe20000400000 */
[-C--:B------:R-:W-:Y:S01]  /*a650*/  FFMA.SAT R49, -R26, R55.reuse, 0.5 ;  /* 0x3f0000001a317423 */ /* 0x080fe20000002137 */
[----:B------:R1:W-:Y:S01]  /*a660*/  MUFU.EX2 R37, R28 ;  /* 0x0000001c00257308 */ /* 0x0003e20000000800 */
[----:B---3--:R-:W-:Y:S02]  /*a670*/  HADD2.F32 R27, -RZ, R0.H0_H0 ;  /* 0x20000000ff1b7230 */ /* 0x008fe40000004100 */
[-C--:B------:R-:W-:Y:S01]  /*a680*/  FFMA.SAT R0, -R21, R55.reuse, 0.5 ;  /* 0x3f00000015007423 */ /* 0x080fe20000002137 */
[----:B------:R-:W-:Y:S01]  /*a690*/  FFMA.SAT R47, -R25, R55, 0.5 ;  /* 0x3f000000192f7423 */ /* 0x000fe20000002137 */
[----:B------:R-:W-:Y:S01]  /*a6a0*/  FADD R40, R38, -12583039 ;  /* 0xcb40007f26287421 */ /* 0x000fe20000000000 */
[-C--:B------:R-:W-:Y:S01]  /*a6b0*/  FFMA.RM R49, R49, R58.reuse, 12582913 ;  /* 0x4b40000131317423 */ /* 0x080fe2000000403a */
[----:B------:R-:W-:Y:S01]  /*a6c0*/  FFMA.RM R44, R0, R58, 12582913 ;  /* 0x4b400001002c7423 */ /* 0x000fe2000000403a */
[----:B------:R-:W-:Y:S01]  /*a6d0*/  F2FP.F16.E4M3.UNPACK_B R0, R6.H1 ;  /* 0x00000006ff00723e */ /* 0x000fe200030006ff */
[----:B------:R3:W-:Y:S01]  /*a6e0*/  MUFU.EX2 R39, R29 ;  /* 0x0000001d00277308 */ /* 0x0007e20000000800 */
[----:B------:R-:W-:Y:S01]  /*a6f0*/  FFMA R6, R88, R3, R5 ;  /* 0x0000000358067223 */ /* 0x000fe20000000005 */
[----:B-1----:R-:W-:Y:S01]  /*a700*/  FADD R28, R44, -12583039 ;  /* 0xcb40007f2c1c7421 */ /* 0x002fe20000000000 */
[----:B------:R-:W-:Y:S01]  /*a710*/  FFMA R27, R88, R27, R89 ;  /* 0x0000001b581b7223 */ /* 0x000fe20000000059 */
[----:B------:R-:W-:-:S02]  /*a720*/  HADD2.F32 R3, -RZ, R0.H0_H0 ;  /* 0x20000000ff037230 */ /* 0x000fc40000004100 */
[----:B------:R-:W-:Y:S01]  /*a730*/  FFMA R40, -R15, 1.4426950216293334961, -R40 ;  /* 0x3fb8aa3b0f287823 */ /* 0x000fe20000000928 */
[----:B------:R-:W-:Y:S01]  /*a740*/  FFMA R28, -R21, 1.4426950216293334961, -R28 ;  /* 0x3fb8aa3b151c7823 */ /* 0x000fe2000000091c */
[-C--:B------:R-:W-:Y:S01]  /*a750*/  FFMA.SAT R45, -R7, R55.reuse, 0.5 ;  /* 0x3f000000072d7423 */ /* 0x080fe20000002137 */
[-C--:B------:R-:W-:Y:S01]  /*a760*/  FFMA.SAT R50, -R27, R55.reuse, 0.5 ;  /* 0x3f0000001b327423 */ /* 0x080fe20000002137 */
[----:B---3--:R-:W-:Y:S01]  /*a770*/  FFMA.SAT R29, -R24, R55, 0.5 ;  /* 0x3f000000181d7423 */ /* 0x008fe20000002137 */
[----:B------:R-:W-:Y:S01]  /*a780*/  FFMA R5, -R21, 1.925963033500011079e-08, R28 ;  /* 0x32a5706015057823 */ /* 0x000fe2000000011c */
[----:B------:R-:W-:Y:S01]  /*a790*/  FFMA R28, R88, R3, R91 ;  /* 0x00000003581c7223 */ /* 0x000fe2000000005b */
[-C--:B------:R-:W-:Y:S01]  /*a7a0*/  FFMA.SAT R53, -R6, R55.reuse, 0.5 ;  /* 0x3f00000006357423 */ /* 0x080fe20000002137 */
[-C--:B------:R-:W-:Y:S01]  /*a7b0*/  FFMA.RM R46, R29, R58.reuse, 12582913 ;  /* 0x4b4000011d2e7423 */ /* 0x080fe2000000403a */
[----:B------:R-:W-:Y:S02]  /*a7c0*/  HADD2.F32 R29, -RZ, R0.H1_H1 ;  /* 0x30000000ff1d7230 */ /* 0x000fe40000004100 */
[----:B------:R-:W-:Y:S01]  /*a7d0*/  FFMA.RM R0, R47, R58, 12582913 ;  /* 0x4b4000012f007423 */ /* 0x000fe2000000403a */
[----:B------:R-:W-:Y:S01]  /*a7e0*/  FFMA.SAT R54, -R28, R55, 0.5 ;  /* 0x3f0000001c367423 */ /* 0x000fe20000002137 */
[----:B------:R-:W-:Y:S01]  /*a7f0*/  FADD R3, R46, -12583039 ;  /* 0xcb40007f2e037421 */ /* 0x000fe20000000000 */
[----:B------:R-:W-:Y:S01]  /*a800*/  FADD R41, R42, -12583039 ;  /* 0xcb40007f2a297421 */ /* 0x000fe20000000000 */
[----:B------:R-:W-:Y:S01]  /*a810*/  FADD R48, R0, -12583039 ;  /* 0xcb40007f00307421 */ /* 0x000fe20000000000 */
[----:B------:R-:W-:Y:S01]  /*a820*/  SHF.L.U32 R30, R30, 0x17, RZ ;  /* 0x000000171e1e7819 */ /* 0x000fe200000006ff */
[----:B------:R-:W-:Y:S01]  /*a830*/  FFMA R47, -R24, 1.4426950216293334961, -R3 ;  /* 0x3fb8aa3b182f7823 */ /* 0x000fe20000000903 */
[----:B------:R-:W-:Y:S01]  /*a840*/  FMUL R3, R23, R94 ;  /* 0x0000005e17037220 */ /* 0x000fe20000400000 */
[----:B------:R-:W-:Y:S01]  /*a850*/  FFMA R48, -R25, 1.4426950216293334961, -R48 ;  /* 0x3fb8aa3b19307823 */ /* 0x000fe20000000930 */
[----:B------:R-:W-:Y:S01]  /*a860*/  FFMA R40, -R15, 1.925963033500011079e-08, R40 ;  /* 0x32a570600f287823 */ /* 0x000fe20000000128 */
[-C--:B------:R-:W-:Y:S01]  /*a870*/  FFMA.RM R45, R45, R58.reuse, 12582913 ;  /* 0x4b4000012d2d7423 */ /* 0x080fe2000000403a */
[----:B------:R-:W-:Y:S01]  /*a880*/  FFMA R29, R88, R29, R3 ;  /* 0x0000001d581d7223 */ /* 0x000fe20000000003 */
[----:B------:R-:W-:Y:S01]  /*a890*/  FADD R3, R49, -12583039 ;  /* 0xcb40007f31037421 */ /* 0x000fe20000000000 */
[----:B------:R-:W-:Y:S01]  /*a8a0*/  FFMA R48, -R25, 1.925963033500011079e-08, R48 ;  /* 0x32a5706019307823 */ /* 0x000fe20000000130 */
[----:B------:R-:W-:Y:S01]  /*a8b0*/  SHF.L.U32 R4, R4, 0x17, RZ ;  /* 0x0000001704047819 */ /* 0x000fe200000006ff */
[----:B------:R-:W-:Y:S01]  /*a8c0*/  FFMA.SAT R55, -R29, R55, 0.5 ;  /* 0x3f0000001d377423 */ /* 0x000fe20000002137 */
[-C--:B------:R-:W-:Y:S01]  /*a8d0*/  FFMA.RM R56, R54, R58.reuse, 12582913 ;  /* 0x4b40000136387423 */ /* 0x080fe2000000403a */
[-C--:B------:R-:W-:Y:S01]  /*a8e0*/  FFMA.RM R52, R50, R58.reuse, 12582913 ;  /* 0x4b40000132347423 */ /* 0x080fe2000000403a */
[----:B------:R-:W-:Y:S01]  /*a8f0*/  FFMA R51, -R26, 1.4426950216293334961, -R3 ;  /* 0x3fb8aa3b1a337823 */ /* 0x000fe20000000903 */
[-C--:B------:R-:W-:Y:S01]  /*a900*/  FFMA.RM R57, R55, R58.reuse, 12582913 ;  /* 0x4b40000137397423 */ /* 0x080fe2000000403a */
[----:B------:R-:W-:Y:S01]  /*a910*/  FFMA R43, -R20, 1.4426950216293334961, -R41 ;  /* 0x3fb8aa3b142b7823 */ /* 0x000fe20000000929 */
[----:B------:R4:W-:Y:S01]  /*a920*/  MUFU.EX2 R3, R48 ;  /* 0x0000003000037308 */ /* 0x0009e20000000800 */
[----:B------:R-:W-:Y:S01]  /*a930*/  FFMA.RM R53, R53, R58, 12582913 ;  /* 0x4b40000135357423 */ /* 0x000fe2000000403a */
[----:B------:R-:W-:Y:S01]  /*a940*/  FADD R50, R52, -12583039 ;  /* 0xcb40007f34327421 */ /* 0x000fe20000000000 */
[----:B--2---:R-:W-:Y:S01]  /*a950*/  FFMA R59, R4, R31, 1 ;  /* 0x3f800000043b7423 */ /* 0x004fe2000000001f */
[----:B------:R-:W-:Y:S01]  /*a960*/  SHF.L.U32 R32, R32, 0x17, RZ ;  /* 0x0000001720207819 */ /* 0x000fe200000006ff */
[----:B------:R-:W-:Y:S01]  /*a970*/  FADD R31, R53, -12583039 ;  /* 0xcb40007f351f7421 */ /* 0x000fe20000000000 */
[----:B------:R-:W-:Y:S01]  /*a980*/  FFMA R54, -R27, 1.4426950216293334961, -R50 ;  /* 0x3fb8aa3b1b367823 */ /* 0x000fe20000000932 */
[----:B------:R-:W-:Y:S01]  /*a990*/  FFMA R43, -R20, 1.925963033500011079e-08, R43 ;  /* 0x32a57060142b7823 */ /* 0x000fe2000000012b */
[----:B------:R1:W2:Y:S01]  /*a9a0*/  MUFU.EX2 R41, R40 ;  /* 0x0000002800297308 */ /* 0x0002a20000000800 */
[----:B----4-:R-:W-:Y:S01]  /*a9b0*/  FFMA R48, R30, R33, 1 ;  /* 0x3f8000001e307423 */ /* 0x010fe20000000021 */
[----:B------:R-:W-:Y:S01]  /*a9c0*/  FADD R33, R56, -12583039 ;  /* 0xcb40007f38217421 */ /* 0x000fe20000000000 */
[----:B------:R-:W-:Y:S01]  /*a9d0*/  FADD R30, R57, -12583039 ;  /* 0xcb40007f391e7421 */ /* 0x000fe20000000000 */
[----:B------:R-:W-:Y:S01]  /*a9e0*/  FFMA R55, -R6, 1.4426950216293334961, -R31 ;  /* 0x3fb8aa3b06377823 */ /* 0x000fe2000000091f */
[----:B------:R-:W-:Y:S01]  /*a9f0*/  FFMA R58, R32, R35, 1 ;  /* 0x3f800000203a7423 */ /* 0x000fe20000000023 */
[----:B------:R-:W-:Y:S01]  /*aa00*/  FFMA R33, -R28, 1.4426950216293334961, -R33 ;  /* 0x3fb8aa3b1c217823 */ /* 0x000fe20000000921 */
[----:B------:R-:W-:Y:S01]  /*aa10*/  FFMA R30, -R29, 1.4426950216293334961, -R30 ;  /* 0x3fb8aa3b1d1e7823 */ /* 0x000fe2000000091e */
[----:B------:R-:W-:Y:S01]  /*aa20*/  FFMA R47, -R24, 1.925963033500011079e-08, R47 ;  /* 0x32a57060182f7823 */ /* 0x000fe2000000012f */
[----:B-1----:R-:W-:Y:S01]  /*aa30*/  FADD R40, R45, -12583039 ;  /* 0xcb40007f2d287421 */ /* 0x002fe20000000000 */
[----:B------:R-:W-:Y:S01]  /*aa40*/  FFMA R33, -R28, 1.925963033500011079e-08, R33 ;  /* 0x32a570601c217823 */ /* 0x000fe20000000121 */
[----:B------:R-:W-:Y:S01]  /*aa50*/  FFMA R30, -R29, 1.925963033500011079e-08, R30 ;  /* 0x32a570601d1e7823 */ /* 0x000fe2000000011e */
[----:B------:R-:W-:Y:S01]  /*aa60*/  IADD3 R32, R59, 0x1800000, RZ ;  /* 0x018000003b207810 */ /* 0x000fe20007ffe0ff */
[----:B------:R-:W-:Y:S01]  /*aa70*/  FFMA R40, -R7, 1.4426950216293334961, -R40 ;  /* 0x3fb8aa3b07287823 */ /* 0x000fe20000000928 */
[----:B------:R-:W-:Y:S01]  /*aa80*/  FFMA R54, -R27, 1.925963033500011079e-08, R54 ;  /* 0x32a570601b367823 */ /* 0x000fe20000000136 */
[----:B------:R-:W-:Y:S01]  /*aa90*/  FFMA R51, -R26, 1.925963033500011079e-08, R51 ;  /* 0x32a570601a337823 */ /* 0x000fe20000000133 */
[----:B------:R-:W-:Y:S01]  /*aaa0*/  FFMA R55, -R6, 1.925963033500011079e-08, R55 ;  /* 0x32a5706006377823 */ /* 0x000fe20000000137 */
[----:B------:R-:W-:Y:S01]  /*aab0*/  FFMA R40, -R7, 1.925963033500011079e-08, R40 ;  /* 0x32a5706007287823 */ /* 0x000fe20000000128 */
[----:B------:R-:W-:Y:S01]  /*aac0*/  LOP3.LUT R32, R32, 0x7f800000, RZ, 0xc0, !PT ;  /* 0x7f80000020207812 */ /* 0x000fe200078ec0ff */
[----:B------:R-:W1:Y:S01]  /*aad0*/  MUFU.EX2 R31, R54 ;  /* 0x00000036001f7308 */ /* 0x000e620000000800 */
[----:B------:R-:W-:Y:S01]  /*aae0*/  IMAD.SHL.U32 R34, R34, 0x800000, RZ ;  /* 0x0080000022227824 */ /* 0x000fe200078e00ff */
[----:B------:R-:W-:Y:S01]  /*aaf0*/  SHF.L.U32 R36, R36, 0x17, RZ ;  /* 0x0000001724247819 */ /* 0x000fe200000006ff */
[----:B------:R-:W-:Y:S01]  /*ab00*/  IMAD.SHL.U32 R52, R52, 0x800000, RZ ;  /* 0x0080000034347824 */ /* 0x000fe200078e00ff */
[----:B------:R-:W-:Y:S01]  /*ab10*/  ISETP.GT.U32.AND P0, PT, R32, 0x1ffffff, PT ;  /* 0x01ffffff2000780c */ /* 0x000fe20003f04070 */
[----:B------:R-:W-:Y:S01]  /*ab20*/  IMAD.SHL.U32 R45, R45, 0x800000, RZ ;  /* 0x008000002d2d7824 */ /* 0x000fe200078e00ff */
[----:B------:R-:W-:Y:S01]  /*ab30*/  SHF.L.U32 R38, R38, 0x17, RZ ;  /* 0x0000001726267819 */ /* 0x000fe200000006ff */
[----:B------:R-:W-:Y:S01]  /*ab40*/  BSSY B1, `(.L_x_232) ;  /* 0x0000028000017945 */ /* 0x000fe20003800000 */
[----:B------:R-:W3:Y:S01]  /*ab50*/  MUFU.EX2 R43, R43 ;  /* 0x0000002b002b7308 */ /* 0x000ee20000000800 */
[----:B------:R-:W-:-:S02]  /*ab60*/  SHF.L.U32 R42, R42, 0x17, RZ ;  /* 0x000000172a2a7819 */ /* 0x000fc400000006ff */
[----:B------:R-:W-:Y:S01]  /*ab70*/  SHF.L.U32 R44, R44, 0x17, RZ ;  /* 0x000000172c2c7819 */ /* 0x000fe200000006ff */
[----:B--2---:R-:W-:Y:S01]  /*ab80*/  FFMA R61, R38, R41, 1 ;  /* 0x3f800000263d7423 */ /* 0x004fe20000000029 */
[----:B------:R-:W-:Y:S02]  /*ab90*/  SHF.L.U32 R46, R46, 0x17, RZ ;  /* 0x000000172e2e7819 */ /* 0x000fe400000006ff */
[----:B------:R-:W-:Y:S01]  /*aba0*/  SHF.L.U32 R0, R0, 0x17, RZ ;  /* 0x0000001700007819 */ /* 0x000fe200000006ff */
[----:B------:R-:W-:Y:S01]  /*abb0*/  MUFU.EX2 R5, R5 ;  /* 0x0000000500057308 */ /* 0x000fe20000000800 */
[----:B------:R-:W-:Y:S01]  /*abc0*/  SHF.L.U32 R49, R49, 0x17, RZ ;  /* 0x0000001731317819 */ /* 0x000fe200000006ff */
[----:B-1----:R-:W-:Y:S01]  /*abd0*/  FFMA R67, R52, R31, 1 ;  /* 0x3f80000034437423 */ /* 0x002fe2000000001f */
[----:B------:R-:W-:Y:S01]  /*abe0*/  SHF.L.U32 R53, R53, 0x17, RZ ;  /* 0x0000001735357819 */ /* 0x000fe200000006ff */
[----:B------:R-:W-:Y:S01]  /*abf0*/  FFMA R65, R0, R3, 1 ;  /* 0x3f80000000417423 */ /* 0x000fe20000000003 */
[----:B------:R-:W-:-:S02]  /*ac00*/  SHF.L.U32 R56, R56, 0x17, RZ ;  /* 0x0000001738387819 */ /* 0x000fc400000006ff */
[----:B------:R-:W-:Y:S01]  /*ac10*/  SHF.L.U32 R57, R57, 0x17, RZ ;  /* 0x0000001739397819 */ /* 0x000fe200000006ff */
[----:B------:R-:W1:Y:S01]  /*ac20*/  MUFU.EX2 R40, R40 ;  /* 0x0000002800287308 */ /* 0x000e620000000800 */
[----:B---3--:R-:W-:-:S07]  /*ac30*/  FFMA R42, R42, R43, 1 ;  /* 0x3f8000002a2a7423 */ /* 0x008fce000000002b */
[----:B------:R-:W2:Y:S08]  /*ac40*/  MUFU.EX2 R47, R47 ;  /* 0x0000002f002f7308 */ /* 0x000eb00000000800 */
[----:B------:R3:W4:Y:S01]  /*ac50*/  MUFU.EX2 R50, R51 ;  /* 0x0000003300327308 */ /* 0x0007220000000800 */
[----:B-1----:R-:W-:-:S07]  /*ac60*/  FFMA R63, R45, R40, 1 ;  /* 0x3f8000002d3f7423 */ /* 0x002fce0000000028 */
[----:B------:R1:W5:Y:S01]  /*ac70*/  MUFU.EX2 R4, R55 ;  /* 0x0000003700047308 */ /* 0x0003620000000800 */
[----:B---3--:R-:W-:Y:S01]  /*ac80*/  FFMA R51, R34, R37, 1 ;  /* 0x3f80000022337423 */ /* 0x008fe20000000025 */
[----:B------:R-:W-:Y:S01]  /*ac90*/  FFMA R34, R36, R39, 1 ;  /* 0x3f80000024227423 */ /* 0x000fe20000000027 */
[----:B--2---:R-:W-:-:S05]  /*aca0*/  FFMA R46, R46, R47, 1 ;  /* 0x3f8000002e2e7423 */ /* 0x004fca000000002f */
[----:B------:R-:W2:Y:S01]  /*acb0*/  MUFU.EX2 R33, R33 ;  /* 0x0000002100217308 */ /* 0x000ea20000000800 */
[----:B-1----:R-:W-:Y:S01]  /*acc0*/  FFMA R55, R44, R5, 1 ;  /* 0x3f8000002c377423 */ /* 0x002fe20000000005 */
[----:B----4-:R-:W-:-:S06]  /*acd0*/  FFMA R50, R49, R50, 1 ;  /* 0x3f80000031327423 */ /* 0x010fcc0000000032 */
[----:B------:R-:W1:Y:S01]  /*ace0*/  MUFU.EX2 R30, R30 ;  /* 0x0000001e001e7308 */ /* 0x000e620000000800 */
[----:B-----5:R-:W-:Y:S01]  /*acf0*/  FFMA R52, R53, R4, 1 ;  /* 0x3f80000035347423 */ /* 0x020fe20000000004 */
[----:B--2---:R-:W-:Y:S01]  /*ad00*/  FFMA R56, R56, R33, 1 ;  /* 0x3f80000038387423 */ /* 0x004fe20000000021 */
[----:B-1----:R-:W-:Y:S01]  /*ad10*/  FFMA R57, R57, R30, 1 ;  /* 0x3f80000039397423 */ /* 0x002fe2000000001e */
[----:B------:R-:W-:Y:S06]  /*ad20*/  @P0 BRA `(.L_x_233) ;  /* 0x0000000000140947 */ /* 0x000fec0003800000 */
[----:B------:R-:W-:Y:S02]  /*ad30*/  MOV R0, R59 ;  /* 0x0000003b00007202 */ /* 0x000fe40000000f00 */
[----:B------:R-:W-:-:S07]  /*ad40*/  MOV R4, 0xad60 ;  /* 0x0000ad6000047802 */ /* 0x000fce0000000f00 */
[----:B------:R-:W-:Y:S05]  /*ad50*/  CALL.REL.NOINC `($__internal_0_$__cuda_sm20_rcp_rn_f32_slowpath) ;  /* 0x0000004c005c7944 */ /* 0x000fea0003c00000 */
[----:B------:R-:W-:Y:S01]  /*ad60*/  IMAD.MOV.U32 R30, RZ, RZ, R0 ;  /* 0x000000ffff1e7224 */ /* 0x000fe200078e0000 */
[----:B------:R-:W-:Y:S06]  /*ad70*/  BRA `(.L_x_234) ;  /* 0x0000000000107947 */ /* 0x000fec0003800000 */
.L_x_233:
[----:B------:R-:W1:Y:S02]  /*ad80*/  MUFU.RCP R30, R59 ;  /* 0x0000003b001e7308 */ /* 0x000e640000001000 */
[----:B-1----:R-:W-:-:S04]  /*ad90*/  FFMA R0, R59, R30, -1 ;  /* 0xbf8000003b007423 */ /* 0x002fc8000000001e */
[----:B------:R-:W-:-:S04]  /*ada0*/  FADD.FTZ R3, -R0, -RZ ;  /* 0x800000ff00037221 */ /* 0x000fc80000010100 */
[----:B------:R-:W-:-:S07]  /*adb0*/  FFMA R30, R30, R3, R30 ;  /* 0x000000031e1e7223 */ /* 0x000fce000000001e */
.L_x_234:
[----:B------:R-:W-:Y:S05]  /*adc0*/  BSYNC B1 ;  /* 0x0000000000017941 */ /* 0x000fea0003800000 */
.L_x_232:
        /* <DEDUP_REMOVED lines=10> */
.L_x_236:
[----:B------:R-:W1:Y:S02]  /*ae70*/  MUFU.RCP R31, R48 ;  /* 0x00000030001f7308 */ /* 0x000e640000001000 */
[----:B-1----:R-:W-:-:S04]  /*ae80*/  FFMA R0, R48, R31, -1 ;  /* 0xbf80000030007423 */ /* 0x002fc8000000001f */
[----:B------:R-:W-:-:S04]  /*ae90*/  FADD.FTZ R0, -R0, -RZ ;  /* 0x800000ff00007221 */ /* 0x000fc80000010100 */
[----:B------:R-:W-:-:S07]  /*aea0*/  FFMA R31, R31, R0, R31 ;  /* 0x000000001f1f7223 */ /* 0x000fce000000001f */
.L_x_237:
[----:B------:R-:W-:Y:S05]  /*aeb0*/  BSYNC B1 ;  /* 0x0000000000017941 */ /* 0x000fea0003800000 */
.L_x_235:
        /* <DEDUP_REMOVED lines=10> */
.L_x_239:
[----:B------:R-:W1:Y:S02]  /*af60*/  MUFU.RCP R33, R58 ;  /* 0x0000003a00217308 */ /* 0x000e640000001000 */
[----:B-1----:R-:W-:-:S04]  /*af70*/  FFMA R0, R58, R33, -1 ;  /* 0xbf8000003a007423 */ /* 0x002fc80000000021 */
[----:B------:R-:W-:-:S04]  /*af80*/  FADD.FTZ R0, -R0, -RZ ;  /* 0x800000ff00007221 */ /* 0x000fc80000010100 */
[----:B------:R-:W-:-:S07]  /*af90*/  FFMA R33, R33, R0, R33 ;  /* 0x0000000021217223 */ /* 0x000fce0000000021 */
.L_x_240:
[----:B------:R-:W-:Y:S05]  /*afa0*/  BSYNC B1 ;  /* 0x0000000000017941 */ /* 0x000fea0003800000 */
.L_x_238:
        /* <DEDUP_REMOVED lines=10> */
.L_x_242:
[----:B------:R-:W1:Y:S02]  /*b050*/  MUFU.RCP R32, R51 ;  /* 0x0000003300207308 */ /* 0x000e640000001000 */
[----:B-1----:R-:W-:-:S04]  /*b060*/  FFMA R0, R51, R32, -1 ;  /* 0xbf80000033007423 */ /* 0x002fc80000000020 */
[----:B------:R-:W-:-:S04]  /*b070*/  FADD.FTZ R3, -R0, -RZ ;  /* 0x800000ff00037221 */ /* 0x000fc80000010100 */
[----:B------:R-:W-:-:S07]  /*b080*/  FFMA R32, R32, R3, R32 ;  /* 0x0000000320207223 */ /* 0x000fce0000000020 */
.L_x_243:
[----:B------:R-:W-:Y:S05]  /*b090*/  BSYNC B1 ;  /* 0x0000000000017941 */ /* 0x000fea0003800000 */
.L_x_241:
        /* <DEDUP_REMOVED lines=10> */
.L_x_245:
[----:B------:R-:W1:Y:S02]  /*b140*/  MUFU.RCP R43, R34 ;  /* 0x00000022002b7308 */ /* 0x000e640000001000 */
[----:B-1----:R-:W-:-:S04]  /*b150*/  FFMA R0, R34, R43, -1 ;  /* 0xbf80000022007423 */ /* 0x002fc8000000002b */
[----:B------:R-:W-:-:S04]  /*b160*/  FADD.FTZ R0, -R0, -RZ ;  /* 0x800000ff00007221 */ /* 0x000fc80000010100 */
[----:B------:R-:W-:-:S07]  /*b170*/  FFMA R43, R43, R0, R43 ;  /* 0x000000002b2b7223 */ /* 0x000fce000000002b */
.L_x_246:
[----:B------:R-:W-:Y:S05]  /*b180*/  BSYNC B1 ;  /* 0x0000000000017941 */ /* 0x000fea0003800000 */
.L_x_244:
        /* <DEDUP_REMOVED lines=10> */
.L_x_248:
[----:B------:R-:W1:Y:S02]  /*b230*/  MUFU.RCP R34, R61 ;  /* 0x0000003d00227308 */ /* 0x000e640000001000 */
[----:B-1----:R-:W-:-:S04]  /*b240*/  FFMA R0, R61, R34, -1 ;  /* 0xbf8000003d007423 */ /* 0x002fc80000000022 */
[----:B------:R-:W-:-:S04]  /*b250*/  FADD.FTZ R3, -R0, -RZ ;  /* 0x800000ff00037221 */ /* 0x000fc80000010100 */
[----:B------:R-:W-:-:S07]  /*b260*/  FFMA R34, R34, R3, R34 ;  /* 0x0000000322227223 */ /* 0x000fce0000000022 */
.L_x_249:
[----:B------:R-:W-:Y:S05]  /*b270*/  BSYNC B1 ;  /* 0x0000000000017941 */ /* 0x000fea0003800000 */
.L_x_247:
        /* <DEDUP_REMOVED lines=10> */
.L_x_251:
[----:B------:R-:W1:Y:S02]  /*b320*/  MUFU.RCP R45, R42 ;  /* 0x0000002a002d7308 */ /* 0x000e640000001000 */
[----:B-1----:R-:W-:-:S04]  /*b330*/  FFMA R0, R42, R45, -1 ;  /* 0xbf8000002a007423 */ /* 0x002fc8000000002d */
[----:B------:R-:W-:-:S04]  /*b340*/  FADD.FTZ R0, -R0, -RZ ;  /* 0x800000ff00007221 */ /* 0x000fc80000010100 */
[----:B------:R-:W-:-:S07]  /*b350*/  FFMA R45, R45, R0, R45 ;  /* 0x000000002d2d7223 */ /* 0x000fce000000002d */
.L_x_252:
[----:B------:R-:W-:Y:S05]  /*b360*/  BSYNC B1 ;  /* 0x0000000000017941 */ /* 0x000fea0003800000 */
.L_x_250:
        /* <DEDUP_REMOVED lines=10> */
.L_x_254:
[----:B------:R-:W1:Y:S02]  /*b410*/  MUFU.RCP R40, R55 ;  /* 0x0000003700287308 */ /* 0x000e640000001000 */
[----:B-1----:R-:W-:-:S04]  /*b420*/  FFMA R0, R55, R40, -1 ;  /* 0xbf80000037007423 */ /* 0x002fc80000000028 */
[----:B------:R-:W-:-:S04]  /*b430*/  FADD.FTZ R3, -R0, -RZ ;  /* 0x800000ff00037221 */ /* 0x000fc80000010100 */
[----:B------:R-:W-:-:S07]  /*b440*/  FFMA R40, R40, R3, R40 ;  /* 0x0000000328287223 */ /* 0x000fce0000000028 */
.L_x_255:
[----:B------:R-:W-:Y:S05]  /*b450*/  BSYNC B1 ;  /* 0x0000000000017941 */ /* 0x000fea0003800000 */
.L_x_253:
        /* <DEDUP_REMOVED lines=10> */
.L_x_257:
[----:B------:R-:W1:Y:S02]  /*b500*/  MUFU.RCP R42, R63 ;  /* 0x0000003f002a7308 */ /* 0x000e640000001000 */
[----:B-1----:R-:W-:-:S04]  /*b510*/  FFMA R0, R63, R42, -1 ;  /* 0xbf8000003f007423 */ /* 0x002fc8000000002a */
[----:B------:R-:W-:-:S04]  /*b520*/  FADD.FTZ R3, -R0, -RZ ;  /* 0x800000ff00037221 */ /* 0x000fc80000010100 */
[----:B------:R-:W-:-:S07]  /*b530*/  FFMA R42, R42, R3, R42 ;  /* 0x000000032a2a7223 */ /* 0x000fce000000002a */
.L_x_258:
[----:B------:R-:W-:Y:S05]  /*b540*/  BSYNC B1 ;  /* 0x0000000000017941 */ /* 0x000fea0003800000 */
.L_x_256:
        /* <DEDUP_REMOVED lines=10> */
.L_x_260:
[----:B------:R-:W1:Y:S02]  /*b5f0*/  MUFU.RCP R47, R46 ;  /* 0x0000002e002f7308 */ /* 0x000e640000001000 */
[----:B-1----:R-:W-:-:S04]  /*b600*/  FFMA R0, R46, R47, -1 ;  /* 0xbf8000002e007423 */ /* 0x002fc8000000002f */
[----:B------:R-:W-:-:S04]  /*b610*/  FADD.FTZ R0, -R0, -RZ ;  /* 0x800000ff00007221 */ /* 0x000fc80000010100 */
[----:B------:R-:W-:-:S07]  /*b620*/  FFMA R47, R47, R0, R47 ;  /* 0x000000002f2f7223 */ /* 0x000fce000000002f */
.L_x_261:
[----:B------:R-:W-:Y:S05]  /*b630*/  BSYNC B1 ;  /* 0x0000000000017941 */ /* 0x000fea0003800000 */
.L_x_259:
        /* <DEDUP_REMOVED lines=10> */
.L_x_263:
[----:B------:R-:W1:Y:S02]  /*b6e0*/  MUFU.RCP R44, R65 ;  /* 0x00000041002c7308 */ /* 0x000e640000001000 */
[----:B-1----:R-:W-:-:S04]  /*b6f0*/  FFMA R0, R65, R44, -1 ;  /* 0xbf80000041007423 */ /* 0x002fc8000000002c */
[----:B------:R-:W-:-:S04]  /*b700*/  FADD.FTZ R3, -R0, -RZ ;  /* 0x800000ff00037221 */ /* 0x000fc80000010100 */
[----:B------:R-:W-:-:S07]  /*b710*/  FFMA R44, R44, R3, R44 ;  /* 0x000000032c2c7223 */ /* 0x000fce000000002c */
.L_x_264:
[----:B------:R-:W-:Y:S05]  /*b720*/  BSYNC B1 ;  /* 0x0000000000017941 */ /* 0x000fea0003800000 */
.L_x_262:
        /* <DEDUP_REMOVED lines=10> */
.L_x_266:
[----:B------:R-:W1:Y:S02]  /*b7d0*/  MUFU.RCP R49, R50 ;  /* 0x0000003200317308 */ /* 0x000e640000001000 */
[----:B-1----:R-:W-:-:S04]  /*b7e0*/  FFMA R0, R50, R49, -1 ;  /* 0xbf80000032007423 */ /* 0x002fc80000000031 */
[----:B------:R-:W-:-:S04]  /*b7f0*/  FADD.FTZ R0, -R0, -RZ ;  /* 0x800000ff00007221 */ /* 0x000fc80000010100 */
[----:B------:R-:W-:-:S07]  /*b800*/  FFMA R49, R49, R0, R49 ;  /* 0x0000000031317223 */ /* 0x000fce0000000031 */
.L_x_267:
[----:B------:R-:W-:Y:S05]  /*b810*/  BSYNC B1 ;  /* 0x0000000000017941 */ /* 0x000fea0003800000 */
.L_x_265:
        /* <DEDUP_REMOVED lines=10> */
.L_x_269:
[----:B------:R-:W1:Y:S02]  /*b8c0*/  MUFU.RCP R46, R67 ;  /* 0x00000043002e7308 */ /* 0x000e640000001000 */
[----:B-1----:R-:W-:-:S04]  /*b8d0*/  FFMA R0, R67, R46, -1 ;  /* 0xbf80000043007423 */ /* 0x002fc8000000002e */
[----:B------:R-:W-:-:S04]  /*b8e0*/  FADD.FTZ R3, -R0, -RZ ;  /* 0x800000ff00037221 */ /* 0x000fc80000010100 */
[----:B------:R-:W-:-:S07]  /*b8f0*/  FFMA R46, R46, R3, R46 ;  /* 0x000000032e2e7223 */ /* 0x000fce000000002e */
.L_x_270:
[----:B------:R-:W-:Y:S05]  /*b900*/  BSYNC B1 ;  /* 0x0000000000017941 */ /* 0x000fea0003800000 */
.L_x_268:
        /* <DEDUP_REMOVED lines=10> */
.L_x_272:
[----:B------:R-:W1:Y:S02]  /*b9b0*/  MUFU.RCP R51, R52 ;  /* 0x0000003400337308 */ /* 0x000e640000001000 */
[----:B-1----:R-:W-:-:S04]  /*b9c0*/  FFMA R0, R52, R51, -1 ;  /* 0xbf80000034007423 */ /* 0x002fc80000000033 */
[----:B------:R-:W-:-:S04]  /*b9d0*/  FADD.FTZ R0, -R0, -RZ ;  /* 0x800000ff00007221 */ /* 0x000fc80000010100 */
[----:B------:R-:W-:-:S07]  /*b9e0*/  FFMA R51, R51, R0, R51 ;  /* 0x0000000033337223 */ /* 0x000fce0000000033 */
.L_x_273:
[----:B------:R-:W-:Y:S05]  /*b9f0*/  BSYNC B1 ;  /* 0x0000000000017941 */ /* 0x000fea0003800000 */
.L_x_271:
        /* <DEDUP_REMOVED lines=10> */
.L_x_275:
[----:B------:R-:W1:Y:S02]  /*baa0*/  MUFU.RCP R53, R56 ;  /* 0x0000003800357308 */ /* 0x000e640000001000 */
[----:B-1----:R-:W-:-:S04]  /*bab0*/  FFMA R0, R56, R53, -1 ;  /* 0xbf80000038007423 */ /* 0x002fc80000000035 */
[----:B------:R-:W-:-:S04]  /*bac0*/  FADD.FTZ R0, -R0, -RZ ;  /* 0x800000ff00007221 */ /* 0x000fc80000010100 */
[----:B------:R-:W-:-:S07]  /*bad0*/  FFMA R53, R53, R0, R53 ;  /* 0x0000000035357223 */ /* 0x000fce0000000035 */
.L_x_276:
[----:B------:R-:W-:Y:S05]  /*bae0*/  BSYNC B1 ;  /* 0x0000000000017941 */ /* 0x000fea0003800000 */
.L_x_274:
        /* <DEDUP_REMOVED lines=9> */
.L_x_278:
[----:B------:R-:W1:Y:S02]  /*bb80*/  MUFU.RCP R0, R57 ;  /* 0x0000003900007308 */ /* 0x000e640000001000 */
[----:B-1----:R-:W-:-:S04]  /*bb90*/  FFMA R3, R57, R0, -1 ;  /* 0xbf80000039037423 */ /* 0x002fc80000000000 */
[----:B------:R-:W-:-:S04]  /*bba0*/  FADD.FTZ R3, -R3, -RZ ;  /* 0x800000ff03037221 */ /* 0x000fc80000010100 */
[----:B------:R-:W-:-:S07]  /*bbb0*/  FFMA R0, R0, R3, R0 ;  /* 0x0000000300007223 */ /* 0x000fce0000000000 */
.L_x_279:
[----:B------:R-:W-:Y:S05]  /*bbc0*/  BSYNC B1 ;  /* 0x0000000000017941 */ /* 0x000fea0003800000 */
.L_x_277:
        /* <DEDUP_REMOVED lines=26> */
.L_x_280:
[----:B------:R-:W-:Y:S05]  /*bd70*/  WARPSYNC.ALL ;  /* 0x0000000000007948 */ /* 0x000fea0003800000 */
[----:B------:R-:W-:Y:S01]  /*bd80*/  BAR.SYNC.DEFER_BLOCKING 0x1, 0x100 ;  /* 0x0044000000007b1d */ /* 0x000fe20000010000 */
[----:B------:R-:W-:-:S05]  /*bd90*/  IADD3 R16, P0, R16, UR38, RZ ;  /* 0x0000002610107c10 */ /* 0x000fca000ff1e0ff */
        /* <DEDUP_REMOVED lines=20> */
[----:B------:R-:W-:Y:S02]  /*bee0*/  UIADD3 UR4, UR50, 0x5100, URZ ;  /* 0x0000510032047890 */ /* 0x000fe4000fffe03f */
[----:B------:R-:W-:Y:S01]  /*bef0*/  UIADD3.X UR9, URZ, UR43, URZ, UP0, !UPT ;  /* 0x0000002b3f097290 */ /* 0x000fe200087fe43f */
[----:B------:R-:W-:-:S08]  /*bf00*/  UMOV UR7, UR47 ;  /* 0x0000002f00077c82 */ /* 0x000fd00008000000 */
[----:B------:R1:W-:Y:S02]  /*bf10*/  UTMASTG.3D [UR4], [UR8] ;  /* 0x00000004080073b5 */ /* 0x0003e40008010000 */
[----:B-1----:R0:W-:Y:S02]  /*bf20*/  UTMACMDFLUSH ;  /* 0x00000000000079b7 */ /* 0x0021e40000000000 */
.L_x_282:
[----:B------:R-:W-:Y:S05]  /*bf30*/  BSYNC B0 ;  /* 0x0000000000007941 */ /* 0x000fea0003800000 */
.L_x_281:
[----:B------:R-:W-:Y:S01]  /*bf40*/  ULDC.64 UR4, c[0x0][0x8f8] ;  /* 0x00023e0000047ab9 */ /* 0x000fe20000000a00 */
[----:B------:R-:W-:Y:S01]  /*bf50*/  IADD3.X R17, R17, UR37, RZ, P0, !PT ;  /* 0x0000002511117c10 */ /* 0x000fe200087fe4ff */
[----:B------:R-:W-:Y:S01]  /*bf60*/  UMOV UR47, 0xffffffff ;  /* 0xffffffff002f7882 */ /* 0x000fe20000000000 */
[----:B------:R-:W-:Y:S01]  /*bf70*/  ISETP.GE.U32.AND P0, PT, R16, UR4, PT ;  /* 0x0000000410007c0c */ /* 0x000fe2000bf06070 */
[----:B------:R-:W-:Y:S01]  /*bf80*/  IMAD.MOV.U32 R3, RZ, RZ, -0x1 ;  /* 0xffffffffff037424 */ /* 0x000fe200078e00ff */
[----:B------:R-:W-:Y:S02]  /*bf90*/  PRMT R0, RZ, 0x7610, R0 ;  /* 0x00007610ff007816 */ /* 0x000fe40000000000 */
[----:B------:R-:W-:Y:S02]  /*bfa0*/  ISETP.GE.U32.AND.EX P0, PT, R17, UR5, PT, P0 ;  /* 0x0000000511007c0c */ /* 0x000fe4000bf06100 */
[----:B------:R-:W-:-:S11]  /*bfb0*/  MOV R8, 0xffffffff ;  /* 0xffffffff00087802 */ /* 0x000fd60000000f00 */
[----:B------:R-:W-:Y:S05]  /*bfc0*/  @P0 BRA `(.L_x_283) ;  /* 0x0000000400680947 */ /* 0x000fea0003800000 */
[----:B------:R-:W1:Y:S01]  /*bfd0*/  S2R R12, SR_CTAID.X ;  /* 0x00000000000c7919 */ /* 0x000e620000002500 */
[----:B------:R-:W2:Y:S01]  /*bfe0*/  LDC.64 R10, c[0x0][0x8d0] ;  /* 0x00023400ff0a7b82 */ /* 0x000ea20000000a00 */
[----:B------:R-:W-:Y:S01]  /*bff0*/  ULDC UR4, c[0x0][0x150] ;  /* 0x0000540000047ab9 */ /* 0x000fe20000000800 */
[----:B------:R-:W-:Y:S01]  /*c000*/  MOV R8, R16 ;  /* 0x0000001000087202 */ /* 0x000fe20000000f00 */
[----:B------:R-:W3:Y:S01]  /*c010*/  S2R R26, SR_CTAID.Y ;  /* 0x00000000001a7919 */ /* 0x000ee20000002600 */
[----:B------:R-:W-:-:S04]  /*c020*/  MOV R9, R17 ;  /* 0x0000001100097202 */ /* 0x000fc80000000f00 */
[----:B------:R-:W4:Y:S08]  /*c030*/  LDC R25, c[0x0][0x144] ;  /* 0x00005100ff197b82 */ /* 0x000f300000000800 */
[----:B------:R-:W3:Y:S08]  /*c040*/  LDC R0, c[0x0][0x8d8] ;  /* 0x00023600ff007b82 */ /* 0x000ef00000000800 */
[----:B------:R-:W3:Y:S01]  /*c050*/  LDC.64 R20, c[0x0][0x8c8] ;  /* 0x00023200ff147b82 */ /* 0x000ee20000000a00 */
[----:B--2---:R-:W-:-:S04]  /*c060*/  ISETP.NE.U32.AND P0, PT, R10, RZ, PT ;  /* 0x000000ff0a00720c */ /* 0x004fc80003f05070 */
[----:B------:R-:W-:Y:S02]  /*c070*/  ISETP.NE.AND.EX P0, PT, R11, RZ, PT, P0 ;  /* 0x000000ff0b00720c */ /* 0x000fe40003f05300 */
[----:B-1----:R-:W-:-:S05]  /*c080*/  I2FP.F32.U32 R3, R12 ;  /* 0x0000000c00037245 */ /* 0x002fca0000201000 */
[----:B------:R-:W-:-:S04]  /*c090*/  FMUL R3, R3, UR4 ;  /* 0x0000000403037c20 */ /* 0x000fc80008400000 */
[----:B------:R1:W2:Y:S02]  /*c0a0*/  F2I.U32.TRUNC.NTZ R24, R3 ;  /* 0x0000000300187305 */ /* 0x0002a4000020f000 */
[----:B----4-:R-:W-:Y:S05]  /*c0b0*/  @!P0 BRA `(.L_x_284) ;  /* 0x0000000000288947 */ /* 0x010fea0003800000 */
[----:B-1----:R-:W1:Y:S02]  /*c0c0*/  LDC R3, c[0x0][0x8dc] ;  /* 0x00023700ff037b82 */ /* 0x002e640000000800 */
[----:B-1----:R-:W-:-:S04]  /*c0d0*/  IADD3 R3, P0, R16, R3, RZ ;  /* 0x0000000310037210 */ /* 0x002fc80007f1e0ff */
        /* <DEDUP_REMOVED lines=8> */
.L_x_284:
[----:B------:R-:W4:Y:S01]  /*c160*/  LDC.64 R14, c[0x0][0x8e8] ;  /* 0x00023a00ff0e7b82 */ /* 0x000f220000000a00 */
[-CC-:B---3--:R-:W-:Y:S01]  /*c170*/  SHF.R.U64 R32, R8, R0.reuse, R9.reuse ;  /* 0x0000000008207219 */ /* 0x188fe20000001209 */
[----:B------:R-:W-:Y:S01]  /*c180*/  ULDC UR4, c[0x0][0x154] ;  /* 0x0000550000047ab9 */ /* 0x000fe20000000800 */
[----:B------:R-:W-:Y:S02]  /*c190*/  SHF.R.U32.HI R0, RZ, R0, R9 ;  /* 0x00000000ff007219 */ /* 0x000fe40000011609 */
[----:B-1----:R-:W-:Y:S02]  /*c1a0*/  IADD3 R3, P0, RZ, -R32, RZ ;  /* 0x80000020ff037210 */ /* 0x002fe40007f1e0ff */
[----:B--2---:R-:W-:Y:S01]  /*c1b0*/  IADD3 R24, -R24, RZ, RZ ;  /* 0x000000ff18187210 */ /* 0x004fe20007ffe1ff */
[----:B------:R-:W1:Y:S01]  /*c1c0*/  LDC R6, c[0x0][0x8c0] ;  /* 0x00023000ff067b82 */ /* 0x000e620000000800 */
[----:B------:R-:W-:Y:S02]  /*c1d0*/  IADD3.X R5, RZ, ~R0, RZ, P0, !PT ;  /* 0x80000000ff057210 */ /* 0x000fe400007fe4ff */
[----:B------:R-:W-:Y:S01]  /*c1e0*/  MOV R7, 0x1 ;  /* 0x0000000100077802 */ /* 0x000fe20000000f00 */
[----:B------:R-:W-:-:S02]  /*c1f0*/  IMAD R28, R25, R24, R12 ;  /* 0x00000018191c7224 */ /* 0x000fc400078e020c */
[-C--:B------:R-:W-:Y:S02]  /*c200*/  IMAD R0, R5, R20.reuse, RZ ;  /* 0x0000001405007224 */ /* 0x080fe400078e02ff */
[----:B------:R-:W2:Y:S01]  /*c210*/  LDC R8, c[0x0][0x8b0] ;  /* 0x00022c00ff087b82 */ /* 0x000ea20000000800 */
[----:B------:R-:W-:-:S04]  /*c220*/  IMAD.WIDE.U32 R4, R3, R20, R16 ;  /* 0x0000001403047225 */ /* 0x000fc800078e0010 */
[----:B------:R-:W-:Y:S01]  /*c230*/  IMAD R3, R3, R21, R0 ;  /* 0x0000001503037224 */ /* 0x000fe200078e0200 */
[----:B------:R-:W-:Y:S02]  /*c240*/  I2FP.F32.U32 R0, R26 ;  /* 0x0000001a00007245 */ /* 0x000fe40000201000 */
[----:B------:R-:W3:Y:S01]  /*c250*/  LDC R30, c[0x0][0x900] ;  /* 0x00024000ff1e7b82 */ /* 0x000ee20000000800 */
[----:B----4-:R-:W-:Y:S02]  /*c260*/  ISETP.NE.U32.AND P0, PT, R14, RZ, PT ;  /* 0x000000ff0e00720c */ /* 0x010fe40003f05070 */
[----:B------:R-:W-:Y:S01]  /*c270*/  IADD3 R3, R5, R3, RZ ;  /* 0x0000000305037210 */ /* 0x000fe20007ffe0ff */
[----:B------:R-:W-:Y:S01]  /*c280*/  FMUL R0, R0, UR4 ;  /* 0x0000000400007c20 */ /* 0x000fe20008400000 */
[----:B------:R-:W-:Y:S01]  /*c290*/  ISETP.NE.AND.EX P0, PT, R15, RZ, PT, P0 ;  /* 0x000000ff0f00720c */ /* 0x000fe20003f05300 */
[----:B------:R-:W-:Y:S02]  /*c2a0*/  IMAD.MOV.U32 R5, RZ, RZ, -0x1 ;  /* 0xffffffffff057424 */ /* 0x000fe400078e00ff */
[----:B------:R-:W4:Y:S01]  /*c2b0*/  LDC R21, c[0x0][0x148] ;  /* 0x00005200ff157b82 */ /* 0x000f220000000800 */
[-CC-:B-1----:R-:W-:Y:S01]  /*c2c0*/  SHF.R.U64 R12, R4, R6.reuse, R3.reuse ;  /* 0x00000006040c7219 */ /* 0x182fe20000001203 */
[----:B------:R1:W1:Y:S01]  /*c2d0*/  F2I.U32.TRUNC.NTZ R20, R0 ;  /* 0x0000000000147305 */ /* 0x000262000020f000 */
[----:B------:R-:W-:-:S05]  /*c2e0*/  SHF.R.U32.HI R3, RZ, R6, R3 ;  /* 0x00000006ff037219 */ /* 0x000fca0000011603 */
[----:B------:R-:W1:Y:S01]  /*c2f0*/  LDC R24, c[0x0][0x8a8] ;  /* 0x00022a00ff187b82 */ /* 0x000e620000000800 */
[-CC-:B--2---:R-:W-:Y:S02]  /*c300*/  SHF.R.U64 R10, R12, R8.reuse, R3.reuse ;  /* 0x000000080c0a7219 */ /* 0x184fe40000001203 */
[----:B------:R-:W-:-:S05]  /*c310*/  SHF.R.U32.HI R3, RZ, R8, R3 ;  /* 0x00000008ff037219 */ /* 0x000fca0000011603 */
[----:B------:R-:W2:Y:S01]  /*c320*/  LDC R27, c[0x0][0x8f0] ;  /* 0x00023c00ff1b7b82 */ /* 0x000ea20000000800 */
[-C--:B---3--:R-:W-:Y:S02]  /*c330*/  SHF.L.U32 R4, R5, R30.reuse, RZ ;  /* 0x0000001e05047219 */ /* 0x088fe400000006ff */
[-CC-:B------:R-:W-:Y:S02]  /*c340*/  SHF.R.U64 R13, R10, R30.reuse, R3.reuse ;  /* 0x0000001e0a0d7219 */ /* 0x180fe40000001203 */
[----:B------:R-:W-:Y:S02]  /*c350*/  SHF.R.U32.HI R5, RZ, R30, R3 ;  /* 0x0000001eff057219 */ /* 0x000fe40000011603 */
[----:B------:R-:W-:Y:S01]  /*c360*/  LOP3.LUT R25, RZ, R4, RZ, 0x33, !PT ;  /* 0x00000004ff197212 */ /* 0x000fe200078e33ff */
[----:B------:R-:W3:Y:S01]  /*c370*/  LDC R29, c[0x0][0x8e0] ;  /* 0x00023800ff1d7b82 */ /* 0x000ee20000000800 */
[----:B------:R-:W-:Y:S02]  /*c380*/  SHF.L.U32 R30, R7, R30, RZ ;  /* 0x0000001e071e7219 */ /* 0x000fe400000006ff */
[----:B------:R-:W-:-:S05]  /*c390*/  MOV R4, R13 ;  /* 0x0000000d00047202 */ /* 0x000fca0000000f00 */
[----:B------:R-:W1:Y:S01]  /*c3a0*/  LDC R31, c[0x0][0x8b8] ;  /* 0x00022e00ff1f7b82 */ /* 0x000e620000000800 */
[----:B------:R-:W-:Y:S05]  /*c3b0*/  @!P0 BRA `(.L_x_285) ;  /* 0x0000000000288947 */ /* 0x000fea0003800000 */
[----:B-1----:R-:W1:Y:S02]  /*c3c0*/  LDC R0, c[0x0][0x8f4] ;  /* 0x00023d00ff007b82 */ /* 0x002e640000000800 */
        /* <DEDUP_REMOVED lines=9> */
.L_x_285:
[----:B------:R-:W-:Y:S02]  /*c460*/  ISETP.NE.AND P0, PT, R2, 0x1, PT ;  /* 0x000000010200780c */ /* 0x000fe40003f05270 */
[----:B-12---:R-:W-:Y:S02]  /*c470*/  SHF.R.U64 R0, R4, R27, R5 ;  /* 0x0000001b04007219 */ /* 0x006fe40000001205 */
[----:B------:R-:W-:Y:S02]  /*c480*/  LOP3.LUT R3, R10, R25, RZ, 0xc0, !PT ;  /* 0x000000190a037212 */ /* 0x000fe400078ec0ff */
[----:B------:R-:W-:Y:S02]  /*c490*/  IADD3 R20, -R20, RZ, RZ ;  /* 0x000000ff14147210 */ /* 0x000fe40007ffe1ff */
[----:B------:R-:W-:Y:S01]  /*c4a0*/  IADD3 R5, R24, -0x1, RZ ;  /* 0xffffffff18057810 */ /* 0x000fe20007ffe0ff */
[----:B------:R-:W-:Y:S01]  /*c4b0*/  IMAD R3, R30, R0, R3 ;  /* 0x000000001e037224 */ /* 0x000fe200078e0203 */
[----:B------:R-:W-:-:S02]  /*c4c0*/  IADD3 R4, -R0, RZ, RZ ;  /* 0x000000ff00047210 */ /* 0x000fc40007ffe1ff */
[----:B------:R-:W-:Y:S01]  /*c4d0*/  LOP3.LUT R5, R12, R5, RZ, 0xc0, !PT ;  /* 0x000000050c057212 */ /* 0x000fe200078ec0ff */
[----:B----4-:R-:W-:Y:S01]  /*c4e0*/  @P0 IMAD R28, R21, R20, R26 ;  /* 0x00000014151c0224 */ /* 0x010fe200078e021a */
[----:B------:R-:W-:Y:S01]  /*c4f0*/  R2UR UR47, R32 ;  /* 0x00000000202f72ca */ /* 0x000fe200000e0000 */
[----:B---3--:R-:W-:Y:S01]  /*c500*/  IMAD R0, R4, R29, R13 ;  /* 0x0000001d04007224 */ /* 0x008fe200078e020d */
[----:B------:R-:W-:Y:S01]  /*c510*/  MOV R4, 0x1 ;  /* 0x0000000100047802 */ /* 0x000fe20000000f00 */
[----:B------:R-:W-:Y:S02]  /*c520*/  IMAD R3, R3, R31, R28 ;  /* 0x0000001f03037224 */ /* 0x000fe400078e021c */
[----:B------:R-:W-:-:S05]  /*c530*/  IMAD R0, R0, R24, R5 ;  /* 0x0000001800007224 */ /* 0x000fca00078e0205 */
[----:B------:R-:W-:Y:S02]  /*c540*/  SEL R8, R0, R3, !P0 ;  /* 0x0000000300087207 */ /* 0x000fe40004000000 */
[----:B------:R-:W-:Y:S02]  /*c550*/  SEL R3, R3, R0, !P0 ;  /* 0x0000000003037207 */ /* 0x000fe40004000000 */
[----:B------:R-:W-:-:S07]  /*c560*/  PRMT R0, R4, 0x7610, R0 ;  /* 0x0000761004007816 */ /* 0x000fce0000000000 */
.L_x_283:
[----:B------:R-:W-:Y:S01]  /*c570*/  LOP3.LUT P0, RZ, R0, 0xff, RZ, 0xc0, !PT ;  /* 0x000000ff00ff7812 */ /* 0x000fe2000780c0ff */
[----:B------:R-:W-:-:S04]  /*c580*/  UIMAD.WIDE.U32 UR4, UR51, -0x33333333, URZ ;  /* 0xcccccccd330478a5 */ /* 0x000fc8000f8e003f */
[----:B------:R-:W-:-:S04]  /*c590*/  USHF.R.U32.HI UR4, URZ, 0x3, UR5 ;  /* 0x000000033f047899 */ /* 0x000fc80008011605 */
[----:B------:R-:W-:-:S04]  /*c5a0*/  UIMAD UR4, UR4, -0xa, UR51 ;  /* 0xfffffff6040478a4 */ /* 0x000fc8000f8e0233 */
[----:B------:R-:W-:Y:S08]  /*c5b0*/  @P0 BRA `(.L_x_286) ;  /* 0xffffff4c00b80947 */ /* 0x000ff0000383ffff */
[----:B------:R-:W-:-:S04]  /*c5c0*/  DEPBAR.LE SB0, 0x0 ;  /* 0x000080000000791a */ /* 0x000fc80000000000 */
[----:B------:R-:W-:Y:S05]  /*c5d0*/  EXIT ;  /* 0x000000000000794d */ /* 0x000fea0003800000 */
.L_x_9:
[----:B------:R-:W-:Y:S01]  /*c5e0*/  ULDC.64 UR4, c[0x0][0x8f8] ;  /* 0x00023e0000047ab9 */ /* 0x000fe20000000a00 */
[----:B------:R-:W-:Y:S01]  /*c5f0*/  PRMT R12, RZ, 0x7610, R12 ;  /* 0x00007610ff0c7816 */ /* 0x000fe2000000000c */
[----:B------:R-:W-:Y:S01]  /*c600*/  IMAD.MOV.U32 R5, RZ, RZ, -0x1 ;  /* 0xffffffffff057424 */ /* 0x000fe200078e00ff */
[----:B------:R-:W-:Y:S02]  /*c610*/  ISETP.GE.U32.AND P1, PT, R16, UR4, PT ;  /* 0x0000000410007c0c */ /* 0x000fe4000bf26070 */
[----:B------:R-:W-:Y:S02]  /*c620*/  MOV R4, 0xffffffff ;  /* 0xffffffff00047802 */ /* 0x000fe40000000f00 */
[----:B------:R-:W-:Y:S02]  /*c630*/  ISETP.GE.U32.AND.EX P1, PT, R17, UR5, PT, P1 ;  /* 0x0000000511007c0c */ /* 0x000fe4000bf26110 */
[----:B------:R-:W-:-:S11]  /*c640*/  MOV R6, 0xffffffff ;  /* 0xffffffff00067802 */ /* 0x000fd60000000f00 */
[----:B------:R-:W-:Y:S05]  /*c650*/  @P1 BRA `(.L_x_287) ;  /* 0x00000004005c1947 */ /* 0x000fea0003800000 */
[----:B------:R-:W1:Y:S01]  /*c660*/  LDC.64 R20, c[0x0][0x8d0] ;  /* 0x00023400ff147b82 */ /* 0x000e620000000a00 */
[----:B------:R-:W-:Y:S02]  /*c670*/  MOV R14, R16 ;  /* 0x00000010000e7202 */ /* 0x000fe40000000f00 */
[----:B------:R-:W-:-:S05]  /*c680*/  MOV R15, R17 ;  /* 0x00000011000f7202 */ /* 0x000fca0000000f00 */
[----:B------:R-:W2:Y:S08]  /*c690*/  LDC R6, c[0x0][0x8d8] ;  /* 0x00023600ff067b82 */ /* 0x000eb00000000800 */
[----:B------:R-:W3:Y:S01]  /*c6a0*/  LDC.64 R24, c[0x0][0x8c8] ;  /* 0x00023200ff187b82 */ /* 0x000ee20000000a00 */
[----:B-1----:R-:W-:-:S04]  /*c6b0*/  ISETP.NE.U32.AND P1, PT, R20, RZ, PT ;  /* 0x000000ff1400720c */ /* 0x002fc80003f25070 */
[----:B------:R-:W-:-:S13]  /*c6c0*/  ISETP.NE.AND.EX P1, PT, R21, RZ, PT, P1 ;  /* 0x000000ff1500720c */ /* 0x000fda0003f25310 */
[----:B--23--:R-:W-:Y:S05]  /*c6d0*/  @!P1 BRA `(.L_x_288) ;  /* 0x0000000000289947 */ /* 0x00cfea0003800000 */
[----:B------:R-:W1:Y:S02]  /*c6e0*/  LDC R5, c[0x0][0x8dc] ;  /* 0x00023700ff057b82 */ /* 0x000e640000000800 */
[----:B-1----:R-:W-:-:S05]  /*c6f0*/  IADD3 R15, P1, R16, R5, RZ ;  /* 0x00000005100f7210 */ /* 0x002fca0007f3e0ff */
[----:B------:R-:W-:-:S04]  /*c700*/  IMAD.X R23, RZ, RZ, R17, P1 ;  /* 0x000000ffff177224 */ /* 0x000fc800008e0611 */
[----:B------:R-:W-:-:S04]  /*c710*/  IMAD.WIDE.U32 R4, R23, R20, RZ ;  /* 0x0000001417047225 */ /* 0x000fc800078e00ff */
[----:B------:R-:W-:-:S04]  /*c720*/  IMAD.WIDE.U32 R12, P1, R15, R21, R4 ;  /* 0x000000150f0c7225 */ /* 0x000fc80007820004 */
[----:B------:R-:W-:Y:S01]  /*c730*/  IMAD.WIDE.U32 R4, R15, R20, RZ ;  /* 0x000000140f047225 */ /* 0x000fe200078e00ff */
[----:B------:R-:W-:Y:S02]  /*c740*/  IADD3.X R15, RZ, RZ, RZ, P1, !PT ;  /* 0x000000ffff0f7210 */ /* 0x000fe40000ffe4ff */
[----:B------:R-:W-:Y:S02]  /*c750*/  MOV R14, R13 ;  /* 0x0000000d000e7202 */ /* 0x000fe40000000f00 */
[----:B------:R-:W-:-:S05]  /*c760*/  IADD3 RZ, P1, R5, R12, RZ ;  /* 0x0000000c05ff7210 */ /* 0x000fca0007f3e0ff */
[----:B------:R-:W-:-:S08]  /*c770*/  IMAD.WIDE.U32.X R14, R23, R21, R14, P1 ;  /* 0x00000015170e7225 */ /* 0x000fd000008e040e */
.L_x_288:
[--C-:B------:R-:W-:Y:S01]  /*c780*/  SHF.R.U64 R14, R14, R6, R15.reuse ;  /* 0x000000060e0e7219 */ /* 0x100fe2000000120f */
[----:B------:R-:W1:Y:S01]  /*c790*/  LDC R12, c[0x0][0x8c0] ;  /* 0x00023000ff0c7b82 */ /* 0x000e620000000800 */
[----:B------:R-:W-:Y:S01]  /*c7a0*/  I2FP.F32.U32 R5, R10 ;  /* 0x0000000a00057245 */ /* 0x000fe20000201000 */
[----:B------:R-:W-:Y:S01]  /*c7b0*/  ULDC UR4, c[0x0][0x150] ;  /* 0x0000540000047ab9 */ /* 0x000fe20000000800 */
[----:B------:R-:W-:Y:S02]  /*c7c0*/  SHF.R.U32.HI R4, RZ, R6, R15 ;  /* 0x00000006ff047219 */ /* 0x000fe4000001160f */
[----:B------:R-:W-:Y:S01]  /*c7d0*/  IADD3 R11, P1, RZ, -R14, RZ ;  /* 0x8000000eff0b7210 */ /* 0x000fe20007f3e0ff */
[----:B------:R-:W-:Y:S01]  /*c7e0*/  FMUL R15, R5, UR4 ;  /* 0x00000004050f7c20 */ /* 0x000fe20008400000 */
[----:B------:R-:W-:Y:S01]  /*c7f0*/  ULDC UR4, c[0x0][0x154] ;  /* 0x0000550000047ab9 */ /* 0x000fe20000000800 */
[----:B------:R-:W2:Y:S01]  /*c800*/  LDC.64 R28, c[0x0][0x8e8] ;  /* 0x00023a00ff1c7b82 */ /* 0x000ea20000000a00 */
[----:B------:R-:W-:Y:S01]  /*c810*/  IADD3.X R13, RZ, ~R4, RZ, P1, !PT ;  /* 0x80000004ff0d7210 */ /* 0x000fe20000ffe4ff */
[----:B------:R-:W-:-:S02]  /*c820*/  IMAD.WIDE.U32 R4, R11, R24, R16 ;  /* 0x000000180b047225 */ /* 0x000fc400078e0010 */
[----:B------:R-:W3:Y:S02]  /*c830*/  F2I.U32.TRUNC.NTZ R15, R15 ;  /* 0x0000000f000f7305 */ /* 0x000ee4000020f000 */
[----:B------:R-:W-:Y:S02]  /*c840*/  IMAD R6, R13, R24, RZ ;  /* 0x000000180d067224 */ /* 0x000fe400078e02ff */
[----:B------:R-:W4:Y:S02]  /*c850*/  LDC R21, c[0x0][0x144] ;  /* 0x00005100ff157b82 */ /* 0x000f240000000800 */
[----:B------:R-:W-:-:S05]  /*c860*/  IMAD R11, R11, R25, R6 ;  /* 0x000000190b0b7224 */ /* 0x000fca00078e0206 */
[----:B------:R-:W-:Y:S01]  /*c870*/  IADD3 R5, R5, R11, RZ ;  /* 0x0000000b05057210 */ /* 0x000fe20007ffe0ff */
[----:B------:R-:W5:Y:S01]  /*c880*/  LDC R20, c[0x0][0x8b0] ;  /* 0x00022c00ff147b82 */ /* 0x000f620000000800 */
[----:B------:R-:W-:Y:S02]  /*c890*/  I2FP.F32.U32 R11, R7 ;  /* 0x00000007000b7245 */ /* 0x000fe40000201000 */
[-C--:B-1----:R-:W-:Y:S01]  /*c8a0*/  SHF.R.U64 R6, R4, R12.reuse, R5 ;  /* 0x0000000c04067219 */ /* 0x082fe20000001205 */
[----:B---3--:R-:W-:Y:S01]  /*c8b0*/  IMAD.MOV R4, RZ, RZ, -R15 ;  /* 0x000000ffff047224 */ /* 0x008fe200078e0a0f */
[----:B------:R-:W-:Y:S01]  /*c8c0*/  SHF.R.U32.HI R5, RZ, R12, R5 ;  /* 0x0000000cff057219 */ /* 0x000fe20000011605 */
[----:B------:R-:W-:Y:S01]  /*c8d0*/  FMUL R11, R11, UR4 ;  /* 0x000000040b0b7c20 */ /* 0x000fe20008400000 */
[----:B------:R-:W-:Y:S01]  /*c8e0*/  MOV R12, 0xffffffff ;  /* 0xffffffff000c7802 */ /* 0x000fe20000000f00 */
[----:B------:R-:W1:Y:S01]  /*c8f0*/  LDC R13, c[0x0][0x900] ;  /* 0x00024000ff0d7b82 */ /* 0x000e620000000800 */
[----:B--2---:R-:W-:-:S04]  /*c900*/  ISETP.NE.U32.AND P1, PT, R28, RZ, PT ;  /* 0x000000ff1c00720c */ /* 0x004fc80003f25070 */
[----:B------:R-:W-:-:S03]  /*c910*/  ISETP.NE.AND.EX P1, PT, R29, RZ, PT, P1 ;  /* 0x000000ff1d00720c */ /* 0x000fc60003f25310 */
[----:B------:R-:W2:Y:S01]  /*c920*/  LDC R22, c[0x0][0x148] ;  /* 0x00005200ff167b82 */ /* 0x000ea20000000800 */
[----:B----4-:R-:W-:Y:S01]  /*c930*/  IMAD R26, R21, R4, R10 ;  /* 0x00000004151a7224 */ /* 0x010fe200078e020a */
[----:B------:R-:W-:-:S06]  /*c940*/  MOV R10, 0x1 ;  /* 0x00000001000a7802 */ /* 0x000fcc0000000f00 */
[----:B------:R-:W3:Y:S01]  /*c950*/  LDC R24, c[0x0][0x8a8] ;  /* 0x00022a00ff187b82 */ /* 0x000ee20000000800 */
[-CC-:B-----5:R-:W-:Y:S02]  /*c960*/  SHF.R.U64 R21, R6, R20.reuse, R5.reuse ;  /* 0x0000001406157219 */ /* 0x1a0fe40000001205 */
[----:B------:R-:W-:Y:S02]  /*c970*/  SHF.R.U32.HI R4, RZ, R20, R5 ;  /* 0x00000014ff047219 */ /* 0x000fe40000011605 */
[----:B------:R4:W1:Y:S03]  /*c980*/  F2I.U32.TRUNC.NTZ R20, R11 ;  /* 0x0000000b00147305 */ /* 0x000866000020f000 */
[----:B------:R-:W2:Y:S01]  /*c990*/  LDC R25, c[0x0][0x8f0] ;  /* 0x00023c00ff197b82 */ /* 0x000ea20000000800 */
[-C--:B-1----:R-:W-:Y:S02]  /*c9a0*/  SHF.L.U32 R12, R12, R13.reuse, RZ ;  /* 0x0000000d0c0c7219 */ /* 0x082fe400000006ff */
[----:B------:R-:W-:-:S02]  /*c9b0*/  SHF.R.U64 R23, R21, R13, R4 ;  /* 0x0000000d15177219 */ /* 0x000fc40000001204 */
[-C--:B------:R-:W-:Y:S02]  /*c9c0*/  SHF.R.U32.HI R5, RZ, R13.reuse, R4 ;  /* 0x0000000dff057219 */ /* 0x080fe40000011604 */
[----:B------:R-:W-:Y:S01]  /*c9d0*/  SHF.L.U32 R30, R10, R13, RZ ;  /* 0x0000000d0a1e7219 */ /* 0x000fe200000006ff */
[----:B------:R-:W1:Y:S01]  /*c9e0*/  LDC R27, c[0x0][0x8e0] ;  /* 0x00023800ff1b7b82 */ /* 0x000e620000000800 */
[----:B------:R-:W-:Y:S02]  /*c9f0*/  LOP3.LUT R32, RZ, R12, RZ, 0x33, !PT ;  /* 0x0000000cff207212 */ /* 0x000fe400078e33ff */
[----:B------:R-:W-:-:S05]  /*ca00*/  MOV R4, R23 ;  /* 0x0000001700047202 */ /* 0x000fca0000000f00 */
[----:B------:R-:W1:Y:S01]  /*ca10*/  LDC R31, c[0x0][0x8b8] ;  /* 0x00022e00ff1f7b82 */ /* 0x000e620000000800 */
[----:B----4-:R-:W-:Y:S05]  /*ca20*/  @!P1 BRA `(.L_x_289) ;  /* 0x0000000000289947 */ /* 0x010fea0003800000 */
[----:B------:R-:W4:Y:S02]  /*ca30*/  LDC R4, c[0x0][0x8f4] ;  /* 0x00023d00ff047b82 */ /* 0x000f240000000800 */
[----:B----4-:R-:W-:-:S04]  /*ca40*/  IADD3 R13, P1, R23, R4, RZ ;  /* 0x00000004170d7210 */ /* 0x010fc80007f3e0ff */
        /* <DEDUP_REMOVED lines=8> */
.L_x_289:
[----:B------:R-:W-:Y:S01]  /*cad0*/  ISETP.NE.AND P1, PT, R2, 0x1, PT ;  /* 0x000000010200780c */ /* 0x000fe20003f25270 */
[----:B------:R-:W-:Y:S01]  /*cae0*/  IMAD.MOV.U32 R12, RZ, RZ, 0x1 ;  /* 0x00000001ff0c7424 */ /* 0x000fe200078e00ff */
[----:B--2---:R-:W-:Y:S02]  /*caf0*/  SHF.R.U64 R5, R4, R25, R5 ;  /* 0x0000001904057219 */ /* 0x004fe40000001205 */
[----:B------:R-:W-:Y:S02]  /*cb00*/  IADD3 R20, -R20, RZ, RZ ;  /* 0x000000ff14147210 */ /* 0x000fe40007ffe1ff */
[----:B------:R-:W-:Y:S02]  /*cb10*/  LOP3.LUT R4, R21, R32, RZ, 0xc0, !PT ;  /* 0x0000002015047212 */ /* 0x000fe400078ec0ff */
[----:B---3--:R-:W-:Y:S02]  /*cb20*/  IADD3 R11, R24, -0x1, RZ ;  /* 0xffffffff180b7810 */ /* 0x008fe40007ffe0ff */
[----:B------:R-:W-:Y:S01]  /*cb30*/  IADD3 R10, -R5, RZ, RZ ;  /* 0x000000ff050a7210 */ /* 0x000fe20007ffe1ff */
[----:B------:R-:W-:-:S02]  /*cb40*/  IMAD R5, R30, R5, R4 ;  /* 0x000000051e057224 */ /* 0x000fc400078e0204 */
[----:B------:R-:W-:Y:S01]  /*cb50*/  @P1 IMAD R26, R22, R20, R7 ;  /* 0x00000014161a1224 */ /* 0x000fe200078e0207 */
[----:B------:R-:W-:Y:S01]  /*cb60*/  LOP3.LUT R7, R6, R11, RZ, 0xc0, !PT ;  /* 0x0000000b06077212 */ /* 0x000fe200078ec0ff */
[----:B-1----:R-:W-:Y:S02]  /*cb70*/  IMAD R4, R10, R27, R23 ;  /* 0x0000001b0a047224 */ /* 0x002fe400078e0217 */
[----:B------:R-:W-:Y:S02]  /*cb80*/  IMAD R5, R5, R31, R26 ;  /* 0x0000001f05057224 */ /* 0x000fe400078e021a */
[----:B------:R-:W-:-:S05]  /*cb90*/  IMAD R6, R4, R24, R7 ;  /* 0x0000001804067224 */ /* 0x000fca00078e0207 */
[----:B------:R-:W-:Y:S02]  /*cba0*/  SEL R4, R6, R5, !P1 ;  /* 0x0000000506047207 */ /* 0x000fe40004800000 */
[----:B------:R-:W-:Y:S02]  /*cbb0*/  SEL R5, R5, R6, !P1 ;  /* 0x0000000605057207 */ /* 0x000fe40004800000 */
[----:B------:R-:W-:-:S07]  /*cbc0*/  MOV R6, R14 ;  /* 0x0000000e00067202 */ /* 0x000fce0000000f00 */
.L_x_287:
[----:B------:R-:W-:-:S08]  /*cbd0*/  NOP ;  /* 0x0000000000007918 */ /* 0x000fd00000000000 */
[----:B------:R-:W1:-:S00]  /*cbe0*/  USETMAXREG.DEALLOC.CTAPOOL 0x28 ;  /* 0x00000028000079c8 */ /* 0x000e4000080e0500 */
[----:B-1----:R-:W-:-:S13]  /*cbf0*/  ISETP.NE.AND P1, PT, R3, 0x1, PT ;  /* 0x000000010300780c */ /* 0x002fda0003f25270 */
[----:B------:R-:W-:Y:S05]  /*cc00*/  @!P1 EXIT ;  /* 0x000000000000994d */ /* 0x000fea0003800000 */
[----:B------:R-:W-:Y:S05]  /*cc10*/  @!P4 BRA `(.L_x_290) ;  /* 0x0000001000b0c947 */ /* 0x000fea0003800000 */
[----:B------:R-:W-:-:S13]  /*cc20*/  ISETP.NE.OR P0, PT, R3, 0x2, P0 ;  /* 0x000000020300780c */ /* 0x000fda0000705670 */
[----:B------:R-:W-:Y:S05]  /*cc30*/  @P0 EXIT ;  /* 0x000000000000094d */ /* 0x000fea0003800000 */
[----:B------:R-:W-:-:S13]  /*cc40*/  LOP3.LUT P1, RZ, R12, 0xff, RZ, 0xc0, !PT ;  /* 0x000000ff0cff7812 */ /* 0x000fda000782c0ff */
[----:B------:R-:W-:Y:S05]  /*cc50*/  @!P1 BRA `(.L_x_291) ;  /* 0x0000000000189947 */ /* 0x000fea0003800000 */
[----:B------:R-:W-:Y:S01]  /*cc60*/  UMOV UR4, 0x400 ;  /* 0x0000040000047882 */ /* 0x000fe20000000000 */
[----:B------:R-:W-:Y:S01]  /*cc70*/  MOV R3, RZ ;  /* 0x000000ff00037202 */ /* 0x000fe20000000f00 */
[----:B------:R-:W-:-:S03]  /*cc80*/  ULEA UR4, UR36, UR4, 0x18 ;  /* 0x0000000424047291 */ /* 0x000fc6000f8ec03f */
[----:B------:R-:W-:-:S06]  /*cc90*/  SHF.L.U32 R3, R3, 0x1f, RZ ;  /* 0x0000001f03037819 */ /* 0x000fcc00000006ff */
[----:B------:R-:W1:Y:S02]  /*cca0*/  SYNCS.PHASECHK.TRANS64.TRYWAIT P0, [UR4+0xe8], R3 ;  /* 0x0000e803ff0075a7 */ /* 0x000e640008000144 */
[----:B-1----:R-:W-:Y:S05]  /*ccb0*/  @!P0 BRA `(.L_x_292) ;  /* 0x0000002400c88947 */ /* 0x002fea0003800000 */
.L_x_291:
[----:B-1----:R-:W-:Y:S01]  /*ccc0*/  PRMT R3, RZ, 0x7610, R3 ;  /* 0x00007610ff037816 */ /* 0x002fe20000000003 */
[----:B------:R-:W-:Y:S06]  /*ccd0*/  @P3 BRA `(.L_x_293) ;  /* 0x0000000000243947 */ /* 0x000fec0003800000 */
[----:B------:R-:W-:Y:S02]  /*cce0*/  ULDC.64 UR4, c[0x0][0x588] ;  /* 0x0001620000047ab9 */ /* 0x000fe40000000a00 */
[----:B------:R-:W-:-:S04]  /*ccf0*/  ISETP.NE.U32.AND P0, PT, RZ, UR4, PT ;  /* 0x00000004ff007c0c */ /* 0x000fc8000bf05070 */
[----:B------:R-:W-:-:S13]  /*cd00*/  ISETP.NE.AND.EX P0, PT, RZ, UR5, PT, P0 ;  /* 0x00000005ff007c0c */ /* 0x000fda000bf05300 */
[----:B------:R-:W-:Y:S05]  /*cd10*/  @!P0 BRA `(.L_x_294) ;  /* 0x00000000000c8947 */ /* 0x000fea0003800000 */
[----:B------:R1:W5:Y:S01]  /*cd20*/  LDG.E R8, desc[UR40][R8.64] ;  /* 0x0000002808087981 */ /* 0x000362000c1e1900 */
[----:B------:R-:W-:Y:S01]  /*cd30*/  MOV R3, 0x1 ;  /* 0x0000000100037802 */ /* 0x000fe20000000f00 */
[----:B------:R-:W-:Y:S06]  /*cd40*/  BRA `(.L_x_293) ;  /* 0x0000000000087947 */ /* 0x000fec0003800000 */
.L_x_294:
[----:B------:R-:W2:Y:S01]  /*cd50*/  LDC R8, c[0x0][0x580] ;  /* 0x00016000ff087b82 */ /* 0x000ea20000000800 */
[----:B------:R-:W-:-:S07]  /*cd60*/  MOV R3, 0x1 ;  /* 0x0000000100037802 */ /* 0x000fce0000000f00 */
.L_x_293:
[----:B-1----:R-:W-:Y:S01]  /*cd70*/  IMAD.MOV.U32 R9, RZ, RZ, 0x1 ;  /* 0x00000001ff097424 */ /* 0x002fe200078e00ff */
[----:B------:R-:W-:Y:S06]  /*cd80*/  @!P1 BRA `(.L_x_295) ;  /* 0x0000000c00dc9947 */ /* 0x000fec0003800000 */
[----:B------:R-:W1:Y:S01]  /*cd90*/  LDC R10, c[0x0][0x900] ;  /* 0x00024000ff0a7b82 */ /* 0x000e620000000800 */
[----:B------:R-:W-:Y:S01]  /*cda0*/  MOV R7, 0xffffffff ;  /* 0xffffffff00077802 */ /* 0x000fe20000000f00 */
[----:B------:R-:W-:Y:S01]  /*cdb0*/  ULDC.64 UR6, c[0x0][0x198] ;  /* 0x0000660000067ab9 */ /* 0x000fe20000000a00 */
[----:B------:R-:W-:Y:S01]  /*cdc0*/  MOV R9, 0x1 ;  /* 0x0000000100097802 */ /* 0x000fe20000000f00 */
[----:B------:R-:W-:Y:S01]  /*cdd0*/  ULDC.64 UR14, c[0x0][0x588] ;  /* 0x00016200000e7ab9 */ /* 0x000fe20000000a00 */
[----:B------:R-:W-:Y:S01]  /*cde0*/  LOP3.LUT R11, R0, 0x2, RZ, 0xfc, !PT ;  /* 0x00000002000b7812 */ /* 0x000fe200078efcff */
[----:B------:R-:W-:Y:S01]  /*cdf0*/  ULDC.64 UR22, c[0x0][0x8f8] ;  /* 0x00023e0000167ab9 */ /* 0x000fe20000000a00 */
[----:B------:R-:W-:Y:S01]  /*ce00*/  ULDC.64 UR24, c[0x0][0x590] ;  /* 0x0001640000187ab9 */ /* 0x000fe20000000a00 */
[----:B------:R-:W3:Y:S01]  /*ce10*/  LDC R12, c[0x0][0x8a8] ;  /* 0x00022a00ff0c7b82 */ /* 0x000ee20000000800 */
[-C--:B-1----:R-:W-:Y:S02]  /*ce20*/  SHF.L.U32 R7, R7, R10.reuse, RZ ;  /* 0x0000000a07077219 */ /* 0x082fe400000006ff */
[----:B------:R-:W-:-:S02]  /*ce30*/  SHF.L.U32 R10, R9, R10, RZ ;  /* 0x0000000a090a7219 */ /* 0x000fc400000006ff */
[----:B------:R-:W-:Y:S02]  /*ce40*/  MOV R9, 0x1 ;  /* 0x0000000100097802 */ /* 0x000fe40000000f00 */
[----:B------:R-:W-:Y:S02]  /*ce50*/  LOP3.LUT R13, RZ, R7, RZ, 0x33, !PT ;  /* 0x00000007ff0d7212 */ /* 0x000fe400078e33ff */
[----:B---3--:R-:W-:-:S07]  /*ce60*/  IADD3 R12, R12, -0x1, RZ ;  /* 0xffffffff0c0c7810 */ /* 0x008fce0007ffe0ff */
.L_x_327:
[----:B------:R-:W-:Y:S02]  /*ce70*/  ISETP.NE.U32.AND P0, PT, RZ, UR24, PT ;  /* 0x00000018ff007c0c */ /* 0x000fe4000bf05070 */
[----:B------:R-:W-:Y:S02]  /*ce80*/  R2UR UR11, R5 ;  /* 0x00000000050b72ca */ /* 0x000fe400000e0000 */
[----:B------:R-:W-:Y:S02]  /*ce90*/  R2UR UR10, R4 ;  /* 0x00000000040a72ca */ /* 0x000fe400000e0000 */
[----:B------:R-:W-:-:S09]  /*cea0*/  ISETP.NE.AND.EX P0, PT, RZ, UR25, PT, P0 ;  /* 0x00000019ff007c0c */ /* 0x000fd2000bf05300 */
[----:B------:R-:W-:Y:S02]  /*ceb0*/  USHF.L.U32 UR11, UR11, 0x8, URZ ;  /* 0x000000080b0b7899 */ /* 0x000fe4000800063f */
[----:B------:R-:W-:Y:S02]  /*cec0*/  USHF.L.U32 UR10, UR10, 0x6, URZ ;  /* 0x000000060a0a7899 */ /* 0x000fe4000800063f */
[----:B------:R-:W-:Y:S10]  /*ced0*/  @!P0 BRA `(.L_x_296) ;  /* 0x00000000002c8947 */ /* 0x000ff40003800000 */
[----:B------:R-:W-:-:S04]  /*cee0*/  ISETP.NE.U32.AND P1, PT, RZ, UR14, PT ;  /* 0x0000000eff007c0c */ /* 0x000fc8000bf25070 */
[----:B------:R-:W-:-:S13]  /*cef0*/  ISETP.NE.AND.EX P1, PT, RZ, UR15, PT, P1 ;  /* 0x0000000fff007c0c */ /* 0x000fda000bf25310 */
[----:B------:R-:W-:Y:S05]  /*cf00*/  @!P1 BRA `(.L_x_297) ;  /* 0x0000000000189947 */ /* 0x000fea0003800000 */
[----:B------:R-:W1:Y:S01]  /*cf10*/  LDC.64 R4, c[0x0][0x588] ;  /* 0x00016200ff047b82 */ /* 0x000e620000000a00 */
[----:B------:R-:W-:-:S04]  /*cf20*/  IMAD R3, R6, UR24, RZ ;  /* 0x0000001806037c24 */ /* 0x000fc8000f8e02ff */
[----:B-1----:R-:W-:-:S05]  /*cf30*/  IMAD.WIDE R4, R3, 0x4, R4 ;  /* 0x0000000403047825 */ /* 0x002fca00078e0204 */
[----:B--2--5:R3:W5:Y:S01]  /*cf40*/  LDG.E R8, desc[UR40][R4.64] ;  /* 0x0000002804087981 */ /* 0x024762000c1e1900 */
[----:B------:R-:W-:Y:S01]  /*cf50*/  IMAD.MOV.U32 R3, RZ, RZ, 0x1 ;  /* 0x00000001ff037424 */ /* 0x000fe200078e00ff */
[----:B------:R-:W-:Y:S06]  /*cf60*/  BRA `(.L_x_296) ;  /* 0x0000000000087947 */ /* 0x000fec0003800000 */
.L_x_297:
[----:B--2--5:R-:W1:Y:S01]  /*cf70*/  LDC R8, c[0x0][0x580] ;  /* 0x00016000ff087b82 */ /* 0x024e620000000800 */
[----:B------:R-:W-:-:S07]  /*cf80*/  MOV R3, 0x1 ;  /* 0x0000000100037802 */ /* 0x000fce0000000f00 */
.L_x_296:
[----:B------:R-:W-:Y:S05]  /*cf90*/  @!P0 BRA `(.L_x_298) ;  /* 0x00000000001c8947 */ /* 0x000fea0003800000 */
[----:B------:R-:W-:-:S13]  /*cfa0*/  LOP3.LUT P2, RZ, R3, 0xff, RZ, 0xc0, !PT ;  /* 0x000000ff03ff7812 */ /* 0x000fda000784c0ff */
[----:B---3--:R-:W3:Y:S02]  /*cfb0*/  @!P2 LDC.64 R4, c[0x0][0x588] ;  /* 0x00016200ff04ab82 */ /* 0x008ee40000000a00 */
[----:B---3--:R-:W-:-:S04]  /*cfc0*/  @!P2 ISETP.NE.U32.AND P0, PT, R4, RZ, PT ;  /* 0x000000ff0400a20c */ /* 0x008fc80003f05070 */
[----:B------:R-:W-:Y:S02]  /*cfd0*/  @!P2 ISETP.NE.AND.EX P1, PT, R5, RZ, PT, P0 ;  /* 0x000000ff0500a20c */ /* 0x000fe40003f25300 */
[----:B-12--5:R-:W-:Y:S02]  /*cfe0*/  @P2 FSETP.EQ.AND P0, PT, R8, RZ, PT ;  /* 0x000000ff0800220b */ /* 0x026fe40003f02000 */
[----:B------:R-:W-:Y:S01]  /*cff0*/  @!P2 PLOP3.LUT P0, PT, P1, PT, PT, 0x8, 0x0 ;  /* 0x000000000000a81c */ /* 0x000fe20000f0e170 */
[----:B------:R-:W-:-:S12]  /*d000*/  BRA `(.L_x_299) ;  /* 0x0000000000047947 */ /* 0x000fd80003800000 */
.L_x_298:
[----:B-12--5:R-:W-:-:S13]  /*d010*/  FSETP.EQ.AND P0, PT, R8, RZ, PT ;  /* 0x000000ff0800720b */ /* 0x026fda0003f02000 */
.L_x_299:
[----:B------:R-:W-:Y:S02]  /*d020*/  ISETP.NE.AND P2, PT, R11, 0x3, PT ;  /* 0x000000030b00780c */ /* 0x000fe40003f45270 */
[----:B------:R-:W-:-:S04]  /*d030*/  ELECT P1, URZ, PT ;  /* 0x00000000003f782f */ /* 0x000fc80003820000 */
[----:B------:R-:W-:-:S07]  /*d040*/  PLOP3.LUT P0, PT, P1, P0, PT, 0x20, 0x0 ;  /* 0x000000000000781c */ /* 0x000fce0000f00470 */
[----:B------:R-:W-:Y:S06]  /*d050*/  @!P2 BRA `(.L_x_300) ;  /* 0x000000000004a947 */ /* 0x000fec0003800000 */
[----:B------:R-:W-:Y:S01]  /*d060*/  BPT.TRAP 0x1 ;  /* 0x000000040000795c */ /* 0x000fe20000300000 */
.L_x_300:
[----:B------:R-:W1:Y:S01]  /*d070*/  S2UR UR36, SR_CgaCtaId ;  /* 0x00000000002479c3 */ /* 0x000e620000008800 */
[----:B------:R-:W-:Y:S01]  /*d080*/  UMOV UR4, 0x400 ;  /* 0x0000040000047882 */ /* 0x000fe20000000000 */
[----:B---3--:R-:W-:Y:S01]  /*d090*/  SHF.L.U32 R4, R9, 0x1f, RZ ;  /* 0x0000001f09047819 */ /* 0x008fe200000006ff */
[----:B-1----:R-:W-:-:S09]  /*d0a0*/  ULEA UR5, UR36, UR4, 0x18 ;  /* 0x0000000424057291 */ /* 0x002fd2000f8ec03f */
[----:B------:R-:W1:Y:S02]  /*d0b0*/  SYNCS.PHASECHK.TRANS64.TRYWAIT P1, [UR5+0xc0], R4 ;  /* 0x0000c004ff0075a7 */ /* 0x000e640008020145 */
[----:B-1----:R-:W-:Y:S05]  /*d0c0*/  @!P1 BRA `(.L_x_301) ;  /* 0x0000002000dc9947 */ /* 0x002fea0003800000 */
.L_x_369:
[----:B------:R-:W-:Y:S04]  /*d0d0*/  BSSY B0, `(.L_x_302) ;  /* 0x000000e000007945 */ /* 0x000fe80003800000 */
[----:B------:R-:W-:Y:S05]  /*d0e0*/  @!P0 BRA `(.L_x_303) ;  /* 0x0000000000308947 */ /* 0x000fea0003800000 */
[----:B------:R-:W-:Y:S01]  /*d0f0*/  R2UR UR12, R6 ;  /* 0x00000000060c72ca */ /* 0x000fe200000e0000 */
[----:B------:R-:W-:Y:S02]  /*d100*/  UIADD3 UR16, UP0, UR6, 0x3f0, URZ ;  /* 0x000003f006107890 */ /* 0x000fe4000ff1e03f */
[----:B------:R-:W-:Y:S02]  /*d110*/  UIADD3 UR8, UR5, 0x100, URZ ;  /* 0x0000010005087890 */ /* 0x000fe4000fffe03f */
[----:B------:R-:W-:Y:S02]  /*d120*/  UIADD3 UR9, UR5, 0xa0, URZ ;  /* 0x000000a005097890 */ /* 0x000fe4000fffe03f */
[----:B------:R-:W-:Y:S01]  /*d130*/  UIADD3.X UR17, URZ, UR7, URZ, UP0, !UPT ;  /* 0x000000073f117290 */ /* 0x000fe200087fe43f */
[----:B------:R-:W-:Y:S01]  /*d140*/  UMOV UR18, 0x0 ;  /* 0x0000000000127882 */ /* 0x000fe20000000000 */
[----:B------:R-:W-:-:S07]  /*d150*/  UMOV UR19, 0x10000000 ;  /* 0x1000000000137882 */ /* 0x000fce0000000000 */
[----:B------:R2:W-:Y:S02]  /*d160*/  UTMALDG.3D [UR8], [UR16], desc[UR18] ;  /* 0x00001208100075b4 */ /* 0x0005e40008011000 */
[----:B--2---:R-:W-:Y:S05]  /*d170*/  @!P2 BRA `(.L_x_304) ;  /* 0x000000000004a947 */ /* 0x004fea0003800000 */
[----:B------:R-:W-:Y:S01]  /*d180*/  BPT.TRAP 0x1 ;  /* 0x000000040000795c */ /* 0x000fe20000300000 */
.L_x_304:
[----:B-1----:R-:W1:Y:S02]  /*d190*/  LDC R5, c[0x0][0x800] ;  /* 0x00020000ff057b82 */ /* 0x002e640000000800 */
[----:B-1----:R2:W-:Y:S02]  /*d1a0*/  SYNCS.ARRIVE.TRANS64.RED.A0TR RZ, [UR5+0xa0], R5 ;  /* 0x0000a005ffff79a7 */ /* 0x0025e40008300405 */
.L_x_303:
[----:B------:R-:W-:Y:S05]  /*d1b0*/  BSYNC B0 ;  /* 0x0000000000007941 */ /* 0x000fea0003800000 */
.L_x_302:
[----:B------:R-:W-:Y:S05]  /*d1c0*/  @!P2 BRA `(.L_x_305) ;  /* 0x000000000004a947 */ /* 0x000fea0003800000 */
[----:B------:R-:W-:Y:S01]  /*d1d0*/  BPT.TRAP 0x1 ;  /* 0x000000040000795c */ /* 0x000fe20000300000 */
.L_x_305:
[----:B------:R-:W-:-:S04]  /*d1e0*/  UIADD3 UR4, UR5, 0xa0, URZ ;  /* 0x000000a005047890 */ /* 0x000fc8000fffe03f */
[----:B------:R-:W-:-:S09]  /*d1f0*/  UPRMT UR4, UR36, 0x654, UR4 ;  /* 0x0000065424047896 */ /* 0x000fd20008000004 */
[----:B------:R-:W-:Y:S01]  /*d200*/  SYNCS.ARRIVE.TRANS64.RED.A1T0 RZ, [UR4], RZ ;  /* 0x000000ffffff79a7 */ /* 0x000fe20008100404 */
[----:B------:R-:W-:Y:S05]  /*d210*/  @!P2 BRA `(.L_x_306) ;  /* 0x000000000004a947 */ /* 0x000fea0003800000 */
[----:B------:R-:W-:Y:S01]  /*d220*/  BPT.TRAP 0x1 ;  /* 0x000000040000795c */ /* 0x000fe20000300000 */
.L_x_306:
[----:B------:R-:W3:Y:S02]  /*d230*/  SYNCS.PHASECHK.TRANS64.TRYWAIT P1, [UR5+0xc8], R4 ;  /* 0x0000c804ff0075a7 */ /* 0x000ee40008020145 */
[----:B---3--:R-:W-:Y:S05]  /*d240*/  @!P1 BRA `(.L_x_307) ;  /* 0x0000002000949947 */ /* 0x008fea0003800000 */
.L_x_370:
[----:B------:R-:W-:Y:S04]  /*d250*/  BSSY B0, `(.L_x_308) ;  /* 0x0000010000007945 */ /* 0x000fe80003800000 */
[----:B------:R-:W-:Y:S05]  /*d260*/  @!P0 BRA `(.L_x_309) ;  /* 0x0000000000388947 */ /* 0x000fea0003800000 */
[----:B------:R-:W-:Y:S01]  /*d270*/  UIADD3 UR8, UP0, UR6, 0x3f0, URZ ;  /* 0x000003f006087890 */ /* 0x000fe2000ff1e03f */
[----:B------:R-:W-:Y:S01]  /*d280*/  R2UR UR20, R6 ;  /* 0x00000000061472ca */ /* 0x000fe200000e0000 */
[----:B------:R-:W-:Y:S02]  /*d290*/  UIADD3 UR19, UR11, 0x80, URZ ;  /* 0x000000800b137890 */ /* 0x000fe4000fffe03f */
[----:B------:R-:W-:Y:S02]  /*d2a0*/  UIADD3 UR16, UR5, 0x1100, URZ ;  /* 0x0000110005107890 */ /* 0x000fe4000fffe03f */
[----:B------:R-:W-:Y:S02]  /*d2b0*/  UIADD3 UR17, UR5, 0xa8, URZ ;  /* 0x000000a805117890 */ /* 0x000fe4000fffe03f */
[----:B------:R-:W-:Y:S01]  /*d2c0*/  UIADD3.X UR9, URZ, UR7, URZ, UP0, !UPT ;  /* 0x000000073f097290 */ /* 0x000fe200087fe43f */
[----:B------:R-:W-:Y:S01]  /*d2d0*/  UMOV UR12, 0x0 ;  /* 0x00000000000c7882 */ /* 0x000fe20000000000 */
[----:B------:R-:W-:Y:S01]  /*d2e0*/  UMOV UR13, 0x10000000 ;  /* 0x10000000000d7882 */ /* 0x000fe20000000000 */
[----:B------:R-:W-:-:S06]  /*d2f0*/  UMOV UR18, UR10 ;  /* 0x0000000a00127c82 */ /* 0x000fcc0008000000 */
[----:B------:R3:W-:Y:S02]  /*d300*/  UTMALDG.3D [UR16], [UR8], desc[UR12] ;  /* 0x00000c10080075b4 */ /* 0x0007e40008011000 */
[----:B---3--:R-:W-:Y:S05]  /*d310*/  @!P2 BRA `(.L_x_310) ;  /* 0x000000000004a947 */ /* 0x008fea0003800000 */
[----:B------:R-:W-:Y:S01]  /*d320*/  BPT.TRAP 0x1 ;  /* 0x000000040000795c */ /* 0x000fe20000300000 */
.L_x_310:
[----:B-12---:R-:W1:Y:S02]  /*d330*/  LDC R5, c[0x0][0x800] ;  /* 0x00020000ff057b82 */ /* 0x006e640000000800 */
[----:B-1----:R3:W-:Y:S02]  /*d340*/  SYNCS.ARRIVE.TRANS64.RED.A0TR RZ, [UR5+0xa8], R5 ;  /* 0x0000a805ffff79a7 */ /* 0x0027e40008300405 */
.L_x_309:
[----:B------:R-:W-:Y:S05]  /*d350*/  BSYNC B0 ;  /* 0x0000000000007941 */ /* 0x000fea0003800000 */
.L_x_308:
[----:B------:R-:W-:Y:S05]  /*d360*/  @!P2 BRA `(.L_x_311) ;  /* 0x000000000004a947 */ /* 0x000fea0003800000 */
[----:B------:R-:W-:Y:S01]  /*d370*/  BPT.TRAP 0x1 ;  /* 0x000000040000795c */ /* 0x000fe20000300000 */
.L_x_311:
[----:B------:R-:W-:Y:S02]  /*d380*/  UIADD3 UR4, UR5, 0xa8, URZ ;  /* 0x000000a805047890 */ /* 0x000fe4000fffe03f */
[----:B------:R-:W-:Y:S02]  /*d390*/  UIADD3 UR10, UR10, 0x20, URZ ;  /* 0x000000200a0a7890 */ /* 0x000fe4000fffe03f */
[----:B------:R-:W-:-:S09]  /*d3a0*/  UPRMT UR4, UR36, 0x654, UR4 ;  /* 0x0000065424047896 */ /* 0x000fd20008000004 */
[----:B------:R-:W-:Y:S01]  /*d3b0*/  SYNCS.ARRIVE.TRANS64.RED.A1T0 RZ, [UR4], RZ ;  /* 0x000000ffffff79a7 */ /* 0x000fe20008100404 */
[----:B------:R-:W-:Y:S05]  /*d3c0*/  @!P2 BRA `(.L_x_312) ;  /* 0x000000000004a947 */ /* 0x000fea0003800000 */
[----:B------:R-:W-:Y:S01]  /*d3d0*/  BPT.TRAP 0x1 ;  /* 0x000000040000795c */ /* 0x000fe20000300000 */
.L_x_312:
[----:B------:R-:W4:Y:S02]  /*d3e0*/  SYNCS.PHASECHK.TRANS64.TRYWAIT P1, [UR5+0xd0], R4 ;  /* 0x0000d004ff0075a7 */ /* 0x000f240008020145 */
[----:B----4-:R-:W-:Y:S05]  /*d3f0*/  @!P1 BRA `(.L_x_313) ;  /* 0x0000002000409947 */ /* 0x010fea0003800000 */
.L_x_371:
        /* <DEDUP_REMOVED lines=10> */
[----:B----4-:R-:W-:Y:S05]  /*d4a0*/  @!P2 BRA `(.L_x_316) ;  /* 0x000000000004a947 */ /* 0x010fea0003800000 */
[----:B------:R-:W-:Y:S01]  /*d4b0*/  BPT.TRAP 0x1 ;  /* 0x000000040000795c */ /* 0x000fe20000300000 */
.L_x_316:
[----:B-123--:R-:W1:Y:S02]  /*d4c0*/  LDC R5, c[0x0][0x800] ;  /* 0x00020000ff057b82 */ /* 0x00ee640000000800 */
[----:B-1----:R4:W-:Y:S02]  /*d4d0*/  SYNCS.ARRIVE.TRANS64.RED.A0TR RZ, [UR5+0xb0], R5 ;  /* 0x0000b005ffff79a7 */ /* 0x0029e40008300405 */
.L_x_315:
[----:B------:R-:W-:Y:S05]  /*d4e0*/  BSYNC B0 ;  /* 0x0000000000007941 */ /* 0x000fea0003800000 */
.L_x_314:
[----:B------:R-:W-:Y:S05]  /*d4f0*/  @!P2 BRA `(.L_x_317) ;  /* 0x000000000004a947 */ /* 0x000fea0003800000 */
[----:B------:R-:W-:Y:S01]  /*d500*/  BPT.TRAP 0x1 ;  /* 0x000000040000795c */ /* 0x000fe20000300000 */
.L_x_317:
[----:B------:R-:W-:-:S04]  /*d510*/  UIADD3 UR4, UR5, 0xb0, URZ ;  /* 0x000000b005047890 */ /* 0x000fc8000fffe03f */
[----:B------:R-:W-:-:S09]  /*d520*/  UPRMT UR4, UR36, 0x654, UR4 ;  /* 0x0000065424047896 */ /* 0x000fd20008000004 */
[----:B------:R-:W-:Y:S01]  /*d530*/  SYNCS.ARRIVE.TRANS64.RED.A1T0 RZ, [UR4], RZ ;  /* 0x000000ffffff79a7 */ /* 0x000fe20008100404 */
[----:B------:R-:W-:Y:S05]  /*d540*/  @!P2 BRA `(.L_x_318) ;  /* 0x000000000004a947 */ /* 0x000fea0003800000 */
[----:B------:R-:W-:Y:S01]  /*d550*/  BPT.TRAP 0x1 ;  /* 0x000000040000795c */ /* 0x000fe20000300000 */
.L_x_318:
[----:B------:R-:W5:Y:S02]  /*d560*/  SYNCS.PHASECHK.TRANS64.TRYWAIT P1, [UR5+0xd8], R4 ;  /* 0x0000d804ff0075a7 */ /* 0x000f640008020145 */
[----:B-----5:R-:W-:Y:S05]  /*d570*/  @!P1 BRA `(.L_x_319) ;  /* 0x0000001c00f89947 */ /* 0x020fea0003800000 */
.L_x_372:
[----:B------:R-:W-:Y:S04]  /*d580*/  BSSY B0, `(.L_x_320) ;  /* 0x0000010000007945 */ /* 0x000fe80003800000 */
[----:B------:R-:W-:Y:S05]  /*d590*/  @!P0 BRA `(.L_x_321) ;  /* 0x0000000000388947 */ /* 0x000fea0003800000 */
[----:B------:R-:W-:Y:S01]  /*d5a0*/  R2UR UR20, R6 ;  /* 0x00000000061472ca */ /* 0x000fe200000e0000 */
[----:B------:R-:W-:Y:S02]  /*d5b0*/  UIADD3 UR8, UP0, UR6, 0x3f0, URZ ;  /* 0x000003f006087890 */ /* 0x000fe4000ff1e03f */
        /* <DEDUP_REMOVED lines=8> */
[----:B-1----:R-:W-:Y:S05]  /*d640*/  @!P2 BRA `(.L_x_322) ;  /* 0x000000000004a947 */ /* 0x002fea0003800000 */
[----:B------:R-:W-:Y:S01]  /*d650*/  BPT.TRAP 0x1 ;  /* 0x000000040000795c */ /* 0x000fe20000300000 */
.L_x_322:
[----:B------:R-:W1:Y:S02]  /*d660*/  LDC R4, c[0x0][0x800] ;  /* 0x00020000ff047b82 */ /* 0x000e640000000800 */
[----:B-1----:R1:W-:Y:S02]  /*d670*/  SYNCS.ARRIVE.TRANS64.RED.A0TR RZ, [UR5+0xb8], R4 ;  /* 0x0000b804ffff79a7 */ /* 0x0023e40008300405 */
.L_x_321:
[----:B------:R-:W-:Y:S05]  /*d680*/  BSYNC B0 ;  /* 0x0000000000007941 */ /* 0x000fea0003800000 */
.L_x_320:
[----:B------:R-:W-:Y:S05]  /*d690*/  @!P2 BRA `(.L_x_323) ;  /* 0x000000000004a947 */ /* 0x000fea0003800000 */
[----:B------:R-:W-:Y:S01]  /*d6a0*/  BPT.TRAP 0x1 ;  /* 0x000000040000795c */ /* 0x000fe20000300000 */
.L_x_323:
[----:B------:R-:W-:Y:S01]  /*d6b0*/  IADD3 R16, P0, R16, UR38, RZ ;  /* 0x0000002610107c10 */ /* 0x000fe2000ff1e0ff */
[----:B------:R-:W-:Y:S01]  /*d6c0*/  UIADD3 UR4, UR5, 0xb8, URZ ;  /* 0x000000b805047890 */ /* 0x000fe2000fffe03f */
[----:B------:R-:W-:Y:S02]  /*d6d0*/  LOP3.LUT R9, R9, 0x1, RZ, 0x3c, !PT ;  /* 0x0000000109097812 */ /* 0x000fe400078e3cff */
[----:B------:R-:W-:Y:S01]  /*d6e0*/  IADD3.X R17, R17, UR37, RZ, P0, !PT ;  /* 0x0000002511117c10 */ /* 0x000fe200087fe4ff */
[----:B------:R-:W-:Y:S01]  /*d6f0*/  UPRMT UR4, UR36, 0x654, UR4 ;  /* 0x0000065424047896 */ /* 0x000fe20008000004 */
[----:B------:R-:W-:Y:S02]  /*d700*/  ISETP.GE.U32.AND P0, PT, R16, UR22, PT ;  /* 0x0000001610007c0c */ /* 0x000fe4000bf06070 */
[----:B------:R-:W-:Y:S02]  /*d710*/  PRMT R7, RZ, 0x7610, R7 ;  /* 0x00007610ff077816 */ /* 0x000fe40000000007 */
[----:B------:R-:W-:-:S02]  /*d720*/  ISETP.GE.U32.AND.EX P0, PT, R17, UR23, PT, P0 ;  /* 0x0000001711007c0c */ /* 0x000fc4000bf06100 */
[----:B-1234-:R-:W-:Y:S02]  /*d730*/  MOV R5, 0xffffffff ;  /* 0xffffffff00057802 */ /* 0x01efe40000000f00 */
[----:B------:R-:W-:Y:S01]  /*d740*/  SYNCS.ARRIVE.TRANS64.RED.A1T0 RZ, [UR4], RZ ;  /* 0x000000ffffff79a7 */ /* 0x000fe20008100404 */
[----:B------:R-:W-:Y:S02]  /*d750*/  MOV R4, 0xffffffff ;  /* 0xffffffff00047802 */ /* 0x000fe40000000f00 */
[----:B------:R-:W-:-:S06]  /*d760*/  MOV R6, 0xffffffff ;  /* 0xffffffff00067802 */ /* 0x000fcc0000000f00 */
[----:B------:R-:W-:Y:S05]  /*d770*/  @P0 BRA `(.L_x_324) ;  /* 0x0000000400580947 */ /* 0x000fea0003800000 */
[----:B------:R-:W1:Y:S01]  /*d780*/  S2R R18, SR_CTAID.X ;  /* 0x0000000000127919 */ /* 0x000e620000002500 */
[----:B------:R-:W2:Y:S01]  /*d790*/  LDC.64 R14, c[0x0][0x8d0] ;  /* 0x00023400ff0e7b82 */ /* 0x000ea20000000a00 */
[----:B------:R-:W-:Y:S01]  /*d7a0*/  ULDC UR4, c[0x0][0x150] ;  /* 0x0000540000047ab9 */ /* 0x000fe20000000800 */
[----:B------:R-:W-:Y:S01]  /*d7b0*/  MOV R22, R17 ;  /* 0x0000001100167202 */ /* 0x000fe20000000f00 */
[----:B------:R-:W3:Y:S05]  /*d7c0*/  S2R R20, SR_CTAID.Y ;  /* 0x0000000000147919 */ /* 0x000eea0000002600 */
[----:B------:R-:W4:Y:S08]  /*d7d0*/  LDC R5, c[0x0][0x144] ;  /* 0x00005100ff057b82 */ /* 0x000f300000000800 */
[----:B------:R-:W4:Y:S01]  /*d7e0*/  LDC R21, c[0x0][0x8d8] ;  /* 0x00023600ff157b82 */ /* 0x000f220000000800 */
[----:B--2---:R-:W-:-:S04]  /*d7f0*/  ISETP.NE.U32.AND P0, PT, R14, RZ, PT ;  /* 0x000000ff0e00720c */ /* 0x004fc80003f05070 */
[----:B------:R-:W-:Y:S02]  /*d800*/  ISETP.NE.AND.EX P0, PT, R15, RZ, PT, P0 ;  /* 0x000000ff0f00720c */ /* 0x000fe40003f05300 */
[----:B-1----:R-:W-:Y:S02]  /*d810*/  I2FP.F32.U32 R4, R18 ;  /* 0x0000001200047245 */ /* 0x002fe40000201000 */
[----:B---3--:R-:W-:-:S03]  /*d820*/  I2FP.F32.U32 R23, R20 ;  /* 0x0000001400177245 */ /* 0x008fc60000201000 */
[----:B------:R-:W-:-:S06]  /*d830*/  FMUL R4, R4, UR4 ;  /* 0x0000000404047c20 */ /* 0x000fcc0008400000 */
[----:B------:R-:W1:Y:S02]  /*d840*/  F2I.U32.TRUNC.NTZ R4, R4 ;  /* 0x0000000400047305 */ /* 0x000e64000020f000 */
[----:B-1----:R-:W-:-:S04]  /*d850*/  IMAD.MOV R6, RZ, RZ, -R4 ;  /* 0x000000ffff067224 */ /* 0x002fc800078e0a04 */
[----:B----4-:R-:W-:Y:S01]  /*d860*/  IMAD R18, R5, R6, R18 ;  /* 0x0000000605127224 */ /* 0x010fe200078e0212 */
[----:B------:R-:W-:Y:S01]  /*d870*/  MOV R6, R16 ;  /* 0x0000001000067202 */ /* 0x000fe20000000f00 */
[----:B------:R-:W-:Y:S06]  /*d880*/  @!P0 BRA `(.L_x_325) ;  /* 0x0000000000308947 */ /* 0x000fec0003800000 */
[----:B------:R-:W1:Y:S02]  /*d890*/  LDC R5, c[0x0][0x8dc] ;  /* 0x00023700ff057b82 */ /* 0x000e640000000800 */
[----:B-1----:R-:W-:-:S04]  /*d8a0*/  IADD3 R5, P0, R16, R5, RZ ;  /* 0x0000000510057210 */ /* 0x002fc80007f1e0ff */
[----:B------:R-:W-:-:S05]  /*d8b0*/  IADD3.X R19, RZ, R17, RZ, P0, !PT ;  /* 0x00000011ff137210 */ /* 0x000fca00007fe4ff */
[----:B------:R-:W-:-:S04]  /*d8c0*/  IMAD.WIDE.U32 R6, R19, R14, RZ ;  /* 0x0000000e13067225 */ /* 0x000fc800078e00ff */
[----:B------:R-:W-:-:S04]  /*d8d0*/  IMAD.WIDE.U32 R6, P0, R5, R15, R6 ;  /* 0x0000000f05067225 */ /* 0x000fc80007800006 */
[----:B------:R-:W-:-:S04]  /*d8e0*/  IMAD.WIDE.U32 R4, R5, R14, RZ ;  /* 0x0000000e05047225 */ /* 0x000fc800078e00ff */
[----:B------:R-:W-:Y:S01]  /*d8f0*/  IMAD.MOV.U32 R4, RZ, RZ, R7 ;  /* 0x000000ffff047224 */ /* 0x000fe200078e0007 */
[----:B------:R-:W-:Y:S02]  /*d900*/  IADD3 RZ, P1, R5, R6, RZ ;  /* 0x0000000605ff7210 */ /* 0x000fe40007f3e0ff */
[----:B------:R-:W-:-:S03]  /*d910*/  IADD3.X R5, RZ, RZ, RZ, P0, !PT ;  /* 0x000000ffff057210 */ /* 0x000fc600007fe4ff */
[----:B------:R-:W-:-:S03]  /*d920*/  IMAD.WIDE.U32.X R4, R19, R15, R4, P1 ;  /* 0x0000000f13047225 */ /* 0x000fc600008e0404 */
[----:B------:R-:W-:Y:S02]  /*d930*/  MOV R6, R4 ;  /* 0x0000000400067202 */ /* 0x000fe40000000f00 */
[----:B------:R-:W-:-:S07]  /*d940*/  MOV R22, R5 ;  /* 0x0000000500167202 */ /* 0x000fce0000000f00 */
.L_x_325:
[----:B------:R-:W-:Y:S01]  /*d950*/  ULDC UR4, c[0x0][0x154] ;  /* 0x0000550000047ab9 */ /* 0x000fe20000000800 */
[----:B------:R-:W1:Y:S01]  /*d960*/  LDC R7, c[0x0][0x148] ;  /* 0x00005200ff077b82 */ /* 0x000e620000000800 */
[----:B------:R-:W-:Y:S01]  /*d970*/  FMUL R14, R23, UR4 ;  /* 0x00000004170e7c20 */ /* 0x000fe20008400000 */
[----:B------:R-:W-:Y:S02]  /*d980*/  ISETP.NE.AND P2, PT, R2, 0x1, PT ;  /* 0x000000010200780c */ /* 0x000fe40003f45270 */
[-CC-:B------:R-:W-:Y:S02]  /*d990*/  SHF.R.U64 R19, R6, R21.reuse, R22.reuse ;  /* 0x0000001506137219 */ /* 0x180fe40000001216 */
[----:B------:R-:W-:Y:S01]  /*d9a0*/  SHF.R.U32.HI R21, RZ, R21, R22 ;  /* 0x00000015ff157219 */ /* 0x000fe20000011616 */
[----:B------:R-:W2:Y:S01]  /*d9b0*/  F2I.U32.TRUNC.NTZ R14, R14 ;  /* 0x0000000e000e7305 */ /* 0x000ea2000020f000 */
[----:B------:R-:W3:Y:S01]  /*d9c0*/  LDC.64 R4, c[0x0][0x8c8] ;  /* 0x00023200ff047b82 */ /* 0x000ee20000000a00 */
[----:B------:R-:W-:-:S04]  /*d9d0*/  IADD3 R23, P0, RZ, -R19, RZ ;  /* 0x80000013ff177210 */ /* 0x000fc80007f1e0ff */
[----:B------:R-:W-:-:S03]  /*d9e0*/  IADD3.X R21, RZ, ~R21, RZ, P0, !PT ;  /* 0x80000015ff157210 */ /* 0x000fc600007fe4ff */
[----:B------:R-:W4:Y:S01]  /*d9f0*/  LDC R22, c[0x0][0x8c0] ;  /* 0x00023000ff167b82 */ /* 0x000f220000000800 */
[----:B--2---:R-:W-:-:S07]  /*da00*/  IADD3 R15, -R14, RZ, RZ ;  /* 0x000000ff0e0f7210 */ /* 0x004fce0007ffe1ff */
[----:B------:R-:W2:Y:S01]  /*da10*/  LDC R26, c[0x0][0x8f0] ;  /* 0x00023c00ff1a7b82 */ /* 0x000ea20000000800 */
[----:B-1----:R-:W-:-:S07]  /*da20*/  @P2 IMAD R18, R7, R15, R20 ;  /* 0x0000000f07122224 */ /* 0x002fce00078e0214 */
[----:B------:R-:W1:Y:S01]  /*da30*/  LDC.64 R14, c[0x0][0x8e8] ;  /* 0x00023a00ff0e7b82 */ /* 0x000e620000000a00 */
[----:B---3--:R-:W-:-:S04]  /*da40*/  IMAD R6, R21, R4, RZ ;  /* 0x0000000415067224 */ /* 0x008fc800078e02ff */
[C---:B------:R-:W-:Y:S02]  /*da50*/  IMAD R7, R23.reuse, R5, R6 ;  /* 0x0000000517077224 */ /* 0x040fe400078e0206 */
[----:B------:R-:W-:Y:S01]  /*da60*/  IMAD.WIDE.U32 R4, R23, R4, R16 ;  /* 0x0000000417047225 */ /* 0x000fe200078e0010 */
[----:B------:R-:W3:Y:S03]  /*da70*/  LDC R21, c[0x0][0x8b0] ;  /* 0x00022c00ff157b82 */ /* 0x000ee60000000800 */
[----:B------:R-:W-:-:S05]  /*da80*/  IMAD.IADD R5, R5, 0x1, R7 ;  /* 0x0000000105057824 */ /* 0x000fca00078e0207 */
[----:B------:R-:W5:Y:S01]  /*da90*/  LDC R6, c[0x0][0x900] ;  /* 0x00024000ff067b82 */ /* 0x000f620000000800 */
[-CC-:B----4-:R-:W-:Y:S02]  /*daa0*/  SHF.R.U64 R25, R4, R22.reuse, R5.reuse ;  /* 0x0000001604197219 */ /* 0x190fe40000001205 */
[----:B------:R-:W-:-:S05]  /*dab0*/  SHF.R.U32.HI R4, RZ, R22, R5 ;  /* 0x00000016ff047219 */ /* 0x000fca0000011605 */
[----:B------:R-:W4:Y:S01]  /*dac0*/  LDC R22, c[0x0][0x8e0] ;  /* 0x00023800ff167b82 */ /* 0x000f220000000800 */
[----:B-1----:R-:W-:-:S04]  /*dad0*/  ISETP.NE.U32.AND P0, PT, R14, RZ, PT ;  /* 0x000000ff0e00720c */ /* 0x002fc80003f05070 */
[----:B------:R-:W-:-:S03]  /*dae0*/  ISETP.NE.AND.EX P0, PT, R15, RZ, PT, P0 ;  /* 0x000000ff0f00720c */ /* 0x000fc60003f05300 */
[----:B------:R-:W1:Y:S01]  /*daf0*/  LDC R23, c[0x0][0x8b8] ;  /* 0x00022e00ff177b82 */ /* 0x000e620000000800 */
[-CC-:B---3--:R-:W-:Y:S02]  /*db00*/  SHF.R.U64 R24, R25, R21.reuse, R4.reuse ;  /* 0x0000001519187219 */ /* 0x188fe40000001204 */
[----:B------:R-:W-:-:S05]  /*db10*/  SHF.R.U32.HI R5, RZ, R21, R4 ;  /* 0x00000015ff057219 */ /* 0x000fca0000011604 */
[----:B------:R-:W3:Y:S01]  /*db20*/  LDC R20, c[0x0][0x8a8] ;  /* 0x00022a00ff147b82 */ /* 0x000ee20000000800 */
[-CC-:B-----5:R-:W-:Y:S02]  /*db30*/  SHF.R.U64 R21, R24, R6.reuse, R5.reuse ;  /* 0x0000000618157219 */ /* 0x1a0fe40000001205 */
[----:B------:R-:W-:Y:S02]  /*db40*/  SHF.R.U32.HI R27, RZ, R6, R5 ;  /* 0x00000006ff1b7219 */ /* 0x000fe40000011605 */
[----:B------:R-:W-:Y:S02]  /*db50*/  MOV R4, R21 ;  /* 0x0000001500047202 */ /* 0x000fe40000000f00 */
[----:B------:R-:W-:Y:S01]  /*db60*/  MOV R5, R27 ;  /* 0x0000001b00057202 */ /* 0x000fe20000000f00 */
[----:B--2---:R-:W-:Y:S06]  /*db70*/  @!P0 BRA `(.L_x_326) ;  /* 0x0000000000288947 */ /* 0x004fec0003800000 */
[----:B------:R-:W2:Y:S02]  /*db80*/  LDC R4, c[0x0][0x8f4] ;  /* 0x00023d00ff047b82 */ /* 0x000ea40000000800 */
[----:B--2---:R-:W-:-:S04]  /*db90*/  IADD3 R5, P0, R21, R4, RZ ;  /* 0x0000000415057210 */ /* 0x004fc80007f1e0ff */
[----:B------:R-:W-:-:S05]  /*dba0*/  IADD3.X R27, RZ, R27, RZ, P0, !PT ;  /* 0x0000001bff1b7210 */ /* 0x000fca00007fe4ff */
[----:B------:R-:W-:-:S04]  /*dbb0*/  IMAD.WIDE.U32 R6, R27, R14, RZ ;  /* 0x0000000e1b067225 */ /* 0x000fc800078e00ff */
[----:B------:R-:W-:-:S04]  /*dbc0*/  IMAD.WIDE.U32 R6, P0, R5, R15, R6 ;  /* 0x0000000f05067225 */ /* 0x000fc80007800006 */
[----:B------:R-:W-:-:S04]  /*dbd0*/  IMAD.WIDE.U32 R4, R5, R14, RZ ;  /* 0x0000000e05047225 */ /* 0x000fc800078e00ff */
[----:B------:R-:W-:Y:S01]  /*dbe0*/  IMAD.MOV.U32 R4, RZ, RZ, R7 ;  /* 0x000000ffff047224 */ /* 0x000fe200078e0007 */
[----:B------:R-:W-:Y:S02]  /*dbf0*/  IADD3 RZ, P1, R5, R6, RZ ;  /* 0x0000000605ff7210 */ /* 0x000fe40007f3e0ff */
[----:B------:R-:W-:-:S03]  /*dc00*/  IADD3.X R5, RZ, RZ, RZ, P0, !PT ;  /* 0x000000ffff057210 */ /* 0x000fc600007fe4ff */
[----:B------:R-:W-:-:S08]  /*dc10*/  IMAD.WIDE.U32.X R4, R27, R15, R4, P1 ;  /* 0x0000000f1b047225 */ /* 0x000fd000008e0404 */
.L_x_326:
[----:B------:R-:W-:Y:S02]  /*dc20*/  SHF.R.U64 R26, R4, R26, R5 ;  /* 0x0000001a041a7219 */ /* 0x000fe40000001205 */
[----:B------:R-:W-:Y:S02]  /*dc30*/  LOP3.LUT R5, R24, R13, RZ, 0xc0, !PT ;  /* 0x0000000d18057212 */ /* 0x000fe400078ec0ff */
[----:B------:R-:W-:Y:S02]  /*dc40*/  IADD3 R4, -R26, RZ, RZ ;  /* 0x000000ff1a047210 */ /* 0x000fe40007ffe1ff */
[----:B------:R-:W-:Y:S01]  /*dc50*/  LOP3.LUT R25, R25, R12, RZ, 0xc0, !PT ;  /* 0x0000000c19197212 */ /* 0x000fe200078ec0ff */
[----:B------:R-:W-:Y:S01]  /*dc60*/  IMAD R5, R10, R26, R5 ;  /* 0x0000001a0a057224 */ /* 0x000fe200078e0205 */
[----:B------:R-:W-:Y:S01]  /*dc70*/  MOV R7, 0x1 ;  /* 0x0000000100077802 */ /* 0x000fe20000000f00 */
[----:B----4-:R-:W-:Y:S01]  /*dc80*/  IMAD R21, R4, R22, R21 ;  /* 0x0000001604157224 */ /* 0x010fe200078e0215 */
[----:B------:R-:W-:Y:S01]  /*dc90*/  MOV R6, R19 ;  /* 0x0000001300067202 */ /* 0x000fe20000000f00 */
[----:B-1----:R-:W-:-:S02]  /*dca0*/  IMAD R18, R5, R23, R18 ;  /* 0x0000001705127224 */ /* 0x002fc400078e0212 */
[----:B---3--:R-:W-:-:S05]  /*dcb0*/  IMAD R21, R21, R20, R25 ;  /* 0x0000001415157224 */ /* 0x008fca00078e0219 */
[----:B------:R-:W-:Y:S02]  /*dcc0*/  SEL R4, R21, R18, !P2 ;  /* 0x0000001215047207 */ /* 0x000fe40005000000 */
[----:B------:R-:W-:-:S07]  /*dcd0*/  SEL R5, R18, R21, !P2 ;  /* 0x0000001512057207 */ /* 0x000fce0005000000 */
.L_x_324:
[----:B------:R-:W-:-:S13]  /*dce0*/  LOP3.LUT P0, RZ, R7, 0xff, RZ, 0xc0, !PT ;  /* 0x000000ff07ff7812 */ /* 0x000fda000780c0ff */
[----:B------:R-:W-:Y:S05]  /*dcf0*/  @P0 BRA `(.L_x_327) ;  /* 0xfffffff0005c0947 */ /* 0x000fea000383ffff */
.L_x_295:
[----:B------:R-:W-:Y:S01]  /*dd00*/  ELECT P0, URZ, PT ;  /* 0x00000000003f782f */ /* 0x000fe20003800000 */
[----:B------:R-:W-:-:S12]  /*dd10*/  BSSY B0, `(.L_x_328) ;  /* 0x000001b000007945 */ /* 0x000fd80003800000 */
[----:B------:R-:W-:Y:S05]  /*dd20*/  @!P0 BRA `(.L_x_329) ;  /* 0x0000000000648947 */ /* 0x000fea0003800000 */
[----:B------:R-:W-:-:S04]  /*dd30*/  LOP3.LUT R0, R0, 0x2, RZ, 0xfc, !PT ;  /* 0x0000000200007812 */ /* 0x000fc800078efcff */
[----:B------:R-:W-:-:S13]  /*dd40*/  ISETP.NE.AND P1, PT, R0, 0x3, PT ;  /* 0x000000030000780c */ /* 0x000fda0003f25270 */
[----:B------:R-:W-:Y:S05]  /*dd50*/  @!P1 BRA `(.L_x_330) ;  /* 0x0000000000049947 */ /* 0x000fea0003800000 */
[----:B------:R-:W-:Y:S01]  /*dd60*/  BPT.TRAP 0x1 ;  /* 0x000000040000795c */ /* 0x000fe20000300000 */
.L_x_330:
[----:B------:R-:W-:Y:S02]  /*dd70*/  MOV R2, 0x400 ;  /* 0x0000040000027802 */ /* 0x000fe40000000f00 */
[----:B------:R-:W-:Y:S02]  /*dd80*/  MOV R3, UR36 ;  /* 0x0000002400037c02 */ /* 0x000fe40008000f00 */
[----:B------:R-:W-:Y:S02]  /*dd90*/  SHF.L.U32 R0, R9, 0x1f, RZ ;  /* 0x0000001f09007819 */ /* 0x000fe400000006ff */
[----:B------:R-:W-:-:S04]  /*dda0*/  LEA R3, R3, R2, 0x18 ;  /* 0x0000000203037211 */ /* 0x000fc800078ec0ff */
[----:B------:R-:W1:Y:S02]  /*ddb0*/  SYNCS.PHASECHK.TRANS64.TRYWAIT P0, [R3+URZ+0xc0], R0 ;  /* 0x0000c000030075a7 */ /* 0x000e64000800017f */
[----:B-1----:R-:W-:Y:S05]  /*ddc0*/  @!P0 BRA `(.L_x_331) ;  /* 0x0000001400fc8947 */ /* 0x002fea0003800000 */
.L_x_373:
[----:B------:R-:W-:Y:S05]  /*ddd0*/  @!P1 BRA `(.L_x_332) ;  /* 0x0000000000049947 */ /* 0x000fea0003800000 */
[----:B------:R-:W-:Y:S01]  /*dde0*/  BPT.TRAP 0x1 ;  /* 0x000000040000795c */ /* 0x000fe20000300000 */
.L_x_332:
[----:B------:R-:W3:Y:S02]  /*ddf0*/  SYNCS.PHASECHK.TRANS64.TRYWAIT P0, [R3+URZ+0xc8], R0 ;  /* 0x0000c800030075a7 */ /* 0x000ee4000800017f */
[----:B---3--:R-:W-:Y:S05]  /*de00*/  @!P0 BRA `(.L_x_333) ;  /* 0x0000001800008947 */ /* 0x008fea0003800000 */
.L_x_374:
[----:B------:R-:W-:Y:S05]  /*de10*/  @!P1 BRA `(.L_x_334) ;  /* 0x0000000000049947 */ /* 0x000fea0003800000 */
[----:B------:R-:W-:Y:S01]  /*de20*/  BPT.TRAP 0x1 ;  /* 0x000000040000795c */ /* 0x000fe20000300000 */
.L_x_334:
[----:B------:R-:W4:Y:S02]  /*de30*/  SYNCS.PHASECHK.TRANS64.TRYWAIT P0, [R3+URZ+0xd0], R0 ;  /* 0x0000d000030075a7 */ /* 0x000f24000800017f */
[----:B----4-:R-:W-:Y:S05]  /*de40*/  @!P0 BRA `(.L_x_335) ;  /* 0x0000001800048947 */ /* 0x010fea0003800000 */
.L_x_375:
[----:B------:R-:W-:Y:S05]  /*de50*/  @!P1 BRA `(.L_x_336) ;  /* 0x0000000000049947 */ /* 0x000fea0003800000 */
[----:B------:R-:W-:Y:S01]  /*de60*/  BPT.TRAP 0x1 ;  /* 0x000000040000795c */ /* 0x000fe20000300000 */
.L_x_336:
[----:B-1-34-:R-:W-:-:S07]  /*de70*/  SHF.L.U32 R0, R9, 0x1f, RZ ;  /* 0x0000001f09007819 */ /* 0x01afce00000006ff */
.L_x_337:
[----:B-1----:R1:W3:Y:S02]  /*de80*/  SYNCS.PHASECHK.TRANS64.TRYWAIT P0, [R3+URZ+0xd8], R0 ;  /* 0x0000d800030075a7 */ /* 0x0022e4000800017f */
[----:B---3--:R-:W-:Y:S05]  /*de90*/  @!P0 NANOSLEEP.SYNCS 0x989680 ;  /* 0x009896800000895d */ /* 0x008fea0003900000 */
[----:B------:R-:W3:Y:S02]  /*dea0*/  @!P0 SYNCS.PHASECHK.TRANS64 P0, [R3+URZ+0xd8], R0 ;  /* 0x0000d800030085a7 */ /* 0x000ee4000800007f */
[----:B---3--:R-:W-:Y:S05]  /*deb0*/  @!P0 BRA `(.L_x_337) ;  /* 0xfffffffc00f08947 */ /* 0x008fea000383ffff */
.L_x_329:
[----:B------:R-:W-:Y:S05]  /*dec0*/  BSYNC B0 ;  /* 0x0000000000007941 */ /* 0x000fea0003800000 */
.L_x_328:
[----:B------:R-:W-:Y:S05]  /*ded0*/  EXIT ;  /* 0x000000000000794d */ /* 0x000fea0003800000 */
.L_x_290:
[----:B------:R-:W-:Y:S01]  /*dee0*/  LOP3.LUT P0, RZ, R12, 0xff, RZ, 0xc0, !PT ;  /* 0x000000ff0cff7812 */ /* 0x000fe2000780c0ff */
[----:B------:R-:W-:Y:S01]  /*def0*/  IMAD.MOV.U32 R0, RZ, RZ, 0x1 ;  /* 0x00000001ff007424 */ /* 0x000fe200078e00ff */
[----:B------:R-:W-:-:S11]  /*df00*/  MOV R12, RZ ;  /* 0x000000ff000c7202 */ /* 0x000fd60000000f00 */
[----:B------:R-:W-:Y:S05]  /*df10*/  @!P0 BRA `(.L_x_338) ;  /* 0x0000000c00188947 */ /* 0x000fea0003800000 */
[----:B------:R-:W1:Y:S01]  /*df20*/  LDC R0, c[0x0][0x28c] ;  /* 0x0000a300ff007b82 */ /* 0x000e620000000800 */
[C---:B------:R-:W-:Y:S01]  /*df30*/  LOP3.LUT P2, RZ, R18.reuse, 0x7f, RZ, 0xc0, !PT ;  /* 0x0000007f12ff7812 */ /* 0x040fe2000784c0ff */
[----:B------:R-:W-:Y:S01]  /*df40*/  ULDC UR5, c[0x0][0x900] ;  /* 0x0002400000057ab9 */ /* 0x000fe20000000800 */
[----:B------:R-:W-:Y:S01]  /*df50*/  LOP3.LUT P0, RZ, R18, 0x1f, RZ, 0xc0, !PT ;  /* 0x0000001f12ff7812 */ /* 0x000fe2000780c0ff */
[----:B------:R-:W-:Y:S01]  /*df60*/  UMOV UR6, 0xffffffff ;  /* 0xffffffff00067882 */ /* 0x000fe20000000000 */
[----:B------:R-:W-:Y:S01]  /*df70*/  BSSY B0, `(.L_x_338) ;  /* 0x00000c0000007945 */ /* 0x000fe20003800000 */
[----:B------:R-:W-:Y:S01]  /*df80*/  USHF.L.U32 UR6, UR6, UR5, URZ ;  /* 0x0000000506067299 */ /* 0x000fe2000800063f */
[----:B------:R-:W-:Y:S01]  /*df90*/  MOV R13, 0x1 ;  /* 0x00000001000d7802 */ /* 0x000fe20000000f00 */
[----:B------:R-:W-:Y:S01]  /*dfa0*/  IMAD.MOV.U32 R12, RZ, RZ, RZ ;  /* 0x000000ffff0c7224 */ /* 0x000fe200078e00ff */
[----:B------:R-:W-:Y:S01]  /*dfb0*/  LOP3.LUT R11, R19, 0x2, RZ, 0xfc, !PT ;  /* 0x00000002130b7812 */ /* 0x000fe200078efcff */
[----:B------:R-:W-:Y:S01]  /*dfc0*/  ULDC UR4, c[0x0][0x8a8] ;  /* 0x00022a0000047ab9 */ /* 0x000fe20000000800 */
[----:B------:R-:W-:Y:S01]  /*dfd0*/  PLOP3.LUT P0, PT, P0, P2, PT, 0x8a, 0x0 ;  /* 0x000000000000781c */ /* 0x000fe20000705172 */
[----:B------:R-:W-:Y:S01]  /*dfe0*/  UMOV UR7, 0x1 ;  /* 0x0000000100077882 */ /* 0x000fe20000000000 */
[----:B------:R-:W-:-:S02]  /*dff0*/  UIADD3 UR15, UR4, -0x1, URZ ;  /* 0xffffffff040f7890 */ /* 0x000fc4000fffe03f */
[----:B------:R-:W-:Y:S02]  /*e000*/  USHF.L.U32 UR17, UR7, UR5, URZ ;  /* 0x0000000507117299 */ /* 0x000fe4000800063f */
[----:B------:R-:W-:Y:S01]  /*e010*/  ULOP3.LUT UR16, URZ, UR6, URZ, 0x33, !UPT ;  /* 0x000000063f107292 */ /* 0x000fe2000f8e333f */
[----:B------:R-:W-:Y:S01]  /*e020*/  ULDC.64 UR20, c[0x0][0x198] ;  /* 0x0000660000147ab9 */ /* 0x000fe20000000a00 */
[----:B-1----:R-:W-:-:S04]  /*e030*/  IADD3 R0, R0, 0x3f, RZ ;  /* 0x0000003f00007810 */ /* 0x002fc80007ffe0ff */
[----:B------:R-:W-:-:S04]  /*e040*/  SHF.R.S32.HI R3, RZ, 0x1f, R0 ;  /* 0x0000001fff037819 */ /* 0x000fc80000011400 */
[----:B------:R-:W-:Y:S02]  /*e050*/  LEA.HI R3, R3, R0, RZ, 0x6 ;  /* 0x0000000003037211 */ /* 0x000fe400078f30ff */
[----:B------:R-:W-:Y:S02]  /*e060*/  MOV R0, 0x1 ;  /* 0x0000000100007802 */ /* 0x000fe40000000f00 */
[----:B------:R-:W-:-:S04]  /*e070*/  SHF.R.S32.HI R3, RZ, 0x6, R3 ;  /* 0x00000006ff037819 */ /* 0x000fc80000011403 */
[----:B------:R-:W-:-:S07]  /*e080*/  IADD3 R10, R3, 0x1, RZ ;  /* 0x00000001030a7810 */ /* 0x000fce0007ffe0ff */
.L_x_350:
[----:B------:R-:W-:-:S03]  /*e090*/  UMOV UR4, 0xffffffff ;  /* 0xffffffff00047882 */ /* 0x000fc60000000000 */
[----:B------:R-:W-:Y:S05]  /*e0a0*/  BRA.DIV UR4, `(.L_x_339) ;  /* 0x0000001604807947 */ /* 0x000fea000b800000 */
[----:B------:R-:W-:-:S13]  /*e0b0*/  ELECT P6, URZ, PT ;  /* 0x00000000003f782f */ /* 0x000fda00038c0000 */
.L_x_378:
[----:B------:R-:W1:Y:S01]  /*e0c0*/  LDC R7, c[0x0][0x28c] ;  /* 0x0000a300ff077b82 */ /* 0x000e620000000800 */
[----:B------:R-:W-:Y:S01]  /*e0d0*/  BSSY B1, `(.L_x_340) ;  /* 0x0000037000017945 */ /* 0x000fe20003800000 */
[----:B-1----:R-:W-:-:S13]  /*e0e0*/  ISETP.LT.OR P6, PT, R7, 0x1, !P6 ;  /* 0x000000010700780c */ /* 0x002fda00077c1670 */
[----:B------:R-:W-:Y:S05]  /*e0f0*/  @P6 BRA `(.L_x_341) ;  /* 0x0000000000d06947 */ /* 0x000fea0003800000 */
[----:B------:R-:W-:Y:S01]  /*e100*/  SHF.L.U32 R14, R4, 0x6, RZ ;  /* 0x00000006040e7819 */ /* 0x000fe200000006ff */
[----:B------:R-:W-:Y:S01]  /*e110*/  IMAD.MOV.U32 R4, RZ, RZ, R10 ;  /* 0x000000ffff047224 */ /* 0x000fe200078e000a */
[----:B------:R-:W-:Y:S02]  /*e120*/  SHF.L.U32 R15, R5, 0x8, RZ ;  /* 0x00000008050f7819 */ /* 0x000fe400000006ff */
[----:B------:R-:W-:Y:S02]  /*e130*/  MOV R20, RZ ;  /* 0x000000ff00147202 */ /* 0x000fe40000000f00 */
[----:B------:R-:W-:Y:S02]  /*e140*/  MOV R5, R0 ;  /* 0x0000000000057202 */ /* 0x000fe40000000f00 */
[----:B------:R-:W-:-:S07]  /*e150*/  MOV R7, R12 ;  /* 0x0000000c00077202 */ /* 0x000fce0000000f00 */
.L_x_345:
[----:B------:R-:W1:Y:S01]  /*e160*/  S2R R9, SR_CgaCtaId ;  /* 0x0000000000097919 */ /* 0x000e620000008800 */
[----:B------:R-:W-:-:S04]  /*e170*/  MOV R8, 0x400 ;  /* 0x0000040000087802 */ /* 0x000fc80000000f00 */
[----:B-1----:R-:W-:Y:S02]  /*e180*/  LEA R18, R9, R8, 0x18 ;  /* 0x0000000809127211 */ /* 0x002fe400078ec0ff */
[----:B------:R-:W-:Y:S01]  /*e190*/  SHF.L.U32 R8, R5, 0x1f, RZ ;  /* 0x0000001f05087819 */ /* 0x000fe200000006ff */
[----:B------:R-:W1:Y:S01]  /*e1a0*/  @!P2 LDC R9, c[0x0][0x500] ;  /* 0x00014000ff09ab82 */ /* 0x000e620000000800 */
[----:B------:R-:W-:-:S04]  /*e1b0*/  LEA R21, R7, R18, 0x3 ;  /* 0x0000001207157211 */ /* 0x000fc800078e18ff */
[----:B------:R-:W2:Y:S02]  /*e1c0*/  SYNCS.PHASECHK.TRANS64.TRYWAIT P1, [R21+URZ+0x50], R8 ;  /* 0x00005008150075a7 */ /* 0x000ea4000802017f */
[----:B--2---:R-:W-:Y:S05]  /*e1d0*/  @!P1 BRA `(.L_x_342) ;  /* 0x0000001400549947 */ /* 0x004fea0003800000 */
.L_x_379:
[----:B--2---:R-:W-:Y:S01]  /*e1e0*/  PRMT R8, R11, 0x9910, RZ ;  /* 0x000099100b087816 */ /* 0x004fe200000000ff */
[----:B-1----:R1:W-:Y:S03]  /*e1f0*/  @!P2 SYNCS.ARRIVE.TRANS64 RZ, [R21+URZ], R9 ;  /* 0x0000000915ffa9a7 */ /* 0x0023e6000800003f */
[----:B------:R-:W-:-:S13]  /*e200*/  ISETP.NE.AND P1, PT, R8, 0x2, PT ;  /* 0x000000020800780c */ /* 0x000fda0003f25270 */
[----:B-1----:R-:W-:Y:S05]  /*e210*/  @P1 BRA `(.L_x_343) ;  /* 0x0000000000041947 */ /* 0x002fea0003800000 */
[----:B------:R-:W-:Y:S01]  /*e220*/  BPT.TRAP 0x1 ;  /* 0x000000040000795c */ /* 0x000fe20000300000 */
.L_x_343:
[----:B------:R-:W-:Y:S05]  /*e230*/  @P0 BRA `(.L_x_344) ;  /* 0x0000000000040947 */ /* 0x000fea0003800000 */
[----:B------:R-:W-:Y:S01]  /*e240*/  BPT.TRAP 0x1 ;  /* 0x000000040000795c */ /* 0x000fe20000300000 */
.L_x_344:
[C---:B------:R-:W-:Y:S01]  /*e250*/  LEA R8, R7.reuse, R18, 0xe ;  /* 0x0000001207087211 */ /* 0x040fe200078e70ff */
[----:B------:R-:W-:Y:S01]  /*e260*/  IMAD R18, R7, 0x1000, R18 ;  /* 0x0000100007127824 */ /* 0x000fe200078e0212 */
[----:B------:R-:W-:Y:S01]  /*e270*/  R2UR UR9, R21 ;  /* 0x00000000150972ca */ /* 0x000fe200000e0000 */
[----:B------:R-:W-:Y:S01]  /*e280*/  UIADD3 UR4, UP0, UR20, 0xf0, URZ ;  /* 0x000000f014047890 */ /* 0x000fe2000ff1e03f */
[----:B------:R-:W-:Y:S01]  /*e290*/  R2UR UR5, R8 ;  /* 0x00000000080572ca */ /* 0x000fe200000e0000 */
[----:B------:R-:W-:Y:S01]  /*e2a0*/  UIADD3 UR22, UP1, UR20, 0x1f0, URZ ;  /* 0x000001f014167890 */ /* 0x000fe2000ff3e03f */
[----:B------:R-:W-:Y:S01]  /*e2b0*/  R2UR UR8, R18 ;  /* 0x00000000120872ca */ /* 0x000fe200000e0000 */
[----:B------:R-:W-:Y:S01]  /*e2c0*/  UMOV UR6, 0x0 ;  /* 0x0000000000067882 */ /* 0x000fe20000000000 */
[----:B------:R-:W-:Y:S01]  /*e2d0*/  R2UR UR11, R15 ;  /* 0x000000000f0b72ca */ /* 0x000fe200000e0000 */
[----:B------:R-:W-:Y:S01]  /*e2e0*/  UIADD3.X UR23, URZ, UR21, URZ, UP1, !UPT ;  /* 0x000000153f177290 */ /* 0x000fe20008ffe43f */
[----:B------:R-:W-:Y:S01]  /*e2f0*/  R2UR UR10, R20 ;  /* 0x00000000140a72ca */ /* 0x000fe200000e0000 */
[----:B------:R-:W-:Y:S01]  /*e300*/  UMOV UR7, 0x10000000 ;  /* 0x1000000000077882 */ /* 0x000fe20000000000 */
[----:B------:R-:W-:-:S02]  /*e310*/  R2UR UR12, R6 ;  /* 0x00000000060c72ca */ /* 0x000fc400000e0000 */
[----:B------:R-:W-:Y:S02]  /*e320*/  IADD3 R4, R4, -0x1, RZ ;  /* 0xffffffff04047810 */ /* 0x000fe40007ffe0ff */
[----:B------:R-:W-:Y:S01]  /*e330*/  R2UR UR18, R14 ;  /* 0x000000000e1272ca */ /* 0x000fe200000e0000 */
[----:B------:R-:W-:Y:S01]  /*e340*/  UIADD3 UR13, UR5, 0x6200, URZ ;  /* 0x00006200050d7890 */ /* 0x000fe2000fffe03f */
[----:B------:R-:W-:Y:S01]  /*e350*/  ISETP.GT.AND P3, PT, R4, 0x1, PT ;  /* 0x000000010400780c */ /* 0x000fe20003f64270 */
[----:B------:R-:W-:Y:S01]  /*e360*/  UIADD3.X UR5, URZ, UR21, URZ, UP0, !UPT ;  /* 0x000000153f057290 */ /* 0x000fe200087fe43f */
[----:B------:R-:W-:Y:S01]  /*e370*/  IADD3 R7, R7, 0x1, RZ ;  /* 0x0000000107077810 */ /* 0x000fe20007ffe0ff */
[----:B------:R-:W-:Y:S01]  /*e380*/  UIADD3 UR14, UR8, 0x2e200, URZ ;  /* 0x0002e200080e7890 */ /* 0x000fe2000fffe03f */
[----:B------:R-:W-:Y:S02]  /*e390*/  IADD3 R20, R20, 0x40, RZ ;  /* 0x0000004014147810 */ /* 0x000fe40007ffe0ff */
[----:B------:R-:W-:Y:S01]  /*e3a0*/  UMOV UR8, UR13 ;  /* 0x0000000d00087c82 */ /* 0x000fe20008000000 */
[----:B------:R-:W-:-:S03]  /*e3b0*/  ISETP.NE.AND P1, PT, R7, 0xa, PT ;  /* 0x0000000a0700780c */ /* 0x000fc60003f25270 */
[----:B------:R1:W-:Y:S01]  /*e3c0*/  UTMALDG.3D [UR8], [UR4], desc[UR6] ;  /* 0x00000608040075b4 */ /* 0x0003e20008011000 */
[----:B------:R-:W-:Y:S02]  /*e3d0*/  SEL R8, RZ, 0x1, P1 ;  /* 0x00000001ff087807 */ /* 0x000fe40000800000 */
[----:B------:R-:W-:Y:S02]  /*e3e0*/  SEL R7, R7, RZ, P1 ;  /* 0x000000ff07077207 */ /* 0x000fe40000800000 */
[----:B------:R-:W-:Y:S01]  /*e3f0*/  LOP3.LUT R5, R5, R8, RZ, 0x3c, !PT ;  /* 0x0000000805057212 */ /* 0x000fe200078e3cff */
[----:B-1----:R-:W-:Y:S01]  /*e400*/  UMOV UR8, UR14 ;  /* 0x0000000e00087c82 */ /* 0x002fe20008000000 */
[----:B------:R-:W-:Y:S02]  /*e410*/  UMOV UR11, UR18 ;  /* 0x00000012000b7c82 */ /* 0x000fe40008000000 */
[----:B------:R1:W-:Y:S02]  /*e420*/  UTMALDG.3D [UR8], [UR22], desc[UR6] ;  /* 0x00000608160075b4 */ /* 0x0003e40008011000 */
[----:B-1----:R-:W-:Y:S05]  /*e430*/  @P3 BRA `(.L_x_345) ;  /* 0xfffffffc00483947 */ /* 0x002fea000383ffff */
.L_x_341:
[----:B------:R-:W-:Y:S05]  /*e440*/  BSYNC B1 ;  /* 0x0000000000017941 */ /* 0x000fea0003800000 */
.L_x_340:
[----:B------:R-:W-:Y:S01]  /*e450*/  LOP3.LUT P3, RZ, R13, 0xff, RZ, 0xc0, !PT ;  /* 0x000000ff0dff7812 */ /* 0x000fe2000786c0ff */
[----:B------:R-:W-:Y:S01]  /*e460*/  ULDC.64 UR4, c[0x0][0x8f8] ;  /* 0x00023e0000047ab9 */ /* 0x000fe20000000a00 */
[----:B------:R-:W-:Y:S01]  /*e470*/  IADD3 R12, R3, R12, RZ ;  /* 0x0000000c030c7210 */ /* 0x000fe20007ffe0ff */
[----:B------:R-:W-:Y:S01]  /*e480*/  BSSY B1, `(.L_x_346) ;  /* 0x000006c000017945 */ /* 0x000fe20003800000 */
[----:B------:R-:W-:Y:S02]  /*e490*/  IADD3 R16, P4, R16, UR38, RZ ;  /* 0x0000002610107c10 */ /* 0x000fe4000ff9e0ff */
[----:B------:R-:W-:Y:S02]  /*e4a0*/  ISETP.GT.U32.AND P1, PT, R12, 0x9, PT ;  /* 0x000000090c00780c */ /* 0x000fe40003f24070 */
[----:B------:R-:W-:Y:S02]  /*e4b0*/  IADD3.X R17, R17, UR37, RZ, P4, !PT ;  /* 0x0000002511117c10 */ /* 0x000fe4000a7fe4ff */
[----:B------:R-:W-:-:S02]  /*e4c0*/  ISETP.LT.U32.AND P1, PT, R3, 0xa, P1 ;  /* 0x0000000a0300780c */ /* 0x000fc40000f21070 */
[----:B------:R-:W-:Y:S01]  /*e4d0*/  PRMT R13, RZ, 0x7610, R13 ;  /* 0x00007610ff0d7816 */ /* 0x000fe2000000000d */
[----:B------:R-:W1:Y:S01]  /*e4e0*/  @P3 S2R R5, SR_CgaCtaId ;  /* 0x0000000000053919 */ /* 0x000e620000008800 */
[----:B------:R-:W-:-:S04]  /*e4f0*/  @P3 MOV R4, 0x400 ;  /* 0x0000040000043802 */ /* 0x000fc80000000f00 */
[----:B-1----:R-:W-:Y:S01]  /*e500*/  @P3 LEA R6, R5, R4, 0x18 ;  /* 0x0000000405063211 */ /* 0x002fe200078ec0ff */
[----:B------:R-:W-:Y:S01]  /*e510*/  IMAD.WIDE.U32 R4, R12, -0x33333333, RZ ;  /* 0xcccccccd0c047825 */ /* 0x000fe200078e00ff */
[----:B------:R-:W-:Y:S02]  /*e520*/  MOV R4, 0xffffffff ;  /* 0xffffffff00047802 */ /* 0x000fe40000000f00 */
[----:B------:R1:W-:Y:S01]  /*e530*/  @P3 SYNCS.ARRIVE.TRANS64.A1T0 RZ, [R6+URZ+0xe8], RZ ;  /* 0x0000e8ff06ff39a7 */ /* 0x0003e2000810003f */
[----:B------:R-:W-:Y:S02]  /*e540*/  ISETP.GE.U32.AND P3, PT, R3, 0xa, PT ;  /* 0x0000000a0300780c */ /* 0x000fe40003f66070 */
[----:B------:R-:W-:Y:S02]  /*e550*/  SHF.R.U32.HI R7, RZ, 0x3, R5 ;  /* 0x00000003ff077819 */ /* 0x000fe40000011605 */
[----:B------:R-:W-:Y:S02]  /*e560*/  SEL R5, RZ, 0x1, !P1 ;  /* 0x00000001ff057807 */ /* 0x000fe40004800000 */
[----:B------:R-:W-:Y:S01]  /*e570*/  ISETP.GE.U32.AND P1, PT, R16, UR4, PT ;  /* 0x0000000410007c0c */ /* 0x000fe2000bf26070 */
[----:B------:R-:W-:Y:S01]  /*e580*/  IMAD R12, R7, -0xa, R12 ;  /* 0xfffffff6070c7824 */ /* 0x000fe200078e020c */
[----:B------:R-:W-:Y:S01]  /*e590*/  LOP3.LUT R0, R0, R5, RZ, 0x3c, !PT ;  /* 0x0000000500007212 */ /* 0x000fe200078e3cff */
[----:B------:R-:W-:Y:S01]  /*e5a0*/  IMAD.MOV.U32 R5, RZ, RZ, -0x1 ;  /* 0xffffffffff057424 */ /* 0x000fe200078e00ff */
[----:B------:R-:W-:-:S02]  /*e5b0*/  ISETP.GE.U32.AND.EX P1, PT, R17, UR5, PT, P1 ;  /* 0x0000000511007c0c */ /* 0x000fc4000bf26110 */
[----:B-1----:R-:W-:Y:S02]  /*e5c0*/  MOV R6, 0xffffffff ;  /* 0xffffffff00067802 */ /* 0x002fe40000000f00 */
[--C-:B------:R-:W-:Y:S02]  /*e5d0*/  @P3 LOP3.LUT R0, R0, 0x1, R7.reuse, 0x78, !PT ;  /* 0x0000000100003812 */ /* 0x100fe400078e7807 */
[----:B------:R-:W-:-:S07]  /*e5e0*/  PRMT R7, RZ, 0x7610, R7 ;  /* 0x00007610ff077816 */ /* 0x000fce0000000007 */
[----:B------:R-:W-:Y:S05]  /*e5f0*/  @P1 BRA `(.L_x_347) ;  /* 0x0000000400501947 */ /* 0x000fea0003800000 */
[----:B------:R-:W-:Y:S01]  /*e600*/  ULDC.64 UR4, c[0x0][0x8d0] ;  /* 0x0002340000047ab9 */ /* 0x000fe20000000a00 */
[----:B------:R-:W1:Y:S01]  /*e610*/  S2R R15, SR_CTAID.X ;  /* 0x00000000000f7919 */ /* 0x000e620000002500 */
[----:B------:R-:W-:Y:S01]  /*e620*/  ISETP.NE.U32.AND P1, PT, RZ, UR4, PT ;  /* 0x00000004ff007c0c */ /* 0x000fe2000bf25070 */
[----:B------:R-:W-:Y:S01]  /*e630*/  ULDC UR7, c[0x0][0x8d8] ;  /* 0x0002360000077ab9 */ /* 0x000fe20000000800 */
[----:B------:R-:W-:Y:S01]  /*e640*/  MOV R4, R16 ;  /* 0x0000001000047202 */ /* 0x000fe20000000f00 */
[----:B------:R-:W2:Y:S01]  /*e650*/  S2R R14, SR_CTAID.Y ;  /* 0x00000000000e7919 */ /* 0x000ea20000002600 */
[----:B------:R-:W-:Y:S02]  /*e660*/  ISETP.NE.AND.EX P1, PT, RZ, UR5, PT, P1 ;  /* 0x00000005ff007c0c */ /* 0x000fe4000bf25310 */
[----:B------:R-:W-:-:S11]  /*e670*/  MOV R5, R17 ;  /* 0x0000001100057202 */ /* 0x000fd60000000f00 */
[----:B------:R-:W-:Y:S05]  /*e680*/  @!P1 BRA `(.L_x_348) ;  /* 0x0000000000289947 */ /* 0x000fea0003800000 */
[----:B------:R-:W-:Y:S02]  /*e690*/  ULDC UR6, c[0x0][0x8dc] ;  /* 0x0002370000067ab9 */ /* 0x000fe40000000800 */
[----:B------:R-:W-:-:S05]  /*e6a0*/  IADD3 R9, P1, R16, UR6, RZ ;  /* 0x0000000610097c10 */ /* 0x000fca000ff3e0ff */
[----:B------:R-:W-:-:S04]  /*e6b0*/  IMAD.X R21, RZ, RZ, R17, P1 ;  /* 0x000000ffff157224 */ /* 0x000fc800008e0611 */
[----:B------:R-:W-:-:S04]  /*e6c0*/  IMAD.WIDE.U32 R6, R21, UR4, RZ ;  /* 0x0000000415067c25 */ /* 0x000fc8000f8e00ff */
[----:B------:R-:W-:-:S04]  /*e6d0*/  IMAD.WIDE.U32 R6, P1, R9, UR5, R6 ;  /* 0x0000000509067c25 */ /* 0x000fc8000f820006 */
[----:B------:R-:W-:Y:S01]  /*e6e0*/  IMAD.WIDE.U32 R8, R9, UR4, RZ ;  /* 0x0000000409087c25 */ /* 0x000fe2000f8e00ff */
[----:B------:R-:W-:Y:S02]  /*e6f0*/  IADD3.X R5, RZ, RZ, RZ, P1, !PT ;  /* 0x000000ffff057210 */ /* 0x000fe40000ffe4ff */
[----:B------:R-:W-:Y:S02]  /*e700*/  MOV R4, R7 ;  /* 0x0000000700047202 */ /* 0x000fe40000000f00 */
[----:B------:R-:W-:-:S05]  /*e710*/  IADD3 RZ, P1, R9, R6, RZ ;  /* 0x0000000609ff7210 */ /* 0x000fca0007f3e0ff */
[----:B------:R-:W-:-:S08]  /*e720*/  IMAD.WIDE.U32.X R4, R21, UR5, R4, P1 ;  /* 0x0000000515047c25 */ /* 0x000fd000088e0404 */
.L_x_348:
[--C-:B------:R-:W-:Y:S01]  /*e730*/  SHF.R.U64 R8, R4, UR7, R5.reuse ;  /* 0x0000000704087c19 */ /* 0x100fe20008001205 */
[----:B------:R-:W-:Y:S01]  /*e740*/  ULDC.64 UR4, c[0x0][0x8c8] ;  /* 0x0002320000047ab9 */ /* 0x000fe20000000a00 */
[----:B------:R-:W-:Y:S01]  /*e750*/  SHF.R.U32.HI R4, RZ, UR7, R5 ;  /* 0x00000007ff047c19 */ /* 0x000fe20008011605 */
[----:B------:R-:W3:Y:S01]  /*e760*/  LDC R24, c[0x0][0x144] ;  /* 0x00005100ff187b82 */ /* 0x000ee20000000800 */
[----:B------:R-:W-:Y:S01]  /*e770*/  IADD3 R7, P1, RZ, -R8, RZ ;  /* 0x80000008ff077210 */ /* 0x000fe20007f3e0ff */
[----:B------:R-:W-:Y:S01]  /*e780*/  ULDC.64 UR8, c[0x0][0x8e8] ;  /* 0x00023a0000087ab9 */ /* 0x000fe20000000a00 */
[----:B-1----:R-:W-:Y:S01]  /*e790*/  I2FP.F32.U32 R9, R15 ;  /* 0x0000000f00097245 */ /* 0x002fe20000201000 */
[----:B------:R-:W-:Y:S01]  /*e7a0*/  ULDC UR6, c[0x0][0x8b0] ;  /* 0x00022c0000067ab9 */ /* 0x000fe20000000800 */
[----:B------:R-:W-:Y:S02]  /*e7b0*/  IADD3.X R4, RZ, ~R4, RZ, P1, !PT ;  /* 0x80000004ff047210 */ /* 0x000fe40000ffe4ff */
[----:B------:R-:W-:Y:S01]  /*e7c0*/  ISETP.NE.U32.AND P1, PT, RZ, UR8, PT ;  /* 0x00000008ff007c0c */ /* 0x000fe2000bf25070 */
[----:B------:R-:W1:Y:S02]  /*e7d0*/  LDC R21, c[0x0][0x148] ;  /* 0x00005200ff157b82 */ /* 0x000e640000000800 */
[----:B------:R-:W-:Y:S01]  /*e7e0*/  IMAD R6, R4, UR4, RZ ;  /* 0x0000000404067c24 */ /* 0x000fe2000f8e02ff */
[----:B------:R-:W-:Y:S01]  /*e7f0*/  ISETP.NE.AND.EX P1, PT, RZ, UR9, PT, P1 ;  /* 0x00000009ff007c0c */ /* 0x000fe2000bf25310 */
[----:B------:R-:W-:Y:S01]  /*e800*/  IMAD.WIDE.U32 R4, R7, UR4, R16 ;  /* 0x0000000407047c25 */ /* 0x000fe2000f8e0010 */
[----:B------:R-:W-:-:S03]  /*e810*/  ULDC UR4, c[0x0][0x150] ;  /* 0x0000540000047ab9 */ /* 0x000fc60000000800 */
[----:B------:R-:W-:Y:S02]  /*e820*/  IMAD R7, R7, UR5, R6 ;  /* 0x0000000507077c24 */ /* 0x000fe4000f8e0206 */
[----:B------:R-:W-:Y:S01]  /*e830*/  FMUL R6, R9, UR4 ;  /* 0x0000000409067c20 */ /* 0x000fe20008400000 */
[----:B------:R-:W-:Y:S01]  /*e840*/  ULDC UR4, c[0x0][0x8c0] ;  /* 0x0002300000047ab9 */ /* 0x000fe20000000800 */
[----:B------:R-:W-:Y:S01]  /*e850*/  ULDC UR5, c[0x0][0x154] ;  /* 0x0000550000057ab9 */ /* 0x000fe20000000800 */
[----:B------:R-:W-:-:S03]  /*e860*/  IADD3 R5, R5, R7, RZ ;  /* 0x0000000705057210 */ /* 0x000fc60007ffe0ff */
[----:B------:R-:W4:Y:S01]  /*e870*/  F2I.U32.TRUNC.NTZ R6, R6 ;  /* 0x0000000600067305 */ /* 0x000f22000020f000 */
[----:B------:R-:W-:Y:S02]  /*e880*/  SHF.R.U64 R9, R4, UR4, R5 ;  /* 0x0000000404097c19 */ /* 0x000fe40008001205 */
[----:B--2---:R-:W-:-:S05]  /*e890*/  I2FP.F32.U32 R4, R14 ;  /* 0x0000000e00047245 */ /* 0x004fca0000201000 */
[----:B------:R-:W-:Y:S01]  /*e8a0*/  FMUL R22, R4, UR5 ;  /* 0x0000000504167c20 */ /* 0x000fe20008400000 */
[----:B------:R-:W-:Y:S01]  /*e8b0*/  SHF.R.U32.HI R4, RZ, UR4, R5 ;  /* 0x00000004ff047c19 */ /* 0x000fe20008011605 */
[----:B------:R-:W-:-:S03]  /*e8c0*/  ULDC UR4, c[0x0][0x900] ;  /* 0x0002400000047ab9 */ /* 0x000fc60000000800 */
[--C-:B------:R-:W-:Y:S01]  /*e8d0*/  SHF.R.U64 R20, R9, UR6, R4.reuse ;  /* 0x0000000609147c19 */ /* 0x100fe20008001204 */
[----:B------:R-:W2:Y:S01]  /*e8e0*/  F2I.U32.TRUNC.NTZ R22, R22 ;  /* 0x0000001600167305 */ /* 0x000ea2000020f000 */
[----:B------:R-:W-:Y:S01]  /*e8f0*/  SHF.R.U32.HI R5, RZ, UR6, R4 ;  /* 0x00000006ff057c19 */ /* 0x000fe20008011604 */
[----:B----4-:R-:W-:-:S03]  /*e900*/  IMAD.MOV R6, RZ, RZ, -R6 ;  /* 0x000000ffff067224 */ /* 0x010fc600078e0a06 */
[----:B------:R-:W-:Y:S01]  /*e910*/  SHF.R.U64 R18, R20, UR4, R5 ;  /* 0x0000000414127c19 */ /* 0x000fe20008001205 */
[----:B---3--:R-:W-:Y:S01]  /*e920*/  IMAD R15, R24, R6, R15 ;  /* 0x00000006180f7224 */ /* 0x008fe200078e020f */
[----:B------:R-:W-:Y:S02]  /*e930*/  SHF.R.U32.HI R23, RZ, UR4, R5 ;  /* 0x00000004ff177c19 */ /* 0x000fe40008011605 */
[----:B------:R-:W-:Y:S02]  /*e940*/  MOV R4, R18 ;  /* 0x0000001200047202 */ /* 0x000fe40000000f00 */
[----:B------:R-:W-:Y:S01]  /*e950*/  MOV R5, R23 ;  /* 0x0000001700057202 */ /* 0x000fe20000000f00 */
[----:B--2---:R-:W-:Y:S06]  /*e960*/  @!P1 BRA `(.L_x_349) ;  /* 0x0000000000289947 */ /* 0x004fec0003800000 */
[----:B------:R-:W-:Y:S02]  /*e970*/  ULDC UR4, c[0x0][0x8f4] ;  /* 0x00023d0000047ab9 */ /* 0x000fe40000000800 */
[----:B------:R-:W-:-:S04]  /*e980*/  IADD3 R5, P1, R18, UR4, RZ ;  /* 0x0000000412057c10 */ /* 0x000fc8000ff3e0ff */
[----:B------:R-:W-:-:S05]  /*e990*/  IADD3.X R23, RZ, R23, RZ, P1, !PT ;  /* 0x00000017ff177210 */ /* 0x000fca0000ffe4ff */
[----:B------:R-:W-:-:S04]  /*e9a0*/  IMAD.WIDE.U32 R6, R23, UR8, RZ ;  /* 0x0000000817067c25 */ /* 0x000fc8000f8e00ff */
[----:B------:R-:W-:-:S04]  /*e9b0*/  IMAD.WIDE.U32 R6, P1, R5, UR9, R6 ;  /* 0x0000000905067c25 */ /* 0x000fc8000f820006 */
[----:B------:R-:W-:-:S04]  /*e9c0*/  IMAD.WIDE.U32 R4, R5, UR8, RZ ;  /* 0x0000000805047c25 */ /* 0x000fc8000f8e00ff */
[----:B------:R-:W-:Y:S01]  /*e9d0*/  IMAD.MOV.U32 R4, RZ, RZ, R7 ;  /* 0x000000ffff047224 */ /* 0x000fe200078e0007 */
[----:B------:R-:W-:Y:S02]  /*e9e0*/  IADD3 RZ, P3, R5, R6, RZ ;  /* 0x0000000605ff7210 */ /* 0x000fe40007f7e0ff */
[----:B------:R-:W-:-:S03]  /*e9f0*/  IADD3.X R5, RZ, RZ, RZ, P1, !PT ;  /* 0x000000ffff057210 */ /* 0x000fc60000ffe4ff */
[----:B------:R-:W-:-:S08]  /*ea00*/  IMAD.WIDE.U32.X R4, R23, UR9, R4, P3 ;  /* 0x0000000917047c25 */ /* 0x000fd000098e0404 */
.L_x_349:
[----:B------:R-:W-:Y:S01]  /*ea10*/  ISETP.NE.AND P1, PT, R2, 0x1, PT ;  /* 0x000000010200780c */ /* 0x000fe20003f25270 */
[----:B------:R-:W-:Y:S01]  /*ea20*/  ULDC UR4, c[0x0][0x8f0] ;  /* 0x00023c0000047ab9 */ /* 0x000fe20000000800 */
[----:B------:R-:W-:Y:S01]  /*ea30*/  IADD3 R22, -R22, RZ, RZ ;  /* 0x000000ff16167210 */ /* 0x000fe20007ffe1ff */
[----:B------:R-:W-:Y:S01]  /*ea40*/  ULDC UR5, c[0x0][0x8b8] ;  /* 0x00022e0000057ab9 */ /* 0x000fe20000000800 */
[----:B------:R-:W-:Y:S01]  /*ea50*/  SHF.R.U64 R5, R4, UR4, R5 ;  /* 0x0000000404057c19 */ /* 0x000fe20008001205 */
[----:B------:R-:W-:Y:S01]  /*ea60*/  ULDC UR4, c[0x0][0x8e0] ;  /* 0x0002380000047ab9 */ /* 0x000fe20000000800 */
[----:B------:R-:W-:Y:S02]  /*ea70*/  LOP3.LUT R20, R20, UR16, RZ, 0xc0, !PT ;  /* 0x0000001014147c12 */ /* 0x000fe4000f8ec0ff */
[----:B------:R-:W-:Y:S02]  /*ea80*/  IADD3 R7, -R5, RZ, RZ ;  /* 0x000000ff05077210 */ /* 0x000fe40007ffe1ff */
[----:B------:R-:W-:Y:S01]  /*ea90*/  LOP3.LUT R9, R9, UR15, RZ, 0xc0, !PT ;  /* 0x0000000f09097c12 */ /* 0x000fe2000f8ec0ff */
[----:B------:R-:W-:Y:S01]  /*eaa0*/  IMAD R20, R5, UR17, R20 ;  /* 0x0000001105147c24 */ /* 0x000fe2000f8e0214 */
[----:B------:R-:W-:Y:S01]  /*eab0*/  MOV R6, R8 ;  /* 0x0000000800067202 */ /* 0x000fe20000000f00 */
[----:B-1----:R-:W-:-:S02]  /*eac0*/  @P1 IMAD R15, R21, R22, R14 ;  /* 0x00000016150f1224 */ /* 0x002fc400078e020e */
[----:B------:R-:W-:Y:S01]  /*ead0*/  IMAD R18, R7, UR4, R18 ;  /* 0x0000000407127c24 */ /* 0x000fe2000f8e0212 */
[----:B------:R-:W-:Y:S01]  /*eae0*/  ULDC UR4, c[0x0][0x8a8] ;  /* 0x00022a0000047ab9 */ /* 0x000fe20000000800 */
[----:B------:R-:W-:Y:S01]  /*eaf0*/  IMAD R15, R20, UR5, R15 ;  /* 0x00000005140f7c24 */ /* 0x000fe2000f8e020f */
[----:B------:R-:W-:Y:S01]  /*eb00*/  MOV R7, 0x1 ;  /* 0x0000000100077802 */ /* 0x000fe20000000f00 */
[----:B------:R-:W-:-:S05]  /*eb10*/  IMAD R18, R18, UR4, R9 ;  /* 0x0000000412127c24 */ /* 0x000fca000f8e0209 */
[----:B------:R-:W-:Y:S02]  /*eb20*/  SEL R4, R18, R15, !P1 ;  /* 0x0000000f12047207 */ /* 0x000fe40004800000 */
[----:B------:R-:W-:-:S07]  /*eb30*/  SEL R5, R15, R18, !P1 ;  /* 0x000000120f057207 */ /* 0x000fce0004800000 */
.L_x_347:
[----:B------:R-:W-:Y:S05]  /*eb40*/  BSYNC B1 ;  /* 0x0000000000017941 */ /* 0x000fea0003800000 */
.L_x_346:
[----:B------:R-:W-:-:S13]  /*eb50*/  LOP3.LUT P1, RZ, R7, 0xff, RZ, 0xc0, !PT ;  /* 0x000000ff07ff7812 */ /* 0x000fda000782c0ff */
[----:B------:R-:W-:Y:S05]  /*eb60*/  @P1 BRA `(.L_x_350) ;  /* 0xfffffff400481947 */ /* 0x000fea000383ffff */
[----:B------:R-:W-:Y:S05]  /*eb70*/  BSYNC B0 ;  /* 0x0000000000007941 */ /* 0x000fea0003800000 */
.L_x_338:
[----:B------:R-:W-:-:S03]  /*eb80*/  UMOV UR4, 0xffffffff ;  /* 0xffffffff00047882 */ /* 0x000fc60000000000 */
[----:B------:R-:W-:Y:S05]  /*eb90*/  BRA.DIV UR4, `(.L_x_351) ;  /* 0x0000000a04f87947 */ /* 0x000fea000b800000 */
[----:B------:R-:W-:-:S13]  /*eba0*/  ELECT P6, URZ, PT ;  /* 0x00000000003f782f */ /* 0x000fda00038c0000 */
.L_x_382:
[----:B------:R-:W-:Y:S04]  /*ebb0*/  BSSY B0, `(.L_x_352) ;  /* 0x0000061000007945 */ /* 0x000fe80003800000 */
[----:B------:R-:W-:Y:S05]  /*ebc0*/  @!P6 BRA `(.L_x_353) ;  /* 0x00000004007ce947 */ /* 0x000fea0003800000 */
[----:B------:R-:W-:-:S04]  /*ebd0*/  LOP3.LUT R19, R19, 0x2, RZ, 0xfc, !PT ;  /* 0x0000000213137812 */ /* 0x000fc800078efcff */
[----:B------:R-:W-:-:S13]  /*ebe0*/  ISETP.NE.AND P0, PT, R19, 0x3, PT ;  /* 0x000000031300780c */ /* 0x000fda0003f05270 */
[----:B------:R-:W-:Y:S05]  /*ebf0*/  @!P0 BRA `(.L_x_354) ;  /* 0x0000000000048947 */ /* 0x000fea0003800000 */
[----:B------:R-:W-:Y:S01]  /*ec00*/  BPT.TRAP 0x1 ;  /* 0x000000040000795c */ /* 0x000fe20000300000 */
.L_x_354:
[----:B------:R-:W1:Y:S01]  /*ec10*/  S2R R3, SR_CgaCtaId ;  /* 0x0000000000037919 */ /* 0x000e620000008800 */
[----:B------:R-:W-:-:S04]  /*ec20*/  MOV R2, 0x400 ;  /* 0x0000040000027802 */ /* 0x000fc80000000f00 */
[----:B-1----:R-:W-:Y:S02]  /*ec30*/  LEA R3, R3, R2, 0x18 ;  /* 0x0000000203037211 */ /* 0x002fe400078ec0ff */
[----:B------:R-:W-:-:S03]  /*ec40*/  SHF.L.U32 R2, R0, 0x1f, RZ ;  /* 0x0000001f00027819 */ /* 0x000fc600000006ff */
[----:B------:R-:W-:-:S05]  /*ec50*/  VIADD R3, R3, 0x50 ;  /* 0x0000005003037836 */ /* 0x000fca0000000000 */
[C---:B------:R-:W-:Y:S02]  /*ec60*/  LEA R7, R12.reuse, R3, 0x3 ;  /* 0x000000030c077211 */ /* 0x040fe400078e18ff */
[----:B------:R-:W-:Y:S02]  /*ec70*/  IADD3 R12, R12, 0x1, RZ ;  /* 0x000000010c0c7810 */ /* 0x000fe40007ffe0ff */
[----:B------:R-:W1:Y:S02]  /*ec80*/  SYNCS.PHASECHK.TRANS64.TRYWAIT P0, [R7+URZ], R2 ;  /* 0x00000002070075a7 */ /* 0x000e64000800017f */
[----:B------:R-:W-:-:S04]  /*ec90*/  ISETP.NE.AND P1, PT, R12, 0xa, PT ;  /* 0x0000000a0c00780c */ /* 0x000fc80003f25270 */
[----:B------:R-:W-:Y:S02]  /*eca0*/  SEL R5, RZ, 0x1, P1 ;  /* 0x00000001ff057807 */ /* 0x000fe40000800000 */
[----:B------:R-:W-:Y:S02]  /*ecb0*/  SEL R12, R12, RZ, P1 ;  /* 0x000000ff0c0c7207 */ /* 0x000fe40000800000 */
[----:B------:R-:W-:Y:S02]  /*ecc0*/  LOP3.LUT R5, R0, R5, RZ, 0x3c, !PT ;  /* 0x0000000500057212 */ /* 0x000fe400078e3cff */
[----:B------:R-:W-:Y:S02]  /*ecd0*/  LEA R9, R12, R3, 0x3 ;  /* 0x000000030c097211 */ /* 0x000fe400078e18ff */
[----:B------:R-:W-:Y:S01]  /*ece0*/  SHF.L.U32 R4, R5, 0x1f, RZ ;  /* 0x0000001f05047819 */ /* 0x000fe200000006ff */
[----:B-1----:R-:W-:Y:S06]  /*ecf0*/  @!P0 BRA `(.L_x_355) ;  /* 0x0000000800c08947 */ /* 0x002fec0003800000 */
.L_x_383:
[----:B------:R-:W2:Y:S01]  /*ed00*/  SYNCS.PHASECHK.TRANS64.TRYWAIT P0, [R9+URZ], R4 ;  /* 0x00000004090075a7 */ /* 0x000ea2000800017f */
[----:B------:R-:W-:-:S04]  /*ed10*/  IADD3 R0, R12, 0x1, RZ ;  /* 0x000000010c007810 */ /* 0x000fc80007ffe0ff */
[----:B------:R-:W-:-:S04]  /*ed20*/  ISETP.NE.AND P1, PT, R0, 0xa, PT ;  /* 0x0000000a0000780c */ /* 0x000fc80003f25270 */
[----:B-1----:R-:W-:Y:S02]  /*ed30*/  SEL R2, RZ, 0x1, P1 ;  /* 0x00000001ff027807 */ /* 0x002fe40000800000 */
[----:B------:R-:W-:Y:S02]  /*ed40*/  SEL R0, R0, RZ, P1 ;  /* 0x000000ff00007207 */ /* 0x000fe40000800000 */
[----:B------:R-:W-:-:S03]  /*ed50*/  LOP3.LUT R7, R5, R2, RZ, 0x3c, !PT ;  /* 0x0000000205077212 */ /* 0x000fc600078e3cff */
[----:B------:R-:W-:Y:S01]  /*ed60*/  IMAD R6, R0, 0x8, R3 ;  /* 0x0000000800067824 */ /* 0x000fe200078e0203 */
[----:B------:R-:W-:Y:S01]  /*ed70*/  SHF.L.U32 R5, R7, 0x1f, RZ ;  /* 0x0000001f07057819 */ /* 0x000fe200000006ff */
[----:B--2---:R-:W-:Y:S06]  /*ed80*/  @!P0 BRA `(.L_x_356) ;  /* 0x0000000800b08947 */ /* 0x004fec0003800000 */
.L_x_384:
[----:B------:R-:W2:Y:S01]  /*ed90*/  SYNCS.PHASECHK.TRANS64.TRYWAIT P0, [R6+URZ], R5 ;  /* 0x00000005060075a7 */ /* 0x000ea2000800017f */
[----:B------:R-:W-:-:S04]  /*eda0*/  IADD3 R0, R0, 0x1, RZ ;  /* 0x0000000100007810 */ /* 0x000fc80007ffe0ff */
[----:B------:R-:W-:-:S04]  /*edb0*/  ISETP.NE.AND P1, PT, R0, 0xa, PT ;  /* 0x0000000a0000780c */ /* 0x000fc80003f25270 */
[----:B------:R-:W-:Y:S02]  /*edc0*/  SEL R2, RZ, 0x1, P1 ;  /* 0x00000001ff027807 */ /* 0x000fe40000800000 */
[----:B------:R-:W-:Y:S02]  /*edd0*/  SEL R0, R0, RZ, P1 ;  /* 0x000000ff00007207 */ /* 0x000fe40000800000 */
[----:B------:R-:W-:Y:S02]  /*ede0*/  LOP3.LUT R7, R7, R2, RZ, 0x3c, !PT ;  /* 0x0000000207077212 */ /* 0x000fe400078e3cff */
[----:B-1----:R-:W-:Y:S02]  /*edf0*/  LEA R9, R0, R3, 0x3 ;  /* 0x0000000300097211 */ /* 0x002fe400078e18ff */
[----:B------:R-:W-:Y:S01]  /*ee00*/  SHF.L.U32 R4, R7, 0x1f, RZ ;  /* 0x0000001f07047819 */ /* 0x000fe200000006ff */
[----:B--2---:R-:W-:Y:S06]  /*ee10*/  @!P0 BRA `(.L_x_357) ;  /* 0x0000000800a08947 */ /* 0x004fec0003800000 */
.L_x_385:
        /* <DEDUP_REMOVED lines=9> */
.L_x_386:
[----:B------:R-:W2:Y:S01]  /*eeb0*/  SYNCS.PHASECHK.TRANS64.TRYWAIT P0, [R6+URZ], R5 ;  /* 0x00000005060075a7 */ /* 0x000ea2000800017f */
[----:B------:R-:W-:-:S05]  /*eec0*/  VIADD R0, R0, 0x1 ;  /* 0x0000000100007836 */ /* 0x000fca0000000000 */
[----:B------:R-:W-:-:S04]  /*eed0*/  ISETP.NE.AND P1, PT, R0, 0xa, PT ;  /* 0x0000000a0000780c */ /* 0x000fc80003f25270 */
[----:B------:R-:W-:Y:S02]  /*eee0*/  SEL R2, RZ, 0x1, P1 ;  /* 0x00000001ff027807 */ /* 0x000fe40000800000 */
[----:B------:R-:W-:Y:S02]  /*eef0*/  SEL R0, R0, RZ, P1 ;  /* 0x000000ff00007207 */ /* 0x000fe40000800000 */
[----:B------:R-:W-:Y:S02]  /*ef00*/  LOP3.LUT R7, R7, R2, RZ, 0x3c, !PT ;  /* 0x0000000207077212 */ /* 0x000fe400078e3cff */
[----:B-1----:R-:W-:Y:S02]  /*ef10*/  LEA R9, R0, R3, 0x3 ;  /* 0x0000000300097211 */ /* 0x002fe400078e18ff */
[----:B------:R-:W-:Y:S01]  /*ef20*/  SHF.L.U32 R4, R7, 0x1f, RZ ;  /* 0x0000001f07047819 */ /* 0x000fe200000006ff */
[----:B--2---:R-:W-:Y:S06]  /*ef30*/  @!P0 BRA `(.L_x_359) ;  /* 0x0000000800808947 */ /* 0x004fec0003800000 */
.L_x_387:
        /* <DEDUP_REMOVED lines=9> */
.L_x_388:
[----:B------:R-:W2:Y:S01]  /*efd0*/  SYNCS.PHASECHK.TRANS64.TRYWAIT P0, [R6+URZ], R5 ;  /* 0x00000005060075a7 */ /* 0x000ea2000800017f */
[----:B------:R-:W-:-:S04]  /*efe0*/  IADD3 R0, R0, 0x1, RZ ;  /* 0x0000000100007810 */ /* 0x000fc80007ffe0ff */
[----:B------:R-:W-:-:S04]  /*eff0*/  ISETP.NE.AND P1, PT, R0, 0xa, PT ;  /* 0x0000000a0000780c */ /* 0x000fc80003f25270 */
[----:B------:R-:W-:Y:S02]  /*f000*/  SEL R2, RZ, 0x1, P1 ;  /* 0x00000001ff027807 */ /* 0x000fe40000800000 */
[----:B------:R-:W-:Y:S02]  /*f010*/  SEL R0, R0, RZ, P1 ;  /* 0x000000ff00007207 */ /* 0x000fe40000800000 */
[----:B------:R-:W-:-:S03]  /*f020*/  LOP3.LUT R7, R7, R2, RZ, 0x3c, !PT ;  /* 0x0000000207077212 */ /* 0x000fc600078e3cff */
[----:B-1----:R-:W-:Y:S01]  /*f030*/  IMAD R9, R0, 0x8, R3 ;  /* 0x0000000800097824 */ /* 0x002fe200078e0203 */
[----:B------:R-:W-:Y:S01]  /*f040*/  SHF.L.U32 R4, R7, 0x1f, RZ ;  /* 0x0000001f07047819 */ /* 0x000fe200000006ff */
[----:B--2---:R-:W-:Y:S06]  /*f050*/  @!P0 BRA `(.L_x_361) ;  /* 0x0000000800608947 */ /* 0x004fec0003800000 */
.L_x_389:
        /* <DEDUP_REMOVED lines=9> */
.L_x_390:
[----:B------:R-:W2:Y:S01]  /*f0f0*/  SYNCS.PHASECHK.TRANS64.TRYWAIT P0, [R6+URZ], R5 ;  /* 0x00000005060075a7 */ /* 0x000ea2000800017f */
[----:B------:R-:W-:-:S04]  /*f100*/  IADD3 R0, R0, 0x1, RZ ;  /* 0x0000000100007810 */ /* 0x000fc80007ffe0ff */
[----:B------:R-:W-:-:S04]  /*f110*/  ISETP.NE.AND P1, PT, R0, 0xa, PT ;  /* 0x0000000a0000780c */ /* 0x000fc80003f25270 */
[----:B------:R-:W-:Y:S02]  /*f120*/  SEL R2, RZ, 0x1, P1 ;  /* 0x00000001ff027807 */ /* 0x000fe40000800000 */
[----:B------:R-:W-:Y:S02]  /*f130*/  SEL R0, R0, RZ, P1 ;  /* 0x000000ff00007207 */ /* 0x000fe40000800000 */
[----:B------:R-:W-:Y:S01]  /*f140*/  LOP3.LUT R2, R7, R2, RZ, 0x3c, !PT ;  /* 0x0000000207027212 */ /* 0x000fe200078e3cff */
[----:B--2---:R-:W-:Y:S06]  /*f150*/  @!P0 BRA `(.L_x_363) ;  /* 0x0000000800488947 */ /* 0x004fec0003800000 */
.L_x_391:
[----:B------:R-:W-:Y:S02]  /*f160*/  LEA R3, R0, R3, 0x3 ;  /* 0x0000000300037211 */ /* 0x000fe400078e18ff */
[----:B------:R-:W-:-:S07]  /*f170*/  SHF.L.U32 R0, R2, 0x1f, RZ ;  /* 0x0000001f02007819 */ /* 0x000fce00000006ff */
.L_x_364:
[----:B---3--:R3:W4:Y:S02]  /*f180*/  SYNCS.PHASECHK.TRANS64.TRYWAIT P0, [R3+URZ], R0 ;  /* 0x00000000030075a7 */ /* 0x008724000800017f */
[----:B----4-:R-:W-:Y:S05]  /*f190*/  @!P0 NANOSLEEP.SYNCS 0x989680 ;  /* 0x009896800000895d */ /* 0x010fea0003900000 */
[----:B------:R-:W4:Y:S02]  /*f1a0*/  @!P0 SYNCS.PHASECHK.TRANS64 P0, [R3+URZ], R0 ;  /* 0x00000000030085a7 */ /* 0x000f24000800007f */
[----:B----4-:R-:W-:Y:S05]  /*f1b0*/  @!P0 BRA `(.L_x_364) ;  /* 0xfffffffc00f08947 */ /* 0x010fea000383ffff */
.L_x_353:
[----:B------:R-:W-:Y:S05]  /*f1c0*/  BSYNC B0 ;  /* 0x0000000000007941 */ /* 0x000fea0003800000 */
.L_x_352:
[----:B------:R-:W-:Y:S05]  /*f1d0*/  EXIT ;  /* 0x000000000000794d */ /* 0x000fea0003800000 */
.L_x_21:
[----:B--2---:R-:W-:-:S04]  /*f1e0*/  IMAD.U32 R5, RZ, RZ, UR5 ;  /* 0x00000005ff057e24 */ /* 0x004fc8000f8e00ff */
[----:B------:R2:W3:Y:S03]  /*f1f0*/  SYNCS.PHASECHK.TRANS64.TRYWAIT P0, [R5+URZ], R0 ;  /* 0x00000000050075a7 */ /* 0x0004e6000800017f */
[----:B---3--:R-:W-:Y:S05]  /*f200*/  @!P0 NANOSLEEP.SYNCS 0x989680 ;  /* 0x009896800000895d */ /* 0x008fea0003900000 */
[----:B------:R-:W3:Y:S02]  /*f210*/  @!P0 SYNCS.PHASECHK.TRANS64 P0, [R5+URZ], R0 ;  /* 0x00000000050085a7 */ /* 0x000ee4000800007f */
[----:B---3--:R-:W-:Y:S05]  /*f220*/  @!P0 BRA `(.L_x_21) ;  /* 0xfffffffc00ec8947 */ /* 0x008fea000383ffff */
[----:B------:R-:W-:Y:S05]  /*f230*/  BRA `(.L_x_20) ;  /* 0xffffff2800287947 */ /* 0x000fea000383ffff */
.L_x_27:
[----:B--2---:R-:W-:-:S04]  /*f240*/  MOV R5, UR8 ;  /* 0x0000000800057c02 */ /* 0x004fc80008000f00 */
[----:B------:R2:W3:Y:S03]  /*f250*/  SYNCS.PHASECHK.TRANS64.TRYWAIT P0, [R5+URZ], R4 ;  /* 0x00000004050075a7 */ /* 0x0004e6000800017f */
[----:B---3--:R-:W-:Y:S05]  /*f260*/  @!P0 NANOSLEEP.SYNCS 0x989680 ;  /* 0x009896800000895d */ /* 0x008fea0003900000 */
[----:B------:R-:W3:Y:S02]  /*f270*/  @!P0 SYNCS.PHASECHK.TRANS64 P0, [R5+URZ], R4 ;  /* 0x00000004050085a7 */ /* 0x000ee4000800007f */
[----:B---3--:R-:W-:Y:S05]  /*f280*/  @!P0 BRA `(.L_x_27) ;  /* 0xfffffffc00ec8947 */ /* 0x008fea000383ffff */
[----:B------:R-:W-:Y:S05]  /*f290*/  BRA `(.L_x_26) ;  /* 0xffffff3000a47947 */ /* 0x000fea000383ffff */
.L_x_51:
[----:B---3--:R3:W4:Y:S02]  /*f2a0*/  SYNCS.PHASECHK.TRANS64.TRYWAIT P2, [R13+URZ+0xa0], R0 ;  /* 0x0000a0000d0075a7 */ /* 0x008724000804017f */
[----:B----4-:R-:W-:Y:S05]  /*f2b0*/  @!P2 NANOSLEEP.SYNCS 0x989680 ;  /* 0x009896800000a95d */ /* 0x010fea0003900000 */
[----:B------:R-:W4:Y:S02]  /*f2c0*/  @!P2 SYNCS.PHASECHK.TRANS64 P2, [R13+URZ+0xa0], R0 ;  /* 0x0000a0000d00a5a7 */ /* 0x000f24000804007f */
[----:B----4-:R-:W-:Y:S05]  /*f2d0*/  @!P2 BRA `(.L_x_51) ;  /* 0xfffffffc00f0a947 */ /* 0x010fea000383ffff */
[----:B------:R-:W-:Y:S05]  /*f2e0*/  BRA `(.L_x_365) ;  /* 0xffffff4400e07947 */ /* 0x000fea000383ffff */
.L_x_110:
[----:B-1----:R1:W2:Y:S02]  /*f2f0*/  SYNCS.PHASECHK.TRANS64.TRYWAIT P2, [R14+URZ+0xa0], R3 ;  /* 0x0000a0030e0075a7 */ /* 0x0022a4000804017f */
[----:B--2---:R-:W-:Y:S05]  /*f300*/  @!P2 NANOSLEEP.SYNCS 0x989680 ;  /* 0x009896800000a95d */ /* 0x004fea0003900000 */
[----:B------:R-:W2:Y:S02]  /*f310*/  @!P2 SYNCS.PHASECHK.TRANS64 P2, [R14+URZ+0xa0], R3 ;  /* 0x0000a0030e00a5a7 */ /* 0x000ea4000804007f */
[----:B--2---:R-:W-:Y:S05]  /*f320*/  @!P2 BRA `(.L_x_110) ;  /* 0xfffffffc00f0a947 */ /* 0x004fea000383ffff */
[----:B------:R-:W-:Y:S05]  /*f330*/  BRA `(.L_x_366) ;  /* 0xffffff6800787947 */ /* 0x000fea000383ffff */
.L_x_169:
[----:B-1----:R1:W2:Y:S02]  /*f340*/  SYNCS.PHASECHK.TRANS64.TRYWAIT P2, [R13+URZ+0xa0], R0 ;  /* 0x0000a0000d0075a7 */ /* 0x0022a4000804017f */
[----:B--2---:R-:W-:Y:S05]  /*f350*/  @!P2 NANOSLEEP.SYNCS 0x989680 ;  /* 0x009896800000a95d */ /* 0x004fea0003900000 */
[----:B------:R-:W2:Y:S02]  /*f360*/  @!P2 SYNCS.PHASECHK.TRANS64 P2, [R13+URZ+0xa0], R0 ;  /* 0x0000a0000d00a5a7 */ /* 0x000ea4000804007f */
[----:B--2---:R-:W-:Y:S05]  /*f370*/  @!P2 BRA `(.L_x_169) ;  /* 0xfffffffc00f0a947 */ /* 0x004fea000383ffff */
[----:B------:R-:W-:Y:S05]  /*f380*/  BRA `(.L_x_367) ;  /* 0xffffff88009c7947 */ /* 0x000fea000383ffff */
.L_x_228:
[----:B-1----:R1:W2:Y:S02]  /*f390*/  SYNCS.PHASECHK.TRANS64.TRYWAIT P0, [R3+URZ+0xa0], R0 ;  /* 0x0000a000030075a7 */ /* 0x0022a4000800017f */
[----:B--2---:R-:W-:Y:S05]  /*f3a0*/  @!P0 NANOSLEEP.SYNCS 0x989680 ;  /* 0x009896800000895d */ /* 0x004fea0003900000 */
[----:B------:R-:W2:Y:S02]  /*f3b0*/  @!P0 SYNCS.PHASECHK.TRANS64 P0, [R3+URZ+0xa0], R0 ;  /* 0x0000a000030085a7 */ /* 0x000ea4000800007f */
[----:B--2---:R-:W-:Y:S05]  /*f3c0*/  @!P0 BRA `(.L_x_228) ;  /* 0xfffffffc00f08947 */ /* 0x004fea000383ffff */
[----:B------:R-:W-:Y:S05]  /*f3d0*/  BRA `(.L_x_368) ;  /* 0xffffffa800c07947 */ /* 0x000fea000383ffff */
.L_x_292:
[----:B-1----:R-:W-:-:S04]  /*f3e0*/  MOV R10, UR4 ;  /* 0x00000004000a7c02 */ /* 0x002fc80008000f00 */
[----:B------:R1:W2:Y:S03]  /*f3f0*/  SYNCS.PHASECHK.TRANS64.TRYWAIT P0, [R10+URZ+0xe8], R3 ;  /* 0x0000e8030a0075a7 */ /* 0x0002a6000800017f */
[----:B--2---:R-:W-:Y:S05]  /*f400*/  @!P0 NANOSLEEP.SYNCS 0x989680 ;  /* 0x009896800000895d */ /* 0x004fea0003900000 */
[----:B------:R-:W2:Y:S02]  /*f410*/  @!P0 SYNCS.PHASECHK.TRANS64 P0, [R10+URZ+0xe8], R3 ;  /* 0x0000e8030a0085a7 */ /* 0x000ea4000800007f */
[----:B--2---:R-:W-:Y:S05]  /*f420*/  @!P0 BRA `(.L_x_292) ;  /* 0xfffffffc00ec8947 */ /* 0x004fea000383ffff */
[----:B------:R-:W-:Y:S05]  /*f430*/  BRA `(.L_x_291) ;  /* 0xffffffd800207947 */ /* 0x000fea000383ffff */
.L_x_301:
[----:B-1----:R-:W-:-:S04]  /*f440*/  MOV R5, UR5 ;  /* 0x0000000500057c02 */ /* 0x002fc80008000f00 */
[----:B------:R1:W2:Y:S03]  /*f450*/  SYNCS.PHASECHK.TRANS64.TRYWAIT P1, [R5+URZ+0xc0], R4 ;  /* 0x0000c004050075a7 */ /* 0x0002a6000802017f */
[----:B--2---:R-:W-:Y:S05]  /*f460*/  @!P1 NANOSLEEP.SYNCS 0x989680 ;  /* 0x009896800000995d */ /* 0x004fea0003900000 */
[----:B------:R-:W2:Y:S02]  /*f470*/  @!P1 SYNCS.PHASECHK.TRANS64 P1, [R5+URZ+0xc0], R4 ;  /* 0x0000c004050095a7 */ /* 0x000ea4000802007f */
[----:B--2---:R-:W-:Y:S05]  /*f480*/  @!P1 BRA `(.L_x_301) ;  /* 0xfffffffc00ec9947 */ /* 0x004fea000383ffff */
[----:B------:R-:W-:Y:S05]  /*f490*/  BRA `(.L_x_369) ;  /* 0xffffffdc000c7947 */ /* 0x000fea000383ffff */
.L_x_307:
[----:B-12---:R-:W-:-:S04]  /*f4a0*/  MOV R5, UR5 ;  /* 0x0000000500057c02 */ /* 0x006fc80008000f00 */
[----:B------:R1:W2:Y:S03]  /*f4b0*/  SYNCS.PHASECHK.TRANS64.TRYWAIT P1, [R5+URZ+0xc8], R4 ;  /* 0x0000c804050075a7 */ /* 0x0002a6000802017f */
[----:B--2---:R-:W-:Y:S05]  /*f4c0*/  @!P1 NANOSLEEP.SYNCS 0x989680 ;  /* 0x009896800000995d */ /* 0x004fea0003900000 */
[----:B------:R-:W2:Y:S02]  /*f4d0*/  @!P1 SYNCS.PHASECHK.TRANS64 P1, [R5+URZ+0xc8], R4 ;  /* 0x0000c804050095a7 */ /* 0x000ea4000802007f */
[----:B--2---:R-:W-:Y:S05]  /*f4e0*/  @!P1 BRA `(.L_x_307) ;  /* 0xfffffffc00ec9947 */ /* 0x004fea000383ffff */
[----:B------:R-:W-:Y:S05]  /*f4f0*/  BRA `(.L_x_370) ;  /* 0xffffffdc00547947 */ /* 0x000fea000383ffff */
.L_x_313:
[----:B-123--:R-:W-:-:S04]  /*f500*/  IMAD.U32 R5, RZ, RZ, UR5 ;  /* 0x00000005ff057e24 */ /* 0x00efc8000f8e00ff */
[----:B------:R1:W2:Y:S03]  /*f510*/  SYNCS.PHASECHK.TRANS64.TRYWAIT P1, [R5+URZ+0xd0], R4 ;  /* 0x0000d004050075a7 */ /* 0x0002a6000802017f */
[----:B--2---:R-:W-:Y:S05]  /*f520*/  @!P1 NANOSLEEP.SYNCS 0x989680 ;  /* 0x009896800000995d */ /* 0x004fea0003900000 */
[----:B------:R-:W2:Y:S02]  /*f530*/  @!P1 SYNCS.PHASECHK.TRANS64 P1, [R5+URZ+0xd0], R4 ;  /* 0x0000d004050095a7 */ /* 0x000ea4000802007f */
[----:B--2---:R-:W-:Y:S05]  /*f540*/  @!P1 BRA `(.L_x_313) ;  /* 0xfffffffc00ec9947 */ /* 0x004fea000383ffff */
[----:B------:R-:W-:Y:S05]  /*f550*/  BRA `(.L_x_371) ;  /* 0xffffffdc00a87947 */ /* 0x000fea000383ffff */
.L_x_319:
[----:B-1234-:R-:W-:-:S04]  /*f560*/  MOV R5, UR5 ;  /* 0x0000000500057c02 */ /* 0x01efc80008000f00 */
[----:B------:R1:W2:Y:S03]  /*f570*/  SYNCS.PHASECHK.TRANS64.TRYWAIT P1, [R5+URZ+0xd8], R4 ;  /* 0x0000d804050075a7 */ /* 0x0002a6000802017f */
[----:B--2---:R-:W-:Y:S05]  /*f580*/  @!P1 NANOSLEEP.SYNCS 0x989680 ;  /* 0x009896800000995d */ /* 0x004fea0003900000 */
[----:B------:R-:W2:Y:S02]  /*f590*/  @!P1 SYNCS.PHASECHK.TRANS64 P1, [R5+URZ+0xd8], R4 ;  /* 0x0000d804050095a7 */ /* 0x000ea4000802007f */
[----:B--2---:R-:W-:Y:S05]  /*f5a0*/  @!P1 BRA `(.L_x_319) ;  /* 0xfffffffc00ec9947 */ /* 0x004fea000383ffff */
[----:B------:R-:W-:Y:S05]  /*f5b0*/  BRA `(.L_x_372) ;  /* 0xffffffdc00f07947 */ /* 0x000fea000383ffff */
.L_x_331:
[----:B-1----:R1:W3:Y:S02]  /*f5c0*/  SYNCS.PHASECHK.TRANS64.TRYWAIT P0, [R3+URZ+0xc0], R0 ;  /* 0x0000c000030075a7 */ /* 0x0022e4000800017f */
[----:B---3--:R-:W-:Y:S05]  /*f5d0*/  @!P0 NANOSLEEP.SYNCS 0x989680 ;  /* 0x009896800000895d */ /* 0x008fea0003900000 */
[----:B------:R-:W3:Y:S02]  /*f5e0*/  @!P0 SYNCS.PHASECHK.TRANS64 P0, [R3+URZ+0xc0], R0 ;  /* 0x0000c000030085a7 */ /* 0x000ee4000800007f */
[----:B---3--:R-:W-:Y:S05]  /*f5f0*/  @!P0 BRA `(.L_x_331) ;  /* 0xfffffffc00f08947 */ /* 0x008fea000383ffff */
[----:B------:R-:W-:Y:S05]  /*f600*/  BRA `(.L_x_373) ;  /* 0xffffffe400f07947 */ /* 0x000fea000383ffff */
.L_x_333:
[----:B---3--:R3:W4:Y:S02]  /*f610*/  SYNCS.PHASECHK.TRANS64.TRYWAIT P0, [R3+URZ+0xc8], R0 ;  /* 0x0000c800030075a7 */ /* 0x008724000800017f */
[----:B----4-:R-:W-:Y:S05]  /*f620*/  @!P0 NANOSLEEP.SYNCS 0x989680 ;  /* 0x009896800000895d */ /* 0x010fea0003900000 */
[----:B------:R-:W4:Y:S02]  /*f630*/  @!P0 SYNCS.PHASECHK.TRANS64 P0, [R3+URZ+0xc8], R0 ;  /* 0x0000c800030085a7 */ /* 0x000f24000800007f */
[----:B----4-:R-:W-:Y:S05]  /*f640*/  @!P0 BRA `(.L_x_333) ;  /* 0xfffffffc00f08947 */ /* 0x010fea000383ffff */
[----:B------:R-:W-:Y:S05]  /*f650*/  BRA `(.L_x_374) ;  /* 0xffffffe400ec7947 */ /* 0x000fea000383ffff */
.L_x_335:
[----:B----4-:R4:W1:Y:S02]  /*f660*/  SYNCS.PHASECHK.TRANS64.TRYWAIT P0, [R3+URZ+0xd0], R0 ;  /* 0x0000d000030075a7 */ /* 0x010864000800017f */
[----:B-1----:R-:W-:Y:S05]  /*f670*/  @!P0 NANOSLEEP.SYNCS 0x989680 ;  /* 0x009896800000895d */ /* 0x002fea0003900000 */
[----:B------:R-:W1:Y:S02]  /*f680*/  @!P0 SYNCS.PHASECHK.TRANS64 P0, [R3+URZ+0xd0], R0 ;  /* 0x0000d000030085a7 */ /* 0x000e64000800007f */
[----:B-1----:R-:W-:Y:S05]  /*f690*/  @!P0 BRA `(.L_x_335) ;  /* 0xfffffffc00f08947 */ /* 0x002fea000383ffff */
[----:B------:R-:W-:Y:S05]  /*f6a0*/  BRA `(.L_x_375) ;  /* 0xffffffe400e87947 */ /* 0x000fea000383ffff */
.L_x_339:
[----:B------:R-:W-:Y:S01]  /*f6b0*/  BSSY B1, `(.L_x_376) ;  /* 0x0000006000017945 */ /* 0x000fe20003800000 */
[----:B------:R-:W-:-:S07]  /*f6c0*/  MOV R15, 0xffffffff ;  /* 0xffffffff000f7802 */ /* 0x000fce0000000f00 */
[----:B------:R-:W-:Y:S05]  /*f6d0*/  WARPSYNC.COLLECTIVE R15, `(.L_x_377) ;  /* 0x000000000f0c7348 */ /* 0x000fea0003c00000 */
[----:B------:R-:W-:Y:S02]  /*f6e0*/  ELECT P6, UR62, PT ;  /* 0x00000000003e782f */ /* 0x000fe400038c0000 */
[----:B------:R-:W-:Y:S01]  /*f6f0*/  MOV R14, UR62 ;  /* 0x0000003e000e7c02 */ /* 0x000fe20008000f00 */
[----:B------:R-:W-:Y:S10]  /*f700*/  ENDCOLLECTIVE ;  /* 0x000000000000791b */ /* 0x000ff40003800000 */
.L_x_377:
[----:B------:R-:W-:Y:S05]  /*f710*/  BSYNC B1 ;  /* 0x0000000000017941 */ /* 0x000fea0003800000 */
.L_x_376:
[----:B------:R-:W-:Y:S05]  /*f720*/  BRA `(.L_x_378) ;  /* 0xffffffe800647947 */ /* 0x000fea000383ffff */
.L_x_342:
[----:B--2---:R2:W3:Y:S02]  /*f730*/  SYNCS.PHASECHK.TRANS64.TRYWAIT P1, [R21+URZ+0x50], R8 ;  /* 0x00005008150075a7 */ /* 0x0044e4000802017f */
[----:B---3--:R-:W-:Y:S05]  /*f740*/  @!P1 NANOSLEEP.SYNCS 0x989680 ;  /* 0x009896800000995d */ /* 0x008fea0003900000 */
[----:B------:R-:W3:Y:S02]  /*f750*/  @!P1 SYNCS.PHASECHK.TRANS64 P1, [R21+URZ+0x50], R8 ;  /* 0x00005008150095a7 */ /* 0x000ee4000802007f */
[----:B---3--:R-:W-:Y:S05]  /*f760*/  @!P1 BRA `(.L_x_342) ;  /* 0xfffffffc00f09947 */ /* 0x008fea000383ffff */
[----:B------:R-:W-:Y:S05]  /*f770*/  BRA `(.L_x_379) ;  /* 0xffffffe800987947 */ /* 0x000fea000383ffff */
.L_x_351:
[----:B------:R-:W-:Y:S01]  /*f780*/  BSSY B0, `(.L_x_380) ;  /* 0x0000006000007945 */ /* 0x000fe20003800000 */
[----:B------:R-:W-:-:S07]  /*f790*/  MOV R15, 0xffffffff ;  /* 0xffffffff000f7802 */ /* 0x000fce0000000f00 */
[----:B------:R-:W-:Y:S05]  /*f7a0*/  WARPSYNC.COLLECTIVE R15, `(.L_x_381) ;  /* 0x000000000f0c7348 */ /* 0x000fea0003c00000 */
[----:B------:R-:W-:Y:S02]  /*f7b0*/  ELECT P6, UR62, PT ;  /* 0x00000000003e782f */ /* 0x000fe400038c0000 */
[----:B------:R-:W-:Y:S01]  /*f7c0*/  MOV R14, UR62 ;  /* 0x0000003e000e7c02 */ /* 0x000fe20008000f00 */
[----:B------:R-:W-:Y:S10]  /*f7d0*/  ENDCOLLECTIVE ;  /* 0x000000000000791b */ /* 0x000ff40003800000 */
.L_x_381:
[----:B------:R-:W-:Y:S05]  /*f7e0*/  BSYNC B0 ;  /* 0x0000000000007941 */ /* 0x000fea0003800000 */
.L_x_380:
[----:B------:R-:W-:Y:S05]  /*f7f0*/  BRA `(.L_x_382) ;  /* 0xfffffff000ec7947 */ /* 0x000fea000383ffff */
.L_x_355:
[----:B-1----:R1:W2:Y:S02]  /*f800*/  SYNCS.PHASECHK.TRANS64.TRYWAIT P0, [R7+URZ], R2 ;  /* 0x00000002070075a7 */ /* 0x0022a4000800017f */
[----:B--2---:R-:W-:Y:S05]  /*f810*/  @!P0 NANOSLEEP.SYNCS 0x989680 ;  /* 0x009896800000895d */ /* 0x004fea0003900000 */
[----:B------:R-:W2:Y:S02]  /*f820*/  @!P0 SYNCS.PHASECHK.TRANS64 P0, [R7+URZ], R2 ;  /* 0x00000002070085a7 */ /* 0x000ea4000800007f */
[----:B--2---:R-:W-:Y:S05]  /*f830*/  @!P0 BRA `(.L_x_355) ;  /* 0xfffffffc00f08947 */ /* 0x004fea000383ffff */
[----:B------:R-:W-:Y:S05]  /*f840*/  BRA `(.L_x_383) ;  /* 0xfffffff4002c7947 */ /* 0x000fea000383ffff */
.L_x_356:
[----:B-1----:R1:W2:Y:S02]  /*f850*/  SYNCS.PHASECHK.TRANS64.TRYWAIT P0, [R9+URZ], R4 ;  /* 0x00000004090075a7 */ /* 0x0022a4000800017f */
[----:B--2---:R-:W-:Y:S05]  /*f860*/  @!P0 NANOSLEEP.SYNCS 0x989680 ;  /* 0x009896800000895d */ /* 0x004fea0003900000 */
[----:B------:R-:W2:Y:S02]  /*f870*/  @!P0 SYNCS.PHASECHK.TRANS64 P0, [R9+URZ], R4 ;  /* 0x00000004090085a7 */ /* 0x000ea4000800007f */
[----:B--2---:R-:W-:Y:S05]  /*f880*/  @!P0 BRA `(.L_x_356) ;  /* 0xfffffffc00f08947 */ /* 0x004fea000383ffff */
[----:B------:R-:W-:Y:S05]  /*f890*/  BRA `(.L_x_384) ;  /* 0xfffffff4003c7947 */ /* 0x000fea000383ffff */
.L_x_357:
[----:B-1----:R1:W2:Y:S02]  /*f8a0*/  SYNCS.PHASECHK.TRANS64.TRYWAIT P0, [R6+URZ], R5 ;  /* 0x00000005060075a7 */ /* 0x0022a4000800017f */
[----:B--2---:R-:W-:Y:S05]  /*f8b0*/  @!P0 NANOSLEEP.SYNCS 0x989680 ;  /* 0x009896800000895d */ /* 0x004fea0003900000 */
[----:B------:R-:W2:Y:S02]  /*f8c0*/  @!P0 SYNCS.PHASECHK.TRANS64 P0, [R6+URZ], R5 ;  /* 0x00000005060085a7 */ /* 0x000ea4000800007f */
[----:B--2---:R-:W-:Y:S05]  /*f8d0*/  @!P0 BRA `(.L_x_357) ;  /* 0xfffffffc00f08947 */ /* 0x004fea000383ffff */
[----:B------:R-:W-:Y:S05]  /*f8e0*/  BRA `(.L_x_385) ;  /* 0xfffffff4004c7947 */ /* 0x000fea000383ffff */
.L_x_358:
[----:B-1----:R1:W2:Y:S02]  /*f8f0*/  SYNCS.PHASECHK.TRANS64.TRYWAIT P0, [R9+URZ], R4 ;  /* 0x00000004090075a7 */ /* 0x0022a4000800017f */
[----:B--2---:R-:W-:Y:S05]  /*f900*/  @!P0 NANOSLEEP.SYNCS 0x989680 ;  /* 0x009896800000895d */ /* 0x004fea0003900000 */
[----:B------:R-:W2:Y:S02]  /*f910*/  @!P0 SYNCS.PHASECHK.TRANS64 P0, [R9+URZ], R4 ;  /* 0x00000004090085a7 */ /* 0x000ea4000800007f */
[----:B--2---:R-:W-:Y:S05]  /*f920*/  @!P0 BRA `(.L_x_358) ;  /* 0xfffffffc00f08947 */ /* 0x004fea000383ffff */
[----:B------:R-:W-:Y:S05]  /*f930*/  BRA `(.L_x_386) ;  /* 0xfffffff4005c7947 */ /* 0x000fea000383ffff */
.L_x_359:
[----:B-1----:R1:W2:Y:S02]  /*f940*/  SYNCS.PHASECHK.TRANS64.TRYWAIT P0, [R6+URZ], R5 ;  /* 0x00000005060075a7 */ /* 0x0022a4000800017f */
[----:B--2---:R-:W-:Y:S05]  /*f950*/  @!P0 NANOSLEEP.SYNCS 0x989680 ;  /* 0x009896800000895d */ /* 0x004fea0003900000 */
[----:B------:R-:W2:Y:S02]  /*f960*/  @!P0 SYNCS.PHASECHK.TRANS64 P0, [R6+URZ], R5 ;  /* 0x00000005060085a7 */ /* 0x000ea4000800007f */
[----:B--2---:R-:W-:Y:S05]  /*f970*/  @!P0 BRA `(.L_x_359) ;  /* 0xfffffffc00f08947 */ /* 0x004fea000383ffff */
[----:B------:R-:W-:Y:S05]  /*f980*/  BRA `(.L_x_387) ;  /* 0xfffffff4006c7947 */ /* 0x000fea000383ffff */
.L_x_360:
[----:B-1----:R1:W2:Y:S02]  /*f990*/  SYNCS.PHASECHK.TRANS64.TRYWAIT P0, [R9+URZ], R4 ;  /* 0x00000004090075a7 */ /* 0x0022a4000800017f */
[----:B--2---:R-:W-:Y:S05]  /*f9a0*/  @!P0 NANOSLEEP.SYNCS 0x989680 ;  /* 0x009896800000895d */ /* 0x004fea0003900000 */
[----:B------:R-:W2:Y:S02]  /*f9b0*/  @!P0 SYNCS.PHASECHK.TRANS64 P0, [R9+URZ], R4 ;  /* 0x00000004090085a7 */ /* 0x000ea4000800007f */
[----:B--2---:R-:W-:Y:S05]  /*f9c0*/  @!P0 BRA `(.L_x_360) ;  /* 0xfffffffc00f08947 */ /* 0x004fea000383ffff */
[----:B------:R-:W-:Y:S05]  /*f9d0*/  BRA `(.L_x_388) ;  /* 0xfffffff4007c7947 */ /* 0x000fea000383ffff */
.L_x_361:
[----:B-1----:R1:W2:Y:S02]  /*f9e0*/  SYNCS.PHASECHK.TRANS64.TRYWAIT P0, [R6+URZ], R5 ;  /* 0x00000005060075a7 */ /* 0x0022a4000800017f */
[----:B--2---:R-:W-:Y:S05]  /*f9f0*/  @!P0 NANOSLEEP.SYNCS 0x989680 ;  /* 0x009896800000895d */ /* 0x004fea0003900000 */
[----:B------:R-:W2:Y:S02]  /*fa00*/  @!P0 SYNCS.PHASECHK.TRANS64 P0, [R6+URZ], R5 ;  /* 0x00000005060085a7 */ /* 0x000ea4000800007f */
[----:B--2---:R-:W-:Y:S05]  /*fa10*/  @!P0 BRA `(.L_x_361) ;  /* 0xfffffffc00f08947 */ /* 0x004fea000383ffff */
[----:B------:R-:W-:Y:S05]  /*fa20*/  BRA `(.L_x_389) ;  /* 0xfffffff4008c7947 */ /* 0x000fea000383ffff */
.L_x_362:
[----:B-1----:R1:W2:Y:S02]  /*fa30*/  SYNCS.PHASECHK.TRANS64.TRYWAIT P0, [R9+URZ], R4 ;  /* 0x00000004090075a7 */ /* 0x0022a4000800017f */
[----:B--2---:R-:W-:Y:S05]  /*fa40*/  @!P0 NANOSLEEP.SYNCS 0x989680 ;  /* 0x009896800000895d */ /* 0x004fea0003900000 */
[----:B------:R-:W2:Y:S02]  /*fa50*/  @!P0 SYNCS.PHASECHK.TRANS64 P0, [R9+URZ], R4 ;  /* 0x00000004090085a7 */ /* 0x000ea4000800007f */
[----:B--2---:R-:W-:Y:S05]  /*fa60*/  @!P0 BRA `(.L_x_362) ;  /* 0xfffffffc00f08947 */ /* 0x004fea000383ffff */
[----:B------:R-:W-:Y:S05]  /*fa70*/  BRA `(.L_x_390) ;  /* 0xfffffff4009c7947 */ /* 0x000fea000383ffff */
.L_x_363:
[----:B--2---:R2:W3:Y:S02]  /*fa80*/  SYNCS.PHASECHK.TRANS64.TRYWAIT P0, [R6+URZ], R5 ;  /* 0x00000005060075a7 */ /* 0x0044e4000800017f */
[----:B---3--:R-:W-:Y:S05]  /*fa90*/  @!P0 NANOSLEEP.SYNCS 0x989680 ;  /* 0x009896800000895d */ /* 0x008fea0003900000 */
[----:B------:R-:W3:Y:S02]  /*faa0*/  @!P0 SYNCS.PHASECHK.TRANS64 P0, [R6+URZ], R5 ;  /* 0x00000005060085a7 */ /* 0x000ee4000800007f */
[----:B---3--:R-:W-:Y:S05]  /*fab0*/  @!P0 BRA `(.L_x_363) ;  /* 0xfffffffc00f08947 */ /* 0x008fea000383ffff */
[----:B------:R-:W-:Y:S05]  /*fac0*/  BRA `(.L_x_391) ;  /* 0xfffffff400a47947 */ /* 0x000fea000383ffff */
        .weak           $__internal_0_$__cuda_sm20_rcp_rn_f32_slowpath
        .type           $__internal_0_$__cuda_sm20_rcp_rn_f32_slowpath,@function
        .size           $__internal_0_$__cuda_sm20_rcp_rn_f32_slowpath,(.L_x_397 - $__internal_0_$__cuda_sm20_rcp_rn_f32_slowpath)
$__internal_0_$__cuda_sm20_rcp_rn_f32_slowpath:
[----:B------:R-:W-:Y:S01]  /*fad0*/  SHF.L.U32 R3, R0, 0x1, RZ ;  /* 0x0000000100037819 */ /* 0x000fe200000006ff */
[----:B------:R-:W-:Y:S03]  /*fae0*/  BSSY B0, `(.L_x_392) ;  /* 0x0000030000007945 */ /* 0x000fe60003800000 */
[----:B------:R-:W-:-:S04]  /*faf0*/  SHF.R.U32.HI R3, RZ, 0x18, R3 ;  /* 0x00000018ff037819 */ /* 0x000fc80000011603 */
[----:B------:R-:W-:-:S13]  /*fb00*/  ISETP.NE.U32.AND P2, PT, R3, RZ, PT ;  /* 0x000000ff0300720c */ /* 0x000fda0003f45070 */
[----:B------:R-:W-:Y:S05]  /*fb10*/  @P2 BRA `(.L_x_393) ;  /* 0x0000000000282947 */ /* 0x000fea0003800000 */
[----:B------:R-:W-:-:S05]  /*fb20*/  IMAD.SHL.U32 R3, R0, 0x2, RZ ;  /* 0x0000000200037824 */ /* 0x000fca00078e00ff */
[----:B------:R-:W-:-:S13]  /*fb30*/  ISETP.NE.AND P2, PT, R3, RZ, PT ;  /* 0x000000ff0300720c */ /* 0x000fda0003f45270 */
[----:B------:R-:W-:Y:S01]  /*fb40*/  @P2 FFMA R36, R0, 1.84467440737095516160e+19, RZ ;  /* 0x5f80000000242823 */ /* 0x000fe200000000ff */
[----:B------:R-:W-:Y:S08]  /*fb50*/  @!P2 MUFU.RCP R5, R0 ;  /* 0x000000000005a308 */ /* 0x000ff00000001000 */
[----:B------:R-:W1:Y:S02]  /*fb60*/  @P2 MUFU.RCP R3, R36 ;  /* 0x0000002400032308 */ /* 0x000e640000001000 */
[----:B-1----:R-:W-:-:S04]  /*fb70*/  @P2 FFMA R35, R36, R3, -1 ;  /* 0xbf80000024232423 */ /* 0x002fc80000000003 */
[----:B------:R-:W-:-:S04]  /*fb80*/  @P2 FADD.FTZ R38, -R35, -RZ ;  /* 0x800000ff23262221 */ /* 0x000fc80000010100 */
[----:B------:R-:W-:-:S04]  /*fb90*/  @P2 FFMA R3, R3, R38, R3 ;  /* 0x0000002603032223 */ /* 0x000fc80000000003 */
[----:B------:R-:W-:Y:S01]  /*fba0*/  @P2 FFMA R5, R3, 1.84467440737095516160e+19, RZ ;  /* 0x5f80000003052823 */ /* 0x000fe200000000ff */
[----:B------:R-:W-:Y:S06]  /*fbb0*/  BRA `(.L_x_394) ;  /* 0x0000000000887947 */ /* 0x000fec0003800000 */
.L_x_393:
[----:B------:R-:W-:-:S04]  /*fbc0*/  IADD3 R5, R3, -0xfd, RZ ;  /* 0xffffff0303057810 */ /* 0x000fc80007ffe0ff */
[----:B------:R-:W-:-:S13]  /*fbd0*/  ISETP.GT.U32.AND P2, PT, R5, 0x1, PT ;  /* 0x000000010500780c */ /* 0x000fda0003f44070 */
[----:B------:R-:W-:Y:S05]  /*fbe0*/  @P2 BRA `(.L_x_395) ;  /* 0x0000000000782947 */ /* 0x000fea0003800000 */
[----:B------:R-:W-:Y:S01]  /*fbf0*/  LOP3.LUT R41, R0, 0x7fffff, RZ, 0xc0, !PT ;  /* 0x007fffff00297812 */ /* 0x000fe200078ec0ff */
[----:B------:R-:W-:Y:S01]  /*fc00*/  VIADD R3, R3, 0xffffff04 ;  /* 0xffffff0403037836 */ /* 0x000fe20000000000 */
[----:B------:R-:W-:Y:S02]  /*fc10*/  MOV R38, 0x3 ;  /* 0x0000000300267802 */ /* 0x000fe40000000f00 */
[----:B------:R-:W-:-:S04]  /*fc20*/  LOP3.LUT R41, R41, 0x3f800000, RZ, 0xfc, !PT ;  /* 0x3f80000029297812 */ /* 0x000fc800078efcff */
[----:B------:R-:W1:Y:S02]  /*fc30*/  MUFU.RCP R36, R41 ;  /* 0x0000002900247308 */ /* 0x000e640000001000 */
[----:B-1----:R-:W-:-:S04]  /*fc40*/  FFMA R37, R41, R36, -1 ;  /* 0xbf80000029257423 */ /* 0x002fc80000000024 */
[----:B------:R-:W-:-:S04]  /*fc50*/  FADD.FTZ R37, -R37, -RZ ;  /* 0x800000ff25257221 */ /* 0x000fc80000010100 */
[CCC-:B------:R-:W-:Y:S01]  /*fc60*/  FFMA.RM R35, R36.reuse, R37.reuse, R36.reuse ;  /* 0x0000002524237223 */ /* 0x1c0fe20000004024 */
[----:B------:R-:W-:Y:S01]  /*fc70*/  FFMA.RP R36, R36, R37, R36 ;  /* 0x0000002524247223 */ /* 0x000fe20000008024 */
[----:B------:R-:W-:-:S03]  /*fc80*/  SHF.L.U32 R37, R38, R5, RZ ;  /* 0x0000000526257219 */ /* 0x000fc600000006ff */
[C---:B------:R-:W-:Y:S02]  /*fc90*/  LOP3.LUT R39, R35.reuse, 0x7fffff, RZ, 0xc0, !PT ;  /* 0x007fffff23277812 */ /* 0x040fe400078ec0ff */
[----:B------:R-:W-:Y:S02]  /*fca0*/  FSETP.NEU.FTZ.AND P2, PT, R35, R36, PT ;  /* 0x000000242300720b */ /* 0x000fe40003f5d000 */
[----:B------:R-:W-:Y:S02]  /*fcb0*/  LOP3.LUT R36, R39, 0x800000, RZ, 0xfc, !PT ;  /* 0x0080000027247812 */ /* 0x000fe400078efcff */
[----:B------:R-:W-:Y:S02]  /*fcc0*/  SEL R35, RZ, 0xffffffff, !P2 ;  /* 0xffffffffff237807 */ /* 0x000fe40005000000 */
[----:B------:R-:W-:Y:S02]  /*fcd0*/  LOP3.LUT R38, R37, R36, RZ, 0xc0, !PT ;  /* 0x0000002425267212 */ /* 0x000fe400078ec0ff */
[----:B------:R-:W-:-:S02]  /*fce0*/  IADD3 R35, -R35, RZ, RZ ;  /* 0x000000ff23237210 */ /* 0x000fc40007ffe1ff */
[-C--:B------:R-:W-:Y:S02]  /*fcf0*/  SHF.R.U32.HI R38, RZ, R5.reuse, R38 ;  /* 0x00000005ff267219 */ /* 0x080fe40000011626 */
[--C-:B------:R-:W-:Y:S02]  /*fd00*/  LOP3.LUT P3, RZ, R35, R5, R36.reuse, 0xf8, !PT ;  /* 0x0000000523ff7212 */ /* 0x100fe4000786f824 */
[C---:B------:R-:W-:Y:S02]  /*fd10*/  LOP3.LUT P2, RZ, R38.reuse, 0x1, RZ, 0xc0, !PT ;  /* 0x0000000126ff7812 */ /* 0x040fe4000784c0ff */
[----:B------:R-:W-:Y:S02]  /*fd20*/  LOP3.LUT P4, RZ, R38, 0x2, RZ, 0xc0, !PT ;  /* 0x0000000226ff7812 */ /* 0x000fe4000788c0ff */
[----:B------:R-:W-:Y:S02]  /*fd30*/  SHF.R.U32.HI R3, RZ, R3, R36 ;  /* 0x00000003ff037219 */ /* 0x000fe40000011624 */
[----:B------:R-:W-:-:S02]  /*fd40*/  PLOP3.LUT P2, PT, P2, P3, P4, 0xe0, 0x0 ;  /* 0x000000000000781c */ /* 0x000fc40001747c40 */
[----:B------:R-:W-:Y:S02]  /*fd50*/  LOP3.LUT P3, RZ, R0, 0x7fffff, RZ, 0xc0, !PT ;  /* 0x007fffff00ff7812 */ /* 0x000fe4000786c0ff */
[----:B------:R-:W-:-:S04]  /*fd60*/  SEL R5, RZ, 0x1, !P2 ;  /* 0x00000001ff057807 */ /* 0x000fc80005000000 */
[----:B------:R-:W-:-:S04]  /*fd70*/  IADD3 R5, -R5, RZ, RZ ;  /* 0x000000ff05057210 */ /* 0x000fc80007ffe1ff */
[----:B------:R-:W-:-:S13]  /*fd80*/  ISETP.GE.AND P2, PT, R5, RZ, PT ;  /* 0x000000ff0500720c */ /* 0x000fda0003f46270 */
[----:B------:R-:W-:-:S04]  /*fd90*/  @!P2 IADD3 R3, R3, 0x1, RZ ;  /* 0x000000010303a810 */ /* 0x000fc80007ffe0ff */
[----:B------:R-:W-:-:S04]  /*fda0*/  @!P3 SHF.L.U32 R3, R3, 0x1, RZ ;  /* 0x000000010303b819 */ /* 0x000fc800000006ff */
[----:B------:R-:W-:Y:S01]  /*fdb0*/  LOP3.LUT R5, R3, 0x80000000, R0, 0xf8, !PT ;  /* 0x8000000003057812 */ /* 0x000fe200078ef800 */
[----:B------:R-:W-:Y:S06]  /*fdc0*/  BRA `(.L_x_394) ;  /* 0x0000000000047947 */ /* 0x000fec0003800000 */
.L_x_395:
[----:B------:R1:W2:Y:S02]  /*fdd0*/  MUFU.RCP R5, R0 ;  /* 0x0000000000057308 */ /* 0x0002a40000001000 */
.L_x_394:
[----:B------:R-:W-:Y:S05]  /*fde0*/  BSYNC B0 ;  /* 0x0000000000007941 */ /* 0x000fea0003800000 */
.L_x_392:
[----:B-12---:R-:W-:Y:S02]  /*fdf0*/  MOV R0, R5 ;  /* 0x0000000500007202 */ /* 0x006fe40000000f00 */
[----:B------:R-:W-:-:S04]  /*fe00*/  MOV R5, 0x0 ;  /* 0x0000000000057802 */ /* 0x000fc80000000f00 */
[----:B------:R-:W-:Y:S05]  /*fe10*/  RET.REL.NODEC R4 `(_ZN7cutlass13device_kernelINS_4gemm6kernel13GemmUniversalIN4cute5tupleIJiiiiEEENS1_10collective13CollectiveMmaINS1_37MainloopSm90TmaGmmaWarpSpecializedFP8ILi10ENS5_IJNS4_1CILi1EEESB_SB_EEENS1_35KernelTmaWarpSpecializedCooperativeEEENS5_IJNSA_ILi256EEENSA_ILi64EEESG_EEENS_12float_e4m3_tENS5_IJlSB_lEEESI_SJ_NS4_8TiledMMAINS4_8MMA_AtomIJNS4_4SM904GMMA30MMA_64x64x32_F32E4M3E4M3_SS_TNILNSN_7ScaleInE1ELSP_1EEEEEENS4_6LayoutINS5_IJNSA_ILi2EEESB_SB_EEENS5_IJSB_NSA_ILi0EEESV_EEEEENS5_IJNS4_10UnderscoreESY_SY_EEEEENS4_13SM90_TMA_LOADENS4_14ComposedLayoutINS4_7SwizzleILi2ELi4ELi3EEENS4_18smem_ptr_flag_bitsILi8EEENSS_INS5_IJNSA_ILi8EEESG_EEENS5_IJSG_SB_EEEEEEEvNS4_8identityES11_S1B_vS1C_EENS_8epilogue10collective18CollectiveEpilogueINS1E_22Sm90TmaWarpSpecializedILi4ELi2ELi16ELb0ELb0EEEJSH_NS5_IJNSA_ILi128EEENSA_ILi32EEEEEESI_SJ_SI_SJ_NS1E_6fusion15FusionCallbacksIS1I_NS1M_13LinCombEltActINS1E_6thread4SiLuESI_fSI_fLNS_15FloatRoundStyleE2EEESH_S1L_JEEES11_NS12_INS13_ILi1ELi4ELi3EEES16_NSS_INS5_IJS17_S1K_EEENS5_IJS1K_SB_EEEEEEENS4_39AutoVectorizingCopyWithAssumedAlignmentILi128EEENS4_14SM90_TMA_STOREES1Y_S20_NS4_9Copy_AtomIJNS4_17SM90_U32x4_STSM_NENS_6half_tEEEEvEEEvvEEEEvNT_6ParamsE) ;  /* 0xffffff0004787950 */ /* 0x000fea0003c3ffff */
.L_x_396:
[----:B------:R-:W-:-:S00]  /*fe20*/  BRA `(.L_x_396) ;  /* 0xfffffffc00fc7947 */ /* 0x000fc0000383ffff */
[----:B------:R-:W-:-:S00]  /*fe30*/  NOP ;  /* 0x0000000000007918 */ /* 0x000fc00000000000 */
        /* <DEDUP_REMOVED lines=12> */
.L_x_397:


//--------------------- .nv.global.init           --------------------------
	.section	.nv.global.init,"aw",@progbits
.nv.global.init:
	.type		$str$24,@object
	.size		$str$24,($str$25 - $str$24)
$str$24:
        /*0000*/ 	.byte	0x28, 0x61, 0x64, 0x64, 0x72, 0x65, 0x73, 0x73, 0x20, 0x26, 0x20, 0x6d, 0x61, 0x73, 0x6b, 0x29
        /*0010*/ 	.byte	0x20, 0x3d, 0x3d, 0x20, 0x30, 0x00
	.type		$str$25,@object
	.size		$str$25,(__unnamed_1 - $str$25)
$str$25:
        /*0016*/ 	.byte	0x2f, 0x74, 0x6d, 0x70, 0x2f, 0x63, 0x75, 0x74, 0x6c, 0x61, 0x73, 0x73, 0x5f, 0x73, 0x77, 0x65
        /*0026*/ 	.byte	0x65, 0x70, 0x5f, 0x73, 0x72, 0x63, 0x2f, 0x69, 0x6e, 0x63, 0x6c, 0x75, 0x64, 0x65, 0x2f, 0x63
        /*0036*/ 	.byte	0x75, 0x74, 0x65, 0x2f, 0x70, 0x6f, 0x69, 0x6e, 0x74, 0x65, 0x72, 0x5f, 0x66, 0x6c, 0x61, 0x67
        /*0046*/ 	.byte	0x67, 0x65, 0x64, 0x2e, 0x68, 0x70, 0x70, 0x00
	.type		__unnamed_1,@object
	.size		__unnamed_1,(__unnamed_2 - __unnamed_1)
__unnamed_1:
        /*004e*/ 	.byte	0x61, 0x75, 0x74, 0x6f, 0x20, 0x63, 0x75, 0x74, 0x65, 0x3a, 0x3a, 0x61, 0x73, 0x5f, 0x70, 0x6f
        /* <DEDUP_REMOVED lines=27> */
        /*020e*/ 	.byte	0x3a, 0x43, 0x3c, 0x34, 0x30, 0x39, 0x36, 0x3e, 0x3e, 0x3e, 0x3e, 0x3e, 0x5d, 0x00
	.type		__unnamed_2,@object
	.size		__unnamed_2,(.L_1 - __unnamed_2)
__unnamed_2:
        /* <DEDUP_REMOVED lines=29> */
.L_1:


//--------------------- .nv.shared._ZN7cutlass13device_kernelINS_4gemm6kernel13GemmUniversalIN4cute5tupleIJiiiiEEENS1_10collective13CollectiveMmaINS1_37MainloopSm90TmaGmmaWarpSpecializedFP8ILi10ENS5_IJNS4_1CILi1EEESB_SB_EEENS1_35KernelTmaWarpSpecializedCooperativeEEENS5_IJNSA_ILi256EEENSA_ILi64EEESG_EEENS_12float_e4m3_tENS5_IJlSB_lEEESI_SJ_NS4_8TiledMMAINS4_8MMA_AtomIJNS4_4SM904GMMA30MMA_64x64x32_F32E4M3E4M3_SS_TNILNSN_7ScaleInE1ELSP_1EEEEEENS4_6LayoutINS5_IJNSA_ILi2EEESB_SB_EEENS5_IJSB_NSA_ILi0EEESV_EEEEENS5_IJNS4_10UnderscoreESY_SY_EEEEENS4_13SM90_TMA_LOADENS4_14ComposedLayoutINS4_7SwizzleILi2ELi4ELi3EEENS4_18smem_ptr_flag_bitsILi8EEENSS_INS5_IJNSA_ILi8EEESG_EEENS5_IJSG_SB_EEEEEEEvNS4_8identityES11_S1B_vS1C_EENS_8epilogue10collective18CollectiveEpilogueINS1E_22Sm90TmaWarpSpecializedILi4ELi2ELi16ELb0ELb0EEEJSH_NS5_IJNSA_ILi128EEENSA_ILi32EEEEEESI_SJ_SI_SJ_NS1E_6fusion15FusionCallbacksIS1I_NS1M_13LinCombEltActINS1E_6thread4SiLuESI_fSI_fLNS_15FloatRoundStyleE2EEESH_S1L_JEEES11_NS12_INS13_ILi1ELi4ELi3EEES16_NSS_INS5_IJS17_S1K_EEENS5_IJS1K_SB_EEEEEEENS4_39AutoVectorizingCopyWithAssumedAlignmentILi128EEENS4_14SM90_TMA_STOREES1Y_S20_NS4_9Copy_AtomIJNS4_17SM90_U32x4_STSM_NENS_6half_tEEEEvEEEvvEEEEvNT_6ParamsE --------------------------
	.section	.nv.shared._ZN7cutlass13device_kernelINS_4gemm6kernel13GemmUniversalIN4cute5tupleIJiiiiEEENS1_10collective13CollectiveMmaINS1_37MainloopSm90TmaGmmaWarpSpecializedFP8ILi10ENS5_IJNS4_1CILi1EEESB_SB_EEENS1_35KernelTmaWarpSpecializedCooperativeEEENS5_IJNSA_ILi256EEENSA_ILi64EEESG_EEENS_12float_e4m3_tENS5_IJlSB_lEEESI_SJ_NS4_8TiledMMAINS4_8MMA_AtomIJNS4_4SM904GMMA30MMA_64x64x32_F32E4M3E4M3_SS_TNILNSN_7ScaleInE1ELSP_1EEEEEENS4_6LayoutINS5_IJNSA_ILi2EEESB_SB_EEENS5_IJSB_NSA_ILi0EEESV_EEEEENS5_IJNS4_10UnderscoreESY_SY_EEEEENS4_13SM90_TMA_LOADENS4_14ComposedLayoutINS4_7SwizzleILi2ELi4ELi3EEENS4_18smem_ptr_flag_bitsILi8EEENSS_INS5_IJNSA_ILi8EEESG_EEENS5_IJSG_SB_EEEEEEEvNS4_8identityES11_S1B_vS1C_EENS_8epilogue10collective18CollectiveEpilogueINS1E_22Sm90TmaWarpSpecializedILi4ELi2ELi16ELb0ELb0EEEJSH_NS5_IJNSA_ILi128EEENSA_ILi32EEEEEESI_SJ_SI_SJ_NS1E_6fusion15FusionCallbacksIS1I_NS1M_13LinCombEltActINS1E_6thread4SiLuESI_fSI_fLNS_15FloatRoundStyleE2EEESH_S1L_JEEES11_NS12_INS13_ILi1ELi4ELi3EEES16_NSS_INS5_IJS17_S1K_EEENS5_IJS1K_SB_EEEEEEENS4_39AutoVectorizingCopyWithAssumedAlignmentILi128EEENS4_14SM90_TMA_STOREES1Y_S20_NS4_9Copy_AtomIJNS4_17SM90_U32x4_STSM_NENS_6half_tEEEEvEEEvvEEEEvNT_6ParamsE,"aw",@nobits
	.sectionflags	@""
	.align	16
	.zero		1024


//--------------------- .nv.shared.reserved.0     --------------------------
	.section	.nv.shared.reserved.0,"aw",@nobits
	.weak		__nv_reservedSMEM_offset_0_alias
	.size		__nv_reservedSMEM_offset_0_alias, 0, 0
	.other		__nv_reservedSMEM_offset_0_alias,@"STO_CUDA_RESERVED_SHARED STV_DEFAULT"
__nv_reservedSMEM_offset_0_alias:
	.zero		0


//--------------------- .nv.global                --------------------------
	.section	.nv.global,"aw",@nobits
.nv.global:
	.type		_ZN39_INTERNAL_11c68e2d_4_k_cu_5a2b2e34_27904cute1_E,@object
	.size		_ZN39_INTERNAL_11c68e2d_4_k_cu_5a2b2e34_27904cute1_E,(_ZN39_INTERNAL_11c68e2d_4_k_cu_5a2b2e34_27904cuda3std3__45__cpo6cbeginE - _ZN39_INTERNAL_11c68e2d_4_k_cu_5a2b2e34_27904cute1_E)
_ZN39_INTERNAL_11c68e2d_4_k_cu_5a2b2e34_27904cute1_E:
	.zero		1
	.type		_ZN39_INTERNAL_11c68e2d_4_k_cu_5a2b2e34_27904cuda3std3__45__cpo6cbeginE,@object
	.size		_ZN39_INTERNAL_11c68e2d_4_k_cu_5a2b2e34_27904cuda3std3__45__cpo6cbeginE,(_ZN39_INTERNAL_11c68e2d_4_k_cu_5a2b2e34_27904cuda3std3__48in_placeE - _ZN39_INTERNAL_11c68e2d_4_k_cu_5a2b2e34_27904cuda3std3__45__cpo6cbeginE)
_ZN39_INTERNAL_11c68e2d_4_k_cu_5a2b2e34_27904cuda3std3__45__cpo6cbeginE:
	.zero		1
	.type		_ZN39_INTERNAL_11c68e2d_4_k_cu_5a2b2e34_27904cuda3std3__48in_placeE,@object
	.size		_ZN39_INTERNAL_11c68e2d_4_k_cu_5a2b2e34_27904cuda3std3__48in_placeE,(_ZN39_INTERNAL_11c68e2d_4_k_cu_5a2b2e34_27904cuda3std6ranges3__45__cpo9iter_moveE - _ZN39_INTERNAL_11c68e2d_4_k_cu_5a2b2e34_27904cuda3std3__48in_placeE)
_ZN39_INTERNAL_11c68e2d_4_k_cu_5a2b2e34_27904cuda3std3__48in_placeE:
	.zero		1
	.type		_ZN39_INTERNAL_11c68e2d_4_k_cu_5a2b2e34_27904cuda3std6ranges3__45__cpo9iter_moveE,@object
	.size		_ZN39_INTERNAL_11c68e2d_4_k_cu_5a2b2e34_27904cuda3std6ranges3__45__cpo9iter_moveE,(_ZN39_INTERNAL_11c68e2d_4_k_cu_5a2b2e34_27904cuda3std3__45__cpo5beginE - _ZN39_INTERNAL_11c68e2d_4_k_cu_5a2b2e34_27904cuda3std6ranges3__45__cpo9iter_moveE)
_ZN39_INTERNAL_11c68e2d_4_k_cu_5a2b2e34_27904cuda3std6ranges3__45__cpo9iter_moveE:
	.zero		1
	.type		_ZN39_INTERNAL_11c68e2d_4_k_cu_5a2b2e34_27904cuda3std3__45__cpo5beginE,@object
	.size		_ZN39_INTERNAL_11c68e2d_4_k_cu_5a2b2e34_27904cuda3std3__45__cpo5beginE,(_ZN39_INTERNAL_11c68e2d_4_k_cu_5a2b2e34_27904cuda3std3__441_GLOBAL__N__11c68e2d_4_k_cu_5a2b2e34_27906ignoreE - _ZN39_INTERNAL_11c68e2d_4_k_cu_5a2b2e34_27904cuda3std3__45__cpo5beginE)
_ZN39_INTERNAL_11c68e2d_4_k_cu_5a2b2e34_27904cuda3std3__45__cpo5beginE:
	.zero		1
	.type		_ZN39_INTERNAL_11c68e2d_4_k_cu_5a2b2e34_27904cuda3std3__441_GLOBAL__N__11c68e2d_4_k_cu_5a2b2e34_27906ignoreE,@object
	.size		_ZN39_INTERNAL_11c68e2d_4_k_cu_5a2b2e34_27904cuda3std3__441_GLOBAL__N__11c68e2d_4_k_cu_5a2b2e34_27906ignoreE,(_ZN39_INTERNAL_11c68e2d_4_k_cu_5a2b2e34_27904cute7productE - _ZN39_INTERNAL_11c68e2d_4_k_cu_5a2b2e34_27904cuda3std3__441_GLOBAL__N__11c68e2d_4_k_cu_5a2b2e34_27906ignoreE)
_ZN39_INTERNAL_11c68e2d_4_k_cu_5a2b2e34_27904cuda3std3__441_GLOBAL__N__11c68e2d_4_k_cu_5a2b2e34_27906ignoreE:
	.zero		1
	.type		_ZN39_INTERNAL_11c68e2d_4_k_cu_5a2b2e34_27904cute7productE,@object
	.size		_ZN39_INTERNAL_11c68e2d_4_k_cu_5a2b2e34_27904cute7productE,(_ZN39_INTERNAL_11c68e2d_4_k_cu_5a2b2e34_27904cuda3std3__45__cpo3endE - _ZN39_INTERNAL_11c68e2d_4_k_cu_5a2b2e34_27904cute7productE)
_ZN39_INTERNAL_11c68e2d_4_k_cu_5a2b2e34_27904cute7productE:
	.zero		1
	.type		_ZN39_INTERNAL_11c68e2d_4_k_cu_5a2b2e34_27904cuda3std3__45__cpo3endE,@object
	.size		_ZN39_INTERNAL_11c68e2d_4_k_cu_5a2b2e34_27904cuda3std3__45__cpo3endE,(_ZN39_INTERNAL_11c68e2d_4_k_cu_5a2b2e34_27904cuda3std3__419piecewise_constructE - _ZN39_INTERNAL_11c68e2d_4_k_cu_5a2b2e34_27904cuda3std3__45__cpo3endE)
_ZN39_INTERNAL_11c68e2d_4_k_cu_5a2b2e34_27904cuda3std3__45__cpo3endE:
	.zero		1
	.type		_ZN39_INTERNAL_11c68e2d_4_k_cu_5a2b2e34_27904cuda3std3__419piecewise_constructE,@object
	.size		_ZN39_INTERNAL_11c68e2d_4_k_cu_5a2b2e34_27904cuda3std3__419piecewise_constructE,(_ZN39_INTERNAL_11c68e2d_4_k_cu_5a2b2e34_27904cuda3std3__45__cpo4cendE - _ZN39_INTERNAL_11c68e2d_4_k_cu_5a2b2e34_27904cuda3std3__419piecewise_constructE)
_ZN39_INTERNAL_11c68e2d_4_k_cu_5a2b2e34_27904cuda3std3__419piecewise_constructE:
	.zero		1
	.type		_ZN39_INTERNAL_11c68e2d_4_k_cu_5a2b2e34_27904cuda3std3__45__cpo4cendE,@object
	.size		_ZN39_INTERNAL_11c68e2d_4_k_cu_5a2b2e34_27904cuda3std3__45__cpo4cendE,(_ZN39_INTERNAL_11c68e2d_4_k_cu_5a2b2e34_27904cuda3std6ranges3__45__cpo4swapE - _ZN39_INTERNAL_11c68e2d_4_k_cu_5a2b2e34_27904cuda3std3__45__cpo4cendE)
_ZN39_INTERNAL_11c68e2d_4_k_cu_5a2b2e34_27904cuda3std3__45__cpo4cendE:
	.zero		1
	.type		_ZN39_INTERNAL_11c68e2d_4_k_cu_5a2b2e34_27904cuda3std6ranges3__45__cpo4swapE,@object
	.size		_ZN39_INTERNAL_11c68e2d_4_k_cu_5a2b2e34_27904cuda3std6ranges3__45__cpo4swapE,(.L_9 - _ZN39_INTERNAL_11c68e2d_4_k_cu_5a2b2e34_27904cuda3std6ranges3__45__cpo4swapE)
_ZN39_INTERNAL_11c68e2d_4_k_cu_5a2b2e34_27904cuda3std6ranges3__45__cpo4swapE:
	.zero		1
.L_9:


//--------------------- .nv.constant0._ZN7cutlass13device_kernelINS_4gemm6kernel13GemmUniversalIN4cute5tupleIJiiiiEEENS1_10collective13CollectiveMmaINS1_37MainloopSm90TmaGmmaWarpSpecializedFP8ILi10ENS5_IJNS4_1CILi1EEESB_SB_EEENS1_35KernelTmaWarpSpecializedCooperativeEEENS5_IJNSA_ILi256EEENSA_ILi64EEESG_EEENS_12float_e4m3_tENS5_IJlSB_lEEESI_SJ_NS4_8TiledMMAINS4_8MMA_AtomIJNS4_4SM904GMMA30MMA_64x64x32_F32E4M3E4M3_SS_TNILNSN_7ScaleInE1ELSP_1EEEEEENS4_6LayoutINS5_IJNSA_ILi2EEESB_SB_EEENS5_IJSB_NSA_ILi0EEESV_EEEEENS5_IJNS4_10UnderscoreESY_SY_EEEEENS4_13SM90_TMA_LOADENS4_14ComposedLayoutINS4_7SwizzleILi2ELi4ELi3EEENS4_18smem_ptr_flag_bitsILi8EEENSS_INS5_IJNSA_ILi8EEESG_EEENS5_IJSG_SB_EEEEEEEvNS4_8identityES11_S1B_vS1C_EENS_8epilogue10collective18CollectiveEpilogueINS1E_22Sm90TmaWarpSpecializedILi4ELi2ELi16ELb0ELb0EEEJSH_NS5_IJNSA_ILi128EEENSA_ILi32EEEEEESI_SJ_SI_SJ_NS1E_6fusion15FusionCallbacksIS1I_NS1M_13LinCombEltActINS1E_6thread4SiLuESI_fSI_fLNS_15FloatRoundStyleE2EEESH_S1L_JEEES11_NS12_INS13_ILi1ELi4ELi3EEES16_NSS_INS5_IJS17_S1K_EEENS5_IJS1K_SB_EEEEEEENS4_39AutoVectorizingCopyWithAssumedAlignmentILi128EEENS4_14SM90_TMA_STOREES1Y_S20_NS4_9Copy_AtomIJNS4_17SM90_U32x4_STSM_NENS_6half_tEEEEvEEEvvEEEEvNT_6ParamsE --------------------------
	.section	.nv.constant0._ZN7cutlass13device_kernelINS_4gemm6kernel13GemmUniversalIN4cute5tupleIJiiiiEEENS1_10collective13CollectiveMmaINS1_37MainloopSm90TmaGmmaWarpSpecializedFP8ILi10ENS5_IJNS4_1CILi1EEESB_SB_EEENS1_35KernelTmaWarpSpecializedCooperativeEEENS5_IJNSA_ILi256EEENSA_ILi64EEESG_EEENS_12float_e4m3_tENS5_IJlSB_lEEESI_SJ_NS4_8TiledMMAINS4_8MMA_AtomIJNS4_4SM904GMMA30MMA_64x64x32_F32E4M3E4M3_SS_TNILNSN_7ScaleInE1ELSP_1EEEEEENS4_6LayoutINS5_IJNSA_ILi2EEESB_SB_EEENS5_IJSB_NSA_ILi0EEESV_EEEEENS5_IJNS4_10UnderscoreESY_SY_EEEEENS4_13SM90_TMA_LOADENS4_14ComposedLayoutINS4_7SwizzleILi2ELi4ELi3EEENS4_18smem_ptr_flag_bitsILi8EEENSS_INS5_IJNSA_ILi8EEESG_EEENS5_IJSG_SB_EEEEEEEvNS4_8identityES11_S1B_vS1C_EENS_8epilogue10collective18CollectiveEpilogueINS1E_22Sm90TmaWarpSpecializedILi4ELi2ELi16ELb0ELb0EEEJSH_NS5_IJNSA_ILi128EEENSA_ILi32EEEEEESI_SJ_SI_SJ_NS1E_6fusion15FusionCallbacksIS1I_NS1M_13LinCombEltActINS1E_6thread4SiLuESI_fSI_fLNS_15FloatRoundStyleE2EEESH_S1L_JEEES11_NS12_INS13_ILi1ELi4ELi3EEES16_NSS_INS5_IJS17_S1K_EEENS5_IJS1K_SB_EEEEEEENS4_39AutoVectorizingCopyWithAssumedAlignmentILi128EEENS4_14SM90_TMA_STOREES1Y_S20_NS4_9Copy_AtomIJNS4_17SM90_U32x4_STSM_NENS_6half_tEEEEvEEEvvEEEEvNT_6ParamsE,"a",@progbits
	.sectionflags	@""
	.align	4
.nv.constant0._ZN7cutlass13device_kernelINS_4gemm6kernel13GemmUniversalIN4cute5tupleIJiiiiEEENS1_10collective13CollectiveMmaINS1_37MainloopSm90TmaGmmaWarpSpecializedFP8ILi10ENS5_IJNS4_1CILi1EEESB_SB_EEENS1_35KernelTmaWarpSpecializedCooperativeEEENS5_IJNSA_ILi256EEENSA_ILi64EEESG_EEENS_12float_e4m3_tENS5_IJlSB_lEEESI_SJ_NS4_8TiledMMAINS4_8MMA_AtomIJNS4_4SM904GMMA30MMA_64x64x32_F32E4M3E4M3_SS_TNILNSN_7ScaleInE1ELSP_1EEEEEENS4_6LayoutINS5_IJNSA_ILi2EEESB_SB_EEENS5_IJSB_NSA_ILi0EEESV_EEEEENS5_IJNS4_10UnderscoreESY_SY_EEEEENS4_13SM90_TMA_LOADENS4_14ComposedLayoutINS4_7SwizzleILi2ELi4ELi3EEENS4_18smem_ptr_flag_bitsILi8EEENSS_INS5_IJNSA_ILi8EEESG_EEENS5_IJSG_SB_EEEEEEEvNS4_8identityES11_S1B_vS1C_EENS_8epilogue10collective18CollectiveEpilogueINS1E_22Sm90TmaWarpSpecializedILi4ELi2ELi16ELb0ELb0EEEJSH_NS5_IJNSA_ILi128EEENSA_ILi32EEEEEESI_SJ_SI_SJ_NS1E_6fusion15FusionCallbacksIS1I_NS1M_13LinCombEltActINS1E_6thread4SiLuESI_fSI_fLNS_15FloatRoundStyleE2EEESH_S1L_JEEES11_NS12_INS13_ILi1ELi4ELi3EEES16_NSS_INS5_IJS17_S1K_EEENS5_IJS1K_SB_EEEEEEENS4_39AutoVectorizingCopyWithAssumedAlignmentILi128EEENS4_14SM90_TMA_STOREES1Y_S20_NS4_9Copy_AtomIJNS4_17SM90_U32x4_STSM_NENS_6half_tEEEEvEEEvvEEEEvNT_6ParamsE:
	.zero		2432


//--------------------- SYMBOLS --------------------------

	.type		.nv.reservedSmem.offset0,@object
	.size		.nv.reservedSmem.offset0,0x4
	.type		__assertfail,@function
